	.target	sm_80

	.elftype	@"ET_EXEC"


//--------------------- .note.nv.tkinfo           --------------------------
	.section	.note.nv.tkinfo,"",@"SHT_NOTE"
	.sectionflags	@"SHF_NOTE_NV_TKINFO"
	.tkinfo
        /*0018*/ 	.word	0x00000002
        /*0030*/ 	.string	""
        /*0030*/ 	.string	"ptxas"
        /*0030*/ 	.string	"Cuda compilation tools, release 13.0, V13.0.88"
        /*0030*/ 	.string	"Build cuda_13.0.r13.0/compiler.36424714_0"
        /*0030*/ 	.string	"-v  -suppress-debug-info  -lineinfo  -arch sm_80 "



//--------------------- .note.nv.cuinfo           --------------------------
	.section	.note.nv.cuinfo,"",@"SHT_NOTE"
	.sectionflags	@"SHF_NOTE_NV_CUINFO"
        /*0018*/ 	.short	0x0002
        /*001a*/ 	.short	0x0050
        /*001c*/ 	.short	0x0082
	.zero		2


//--------------------- .nv.info                  --------------------------
	.section	.nv.info,"",@"SHT_CUDA_INFO"
	.align	4


	//----- nvinfo : EIATTR_REGCOUNT
	.align		4
        /*0000*/ 	.byte	0x04, 0x2f
        /*0002*/ 	.short	(.L_1 - .L_0)
	.align		4
.L_0:
        /*0004*/ 	.word	index@(matmul_kernel)
        /*0008*/ 	.word	0x000000ff


	//----- nvinfo : EIATTR_FRAME_SIZE
	.align		4
.L_1:
        /*000c*/ 	.byte	0x04, 0x11
        /*000e*/ 	.short	(.L_3 - .L_2)
	.align		4
.L_2:
        /*0010*/ 	.word	index@(matmul_kernel)
        /*0014*/ 	.word	0x00002688


	//----- nvinfo : EIATTR_MIN_STACK_SIZE
	.align		4
.L_3:
        /*0018*/ 	.byte	0x04, 0x12
        /*001a*/ 	.short	(.L_5 - .L_4)
	.align		4
.L_4:
        /*001c*/ 	.word	index@(matmul_kernel)
        /*0020*/ 	.word	0x00002688
.L_5:


//--------------------- .nv.info.matmul_kernel    --------------------------
	.section	.nv.info.matmul_kernel,"",@"SHT_CUDA_INFO"
	.sectionflags	@""
	.align	4


	//----- nvinfo : EIATTR_CUDA_API_VERSION
	.align		4
        /*0000*/ 	.byte	0x04, 0x37
        /*0002*/ 	.short	(.L_7 - .L_6)
.L_6:
        /*0004*/ 	.word	0x00000082


	//----- nvinfo : EIATTR_SW2861232_WAR
	.align		4
.L_7:
        /*0008*/ 	.byte	0x01, 0x35
	.zero		2


	//----- nvinfo : EIATTR_PARAM_CBANK
	.align		4
        /*000c*/ 	.byte	0x04, 0x0a
        /*000e*/ 	.short	(.L_9 - .L_8)
	.align		4
.L_8:
        /*0010*/ 	.word	index@(.nv.constant0.matmul_kernel)
        /*0014*/ 	.short	0x0160
        /*0016*/ 	.short	0x0050


	//----- nvinfo : EIATTR_CBANK_PARAM_SIZE
	.align		4
.L_9:
        /*0018*/ 	.byte	0x03, 0x19
        /*001a*/ 	.short	0x0050


	//----- nvinfo : EIATTR_KPARAM_INFO
	.align		4
        /*001c*/ 	.byte	0x04, 0x17
        /*001e*/ 	.short	(.L_11 - .L_10)
.L_10:
        /*0020*/ 	.word	0x00000000
        /*0024*/ 	.short	0x000d
        /*0026*/ 	.short	0x0048
        /*0028*/ 	.byte	0x00, 0xf4, 0x21, 0x00


	//----- nvinfo : EIATTR_KPARAM_INFO
	.align		4
.L_11:
        /*002c*/ 	.byte	0x04, 0x17
        /*002e*/ 	.short	(.L_13 - .L_12)
.L_12:
        /*0030*/ 	.word	0x00000000
        /*0034*/ 	.short	0x000c
        /*0036*/ 	.short	0x0040
        /*0038*/ 	.byte	0x00, 0xf4, 0x21, 0x00


	//----- nvinfo : EIATTR_KPARAM_INFO
	.align		4
.L_13:
        /*003c*/ 	.byte	0x04, 0x17
        /*003e*/ 	.short	(.L_15 - .L_14)
.L_14:
        /*0040*/ 	.word	0x00000000
        /*0044*/ 	.short	0x000b
        /*0046*/ 	.short	0x0038
        /*0048*/ 	.byte	0x00, 0xf0, 0x11, 0x00


	//----- nvinfo : EIATTR_KPARAM_INFO
	.align		4
.L_15:
        /*004c*/ 	.byte	0x04, 0x17
        /*004e*/ 	.short	(.L_17 - .L_16)
.L_16:
        /*0050*/ 	.word	0x00000000
        /*0054*/ 	.short	0x000a
        /*0056*/ 	.short	0x0034
        /*0058*/ 	.byte	0x00, 0xf0, 0x11, 0x00


	//----- nvinfo : EIATTR_KPARAM_INFO
	.align		4
.L_17:
        /*005c*/ 	.byte	0x04, 0x17
        /*005e*/ 	.short	(.L_19 - .L_18)
.L_18:
        /*0060*/ 	.word	0x00000000
        /*0064*/ 	.short	0x0009
        /*0066*/ 	.short	0x0030
        /*0068*/ 	.byte	0x00, 0xf0, 0x11, 0x00


	//----- nvinfo : EIATTR_KPARAM_INFO
	.align		4
.L_19:
        /*006c*/ 	.byte	0x04, 0x17
        /*006e*/ 	.short	(.L_21 - .L_20)
.L_20:
        /*0070*/ 	.word	0x00000000
        /*0074*/ 	.short	0x0008
        /*0076*/ 	.short	0x002c
        /*0078*/ 	.byte	0x00, 0xf0, 0x11, 0x00


	//----- nvinfo : EIATTR_KPARAM_INFO
	.align		4
.L_21:
        /*007c*/ 	.byte	0x04, 0x17
        /*007e*/ 	.short	(.L_23 - .L_22)
.L_22:
        /*0080*/ 	.word	0x00000000
        /*0084*/ 	.short	0x0007
        /*0086*/ 	.short	0x0028
        /*0088*/ 	.byte	0x00, 0xf0, 0x11, 0x00


	//----- nvinfo : EIATTR_KPARAM_INFO
	.align		4
.L_23:
        /*008c*/ 	.byte	0x04, 0x17
        /*008e*/ 	.short	(.L_25 - .L_24)
.L_24:
        /*0090*/ 	.word	0x00000000
        /*0094*/ 	.short	0x0006
        /*0096*/ 	.short	0x0024
        /*0098*/ 	.byte	0x00, 0xf0, 0x11, 0x00


	//----- nvinfo : EIATTR_KPARAM_INFO
	.align		4
.L_25:
        /*009c*/ 	.byte	0x04, 0x17
        /*009e*/ 	.short	(.L_27 - .L_26)
.L_26:
        /*00a0*/ 	.word	0x00000000
        /*00a4*/ 	.short	0x0005
        /*00a6*/ 	.short	0x0020
        /*00a8*/ 	.byte	0x00, 0xf0, 0x11, 0x00


	//----- nvinfo : EIATTR_KPARAM_INFO
	.align		4
.L_27:
        /*00ac*/ 	.byte	0x04, 0x17
        /*00ae*/ 	.short	(.L_29 - .L_28)
.L_28:
        /*00b0*/ 	.word	0x00000000
        /*00b4*/ 	.short	0x0004
        /*00b6*/ 	.short	0x001c
        /*00b8*/ 	.byte	0x00, 0xf0, 0x11, 0x00


	//----- nvinfo : EIATTR_KPARAM_INFO
	.align		4
.L_29:
        /*00bc*/ 	.byte	0x04, 0x17
        /*00be*/ 	.short	(.L_31 - .L_30)
.L_30:
        /*00c0*/ 	.word	0x00000000
        /*00c4*/ 	.short	0x0003
        /*00c6*/ 	.short	0x0018
        /*00c8*/ 	.byte	0x00, 0xf0, 0x11, 0x00


	//----- nvinfo : EIATTR_KPARAM_INFO
	.align		4
.L_31:
        /*00cc*/ 	.byte	0x04, 0x17
        /*00ce*/ 	.short	(.L_33 - .L_32)
.L_32:
        /*00d0*/ 	.word	0x00000000
        /*00d4*/ 	.short	0x0002
        /*00d6*/ 	.short	0x0010
        /*00d8*/ 	.byte	0x00, 0xf4, 0x21, 0x00


	//----- nvinfo : EIATTR_KPARAM_INFO
	.align		4
.L_33:
        /*00dc*/ 	.byte	0x04, 0x17
        /*00de*/ 	.short	(.L_35 - .L_34)
.L_34:
        /*00e0*/ 	.word	0x00000000
        /*00e4*/ 	.short	0x0001
        /*00e6*/ 	.short	0x0008
        /*00e8*/ 	.byte	0x00, 0xf4, 0x21, 0x00


	//----- nvinfo : EIATTR_KPARAM_INFO
	.align		4
.L_35:
        /*00ec*/ 	.byte	0x04, 0x17
        /*00ee*/ 	.short	(.L_37 - .L_36)
.L_36:
        /*00f0*/ 	.word	0x00000000
        /*00f4*/ 	.short	0x0000
        /*00f6*/ 	.short	0x0000
        /*00f8*/ 	.byte	0x00, 0xf4, 0x21, 0x00


	//----- nvinfo : EIATTR_MAXREG_COUNT
	.align		4
.L_37:
        /*00fc*/ 	.byte	0x03, 0x1b
        /*00fe*/ 	.short	0x00ff


	//----- nvinfo : EIATTR_NUM_BARRIERS
	.align		4
        /*0100*/ 	.byte	0x02, 0x4c
        /*0102*/ 	.byte	0x01
	.zero		1


	//----- nvinfo : EIATTR_ANNOTATIONS
	.align		4
        /*0104*/ 	.byte	0x04, 0x55
        /*0106*/ 	.short	(.L_39 - .L_38)


	//   ....[0]....
.L_38:
        /*0108*/ 	.word	0x00000001
        /*010c*/ 	.byte	0xd0, 0x05, 0x00, 0x00, 0x01, 0x00, 0x00, 0x00, 0xd0, 0x06, 0x00, 0x00, 0x01, 0x00, 0x00, 0x00
        /* <DEDUP_REMOVED lines=1499> */
        /*5ecc*/ 	.byte	0xf0, 0xa6, 0x01, 0x00


	//----- nvinfo : EIATTR_MERCURY_ISA_VERSION
	.align		4
.L_39:
        /*5ed0*/ 	.byte	0x03, 0x5f
        /*5ed2*/ 	.short	0x0000


	//----- nvinfo : EIATTR_EXIT_INSTR_OFFSETS
	.align		4
        /*5ed4*/ 	.byte	0x04, 0x1c
        /*5ed6*/ 	.short	(.L_41 - .L_40)


	//   ....[0]....
.L_40:
        /*5ed8*/ 	.word	0x0005ba80


	//   ....[1]....
        /*5edc*/ 	.word	0x0005baa0


	//----- nvinfo : EIATTR_REQNTID
	.align		4
.L_41:
        /*5ee0*/ 	.byte	0x04, 0x10
        /*5ee2*/ 	.short	(.L_43 - .L_42)
.L_42:
        /*5ee4*/ 	.word	0x00000080
        /*5ee8*/ 	.word	0x00000001
        /*5eec*/ 	.word	0x00000001
.L_43:


//--------------------- .nv.callgraph             --------------------------
	.section	.nv.callgraph,"",@"SHT_CUDA_CALLGRAPH"
	.align	4
	.sectionentsize	8
	.align		4
        /*0000*/ 	.word	0x00000000
	.align		4
        /*0004*/ 	.word	0xffffffff
	.align		4
        /*0008*/ 	.word	0x00000000
	.align		4
        /*000c*/ 	.word	0xfffffffe
	.align		4
        /*0010*/ 	.word	0x00000000
	.align		4
        /*0014*/ 	.word	0xfffffffd
	.align		4
        /*0018*/ 	.word	0x00000000
	.align		4
        /*001c*/ 	.word	0xfffffffc


//--------------------- .nv.rel.action            --------------------------
	.section	.nv.rel.action,"",@"SHT_CUDA_RELOCINFO"
	.align	8
	.sectionentsize	8
        /*0000*/ 	.byte	0x73, 0x00, 0x00, 0x00, 0x00, 0x00, 0x00, 0x00, 0x00, 0x00, 0x00, 0x11, 0x25, 0x00, 0x05, 0x36


//--------------------- .nv.constant0.matmul_kernel --------------------------
	.section	.nv.constant0.matmul_kernel,"a",@progbits
	.sectionflags	@""
	.align	4
.nv.constant0.matmul_kernel:
	.zero		432


//--------------------- .text.matmul_kernel       --------------------------
	.section	.text.matmul_kernel,"ax",@progbits
	.sectioninfo	@"SHI_REGISTERS=255"
	.align	128
        .global         matmul_kernel
        .type           matmul_kernel,@function
        .size           matmul_kernel,(.L_x_3 - matmul_kernel)
        .other          matmul_kernel,@"STO_CUDA_ENTRY STV_DEFAULT"
matmul_kernel:
.text.matmul_kernel:
[----:B------:R-:W-:-:S03]  /*0000*/  IMAD.MOV.U32 R1, RZ, RZ, c[0x0][0x28] ;  /* 0x00000a00ff017624 */ /* 0x000fc600078e00ff */
[----:B------:R-:W-:Y:S01]  /*0010*/  IMAD.MOV.U32 R0, RZ, RZ, c[0x0][0x17c] ;  /* 0x00005f00ff007624 */ /* 0x000fe200078e00ff */
[----:B------:R-:W1:Y:S01]  /*0020*/  S2R R5, SR_CTAID.X ;  /* 0x0000000000057919 */ /* 0x000e620000002500 */
[----:B------:R-:W-:Y:S01]  /*0030*/  IADD3 R1, R1, -0x2688, RZ ;  /* 0xffffd97801017810 */ /* 0x000fe20007ffe0ff */
[----:B------:R-:W-:Y:S01]  /*0040*/  IMAD.MOV.U32 R20, RZ, RZ, c[0x0][0x180] ;  /* 0x00006000ff147624 */ /* 0x000fe200078e00ff */
[----:B------:R-:W-:Y:S01]  /*0050*/  ULDC.64 UR4, c[0x0][0x118] ;  /* 0x0000460000047ab9 */ /* 0x000fe20000000a00 */
[----:B------:R-:W-:Y:S01]  /*0060*/  IADD3 R0, R0, 0x1ff, RZ ;  /* 0x000001ff00007810 */ /* 0x000fe20007ffe0ff */
[----:B------:R-:W2:Y:S03]  /*0070*/  S2R R18, SR_TID.X ;  /* 0x0000000000127919 */ /* 0x000ea60000002100 */
[----:B------:R-:W-:-:S04]  /*0080*/  SHF.R.S32.HI R3, RZ, 0x1f, R0 ;  /* 0x0000001fff037819 */ /* 0x000fc80000011400 */
[----:B------:R-:W-:-:S04]  /*0090*/  LEA.HI R3, R3, R0, RZ, 0x9 ;  /* 0x0000000003037211 */ /* 0x000fc800078f48ff */
[----:B------:R-:W-:-:S05]  /*00a0*/  SHF.R.S32.HI R3, RZ, 0x9, R3 ;  /* 0x00000009ff037819 */ /* 0x000fca0000011403 */
[----:B------:R-:W-:Y:S01]  /*00b0*/  IMAD.SHL.U32 R4, R3, 0x8, RZ ;  /* 0x0000000803047824 */ /* 0x000fe200078e00ff */
[----:B-1----:R-:W-:-:S04]  /*00c0*/  IABS R8, R5 ;  /* 0x0000000500087213 */ /* 0x002fc80000000000 */
[-C--:B------:R-:W-:Y:S02]  /*00d0*/  IABS R7, R4.reuse ;  /* 0x0000000400077213 */ /* 0x080fe40000000000 */
[----:B------:R-:W-:Y:S02]  /*00e0*/  IABS R10, R4 ;  /* 0x00000004000a7213 */ /* 0x000fe40000000000 */
[----:B------:R-:W1:Y:S08]  /*00f0*/  I2F.RP R0, R7 ;  /* 0x0000000700007306 */ /* 0x000e700000209400 */
[----:B-1----:R-:W1:Y:S02]  /*0100*/  MUFU.RCP R0, R0 ;  /* 0x0000000000007308 */ /* 0x002e640000001000 */
[----:B-1----:R-:W-:Y:S01]  /*0110*/  IADD3 R2, R0, 0xffffffe, RZ ;  /* 0x0ffffffe00027810 */ /* 0x002fe20007ffe0ff */
[----:B------:R-:W-:-:S05]  /*0120*/  IMAD.MOV R0, RZ, RZ, -R10 ;  /* 0x000000ffff007224 */ /* 0x000fca00078e0a0a */
[----:B------:R1:W3:Y:S02]  /*0130*/  F2I.FTZ.U32.TRUNC.NTZ R3, R2 ;  /* 0x0000000200037305 */ /* 0x0002e4000021f000 */
[----:B-1----:R-:W-:Y:S02]  /*0140*/  IMAD.MOV.U32 R2, RZ, RZ, RZ ;  /* 0x000000ffff027224 */ /* 0x002fe400078e00ff */
[----:B---3--:R-:W-:-:S04]  /*0150*/  IMAD.MOV R6, RZ, RZ, -R3 ;  /* 0x000000ffff067224 */ /* 0x008fc800078e0a03 */
[----:B------:R-:W-:Y:S02]  /*0160*/  IMAD R9, R6, R7, RZ ;  /* 0x0000000706097224 */ /* 0x000fe400078e02ff */
[----:B------:R-:W-:Y:S01]  /*0170*/  IMAD.MOV.U32 R6, RZ, RZ, R8 ;  /* 0x000000ffff067224 */ /* 0x000fe200078e0008 */
[----:B------:R-:W-:Y:S01]  /*0180*/  IABS R8, c[0x0][0x178] ;  /* 0x00005e0000087a13 */ /* 0x000fe20000000000 */
[----:B------:R-:W-:-:S06]  /*0190*/  IMAD.HI.U32 R3, R3, R9, R2 ;  /* 0x0000000903037227 */ /* 0x000fcc00078e0002 */
[----:B------:R-:W-:-:S04]  /*01a0*/  IMAD.HI.U32 R3, R3, R6, RZ ;  /* 0x0000000603037227 */ /* 0x000fc800078e00ff */
[----:B------:R-:W-:-:S05]  /*01b0*/  IMAD R0, R3, R0, R6 ;  /* 0x0000000003007224 */ /* 0x000fca00078e0206 */
[----:B------:R-:W-:-:S13]  /*01c0*/  ISETP.GT.U32.AND P1, PT, R7, R0, PT ;  /* 0x000000000700720c */ /* 0x000fda0003f24070 */
[----:B------:R-:W-:Y:S01]  /*01d0*/  @!P1 IMAD.IADD R0, R0, 0x1, -R7 ;  /* 0x0000000100009824 */ /* 0x000fe200078e0a07 */
[----:B------:R-:W-:Y:S02]  /*01e0*/  @!P1 IADD3 R3, R3, 0x1, RZ ;  /* 0x0000000103039810 */ /* 0x000fe40007ffe0ff */
[----:B------:R-:W-:Y:S02]  /*01f0*/  ISETP.NE.AND P1, PT, R4, RZ, PT ;  /* 0x000000ff0400720c */ /* 0x000fe40003f25270 */
[----:B------:R-:W-:Y:S02]  /*0200*/  ISETP.GE.U32.AND P0, PT, R0, R7, PT ;  /* 0x000000070000720c */ /* 0x000fe40003f06070 */
[----:B------:R-:W-:-:S04]  /*0210*/  LOP3.LUT R0, R5, R4, RZ, 0x3c, !PT ;  /* 0x0000000405007212 */ /* 0x000fc800078e3cff */
[----:B------:R-:W-:Y:S01]  /*0220*/  ISETP.GE.AND P2, PT, R0, RZ, PT ;  /* 0x000000ff0000720c */ /* 0x000fe20003f46270 */
[----:B------:R-:W-:-:S05]  /*0230*/  IMAD.MOV.U32 R0, RZ, RZ, c[0x0][0x178] ;  /* 0x00005e00ff007624 */ /* 0x000fca00078e00ff */
[----:B------:R-:W-:Y:S02]  /*0240*/  IADD3 R0, R0, 0xff, RZ ;  /* 0x000000ff00007810 */ /* 0x000fe40007ffe0ff */
[----:B------:R-:W-:-:S05]  /*0250*/  @P0 IADD3 R3, R3, 0x1, RZ ;  /* 0x0000000103030810 */ /* 0x000fca0007ffe0ff */
[----:B------:R-:W-:Y:S01]  /*0260*/  IMAD.MOV.U32 R2, RZ, RZ, R3 ;  /* 0x000000ffff027224 */ /* 0x000fe200078e0003 */
[----:B------:R-:W-:-:S03]  /*0270*/  SHF.R.S32.HI R3, RZ, 0x1f, R0 ;  /* 0x0000001fff037819 */ /* 0x000fc60000011400 */
[----:B------:R-:W-:Y:S01]  /*0280*/  @!P2 IMAD.MOV R2, RZ, RZ, -R2 ;  /* 0x000000ffff02a224 */ /* 0x000fe200078e0a02 */
[----:B------:R-:W-:Y:S02]  /*0290*/  @!P1 LOP3.LUT R2, RZ, R4, RZ, 0x33, !PT ;  /* 0x00000004ff029212 */ /* 0x000fe400078e33ff */
[----:B------:R-:W-:-:S03]  /*02a0*/  LEA.HI R3, R3, R0, RZ, 0x8 ;  /* 0x0000000003037211 */ /* 0x000fc600078f40ff */
[----:B------:R-:W-:Y:S02]  /*02b0*/  IMAD.SHL.U32 R9, R2, 0x8, RZ ;  /* 0x0000000802097824 */ /* 0x000fe400078e00ff */
[----:B------:R-:W-:-:S03]  /*02c0*/  IMAD.MOV R2, RZ, RZ, -R2 ;  /* 0x000000ffff027224 */ /* 0x000fc600078e0a02 */
[----:B------:R-:W-:Y:S01]  /*02d0*/  LEA.HI.SX32 R3, R3, -R9, 0x18 ;  /* 0x8000000903037211 */ /* 0x000fe200078fc2ff */
[----:B------:R-:W-:Y:S02]  /*02e0*/  IMAD R10, R4, R2, R5 ;  /* 0x00000002040a7224 */ /* 0x000fe400078e0205 */
[----:B------:R-:W-:Y:S01]  /*02f0*/  IMAD.MOV.U32 R2, RZ, RZ, RZ ;  /* 0x000000ffff027224 */ /* 0x000fe200078e00ff */
[----:B------:R-:W-:-:S04]  /*0300*/  IMNMX R11, R3, 0x8, PT ;  /* 0x00000008030b7817 */ /* 0x000fc80003800200 */
[-C--:B------:R-:W-:Y:S02]  /*0310*/  IABS R6, R11.reuse ;  /* 0x0000000b00067213 */ /* 0x080fe40000000000 */
[----:B------:R-:W-:Y:S02]  /*0320*/  IABS R4, R11 ;  /* 0x0000000b00047213 */ /* 0x000fe40000000000 */
[----:B------:R-:W1:Y:S08]  /*0330*/  I2F.RP R0, R6 ;  /* 0x0000000600007306 */ /* 0x000e700000209400 */
[----:B-1----:R-:W1:Y:S02]  /*0340*/  MUFU.RCP R0, R0 ;  /* 0x0000000000007308 */ /* 0x002e640000001000 */
[----:B-1----:R-:W-:-:S02]  /*0350*/  IADD3 R3, R0, 0xffffffe, RZ ;  /* 0x0ffffffe00037810 */ /* 0x002fc40007ffe0ff */
[----:B------:R-:W-:-:S04]  /*0360*/  IABS R0, c[0x0][0x17c] ;  /* 0x00005f0000007a13 */ /* 0x000fc80000000000 */
[----:B------:R-:W1:Y:S02]  /*0370*/  F2I.FTZ.U32.TRUNC.NTZ R3, R3 ;  /* 0x0000000300037305 */ /* 0x000e64000021f000 */
[----:B-1----:R-:W-:-:S04]  /*0380*/  IMAD.MOV R7, RZ, RZ, -R3 ;  /* 0x000000ffff077224 */ /* 0x002fc800078e0a03 */
[----:B------:R-:W-:Y:S01]  /*0390*/  IMAD.MOV.U32 R5, RZ, RZ, R7 ;  /* 0x000000ffff057224 */ /* 0x000fe200078e0007 */
[----:B------:R-:W-:-:S03]  /*03a0*/  IABS R7, R10 ;  /* 0x0000000a00077213 */ /* 0x000fc60000000000 */
[----:B------:R-:W-:-:S04]  /*03b0*/  IMAD R5, R5, R6, RZ ;  /* 0x0000000605057224 */ /* 0x000fc800078e02ff */
[----:B------:R-:W-:Y:S02]  /*03c0*/  IMAD.HI.U32 R2, R3, R5, R2 ;  /* 0x0000000503027227 */ /* 0x000fe400078e0002 */
[----:B------:R-:W1:Y:S02]  /*03d0*/  I2F.RP R5, R0 ;  /* 0x0000000000057306 */ /* 0x000e640000209400 */
[----:B------:R-:W-:Y:S02]  /*03e0*/  IMAD.MOV R3, RZ, RZ, -R4 ;  /* 0x000000ffff037224 */ /* 0x000fe400078e0a04 */
[----:B------:R-:W-:-:S04]  /*03f0*/  IMAD.HI.U32 R2, R2, R7, RZ ;  /* 0x0000000702027227 */ /* 0x000fc800078e00ff */
[----:B------:R-:W-:Y:S01]  /*0400*/  IMAD R3, R2, R3, R7 ;  /* 0x0000000302037224 */ /* 0x000fe200078e0207 */
[----:B------:R-:W3:Y:S04]  /*0410*/  I2F.RP R4, R8 ;  /* 0x0000000800047306 */ /* 0x000ee80000209400 */
[----:B------:R-:W-:-:S04]  /*0420*/  ISETP.GT.U32.AND P1, PT, R6, R3, PT ;  /* 0x000000030600720c */ /* 0x000fc80003f24070 */
[----:B-1----:R-:W1:Y:S08]  /*0430*/  MUFU.RCP R5, R5 ;  /* 0x0000000500057308 */ /* 0x002e700000001000 */
[----:B---3--:R-:W3:Y:S01]  /*0440*/  MUFU.RCP R4, R4 ;  /* 0x0000000400047308 */ /* 0x008ee20000001000 */
[----:B------:R-:W-:Y:S01]  /*0450*/  @!P1 IMAD.IADD R3, R3, 0x1, -R6 ;  /* 0x0000000103039824 */ /* 0x000fe200078e0a06 */
[----:B------:R-:W-:-:S02]  /*0460*/  @!P1 IADD3 R2, R2, 0x1, RZ ;  /* 0x0000000102029810 */ /* 0x000fc40007ffe0ff */
[----:B------:R-:W-:Y:S02]  /*0470*/  ISETP.NE.AND P1, PT, R11, RZ, PT ;  /* 0x000000ff0b00720c */ /* 0x000fe40003f25270 */
[----:B------:R-:W-:Y:S02]  /*0480*/  ISETP.GE.U32.AND P0, PT, R3, R6, PT ;  /* 0x000000060300720c */ /* 0x000fe40003f06070 */
[----:B------:R-:W-:Y:S02]  /*0490*/  LOP3.LUT R3, R10, R11, RZ, 0x3c, !PT ;  /* 0x0000000b0a037212 */ /* 0x000fe400078e3cff */
[----:B-1----:R-:W-:Y:S02]  /*04a0*/  IADD3 R6, R5, 0xffffffe, RZ ;  /* 0x0ffffffe05067810 */ /* 0x002fe40007ffe0ff */
[----:B------:R-:W-:Y:S02]  /*04b0*/  ISETP.GE.AND P2, PT, R3, RZ, PT ;  /* 0x000000ff0300720c */ /* 0x000fe40003f46270 */
[----:B------:R1:W-:Y:S01]  /*04c0*/  F2I.FTZ.U32.TRUNC.NTZ R7, R6 ;  /* 0x0000000600077305 */ /* 0x0003e2000021f000 */
[----:B---3--:R-:W-:-:S02]  /*04d0*/  IADD3 R3, R4, 0xffffffe, RZ ;  /* 0x0ffffffe04037810 */ /* 0x008fc40007ffe0ff */
[----:B--2---:R-:W-:Y:S02]  /*04e0*/  SHF.R.U32.HI R4, RZ, 0x5, R18 ;  /* 0x00000005ff047819 */ /* 0x004fe40000011612 */
[----:B------:R-:W-:-:S03]  /*04f0*/  @P0 IADD3 R2, R2, 0x1, RZ ;  /* 0x0000000102020810 */ /* 0x000fc60007ffe0ff */
[----:B------:R-:W2:Y:S01]  /*0500*/  F2I.FTZ.U32.TRUNC.NTZ R3, R3 ;  /* 0x0000000300037305 */ /* 0x000ea2000021f000 */
[----:B------:R-:W-:Y:S01]  /*0510*/  SGXT.U32 R4, R4, 0x2 ;  /* 0x000000020404781a */ /* 0x000fe20000000000 */
[----:B-1----:R-:W-:Y:S02]  /*0520*/  IMAD.MOV.U32 R6, RZ, RZ, RZ ;  /* 0x000000ffff067224 */ /* 0x002fe400078e00ff */
[----:B------:R-:W-:-:S04]  /*0530*/  IMAD.MOV.U32 R5, RZ, RZ, R2 ;  /* 0x000000ffff057224 */ /* 0x000fc800078e0002 */
[----:B------:R-:W-:Y:S01]  /*0540*/  @!P2 IMAD.MOV R5, RZ, RZ, -R5 ;  /* 0x000000ffff05a224 */ /* 0x000fe200078e0a05 */
[----:B------:R-:W-:-:S05]  /*0550*/  @!P1 LOP3.LUT R5, RZ, R11, RZ, 0x33, !PT ;  /* 0x0000000bff059212 */ /* 0x000fca00078e33ff */
[----:B------:R-:W-:Y:S02]  /*0560*/  IMAD.MOV R2, RZ, RZ, -R5 ;  /* 0x000000ffff027224 */ /* 0x000fe400078e0a05 */
[----:B------:R-:W-:Y:S02]  /*0570*/  IMAD.SHL.U32 R12, R5, 0x200, RZ ;  /* 0x00000200050c7824 */ /* 0x000fe400078e00ff */
[----:B------:R-:W-:Y:S01]  /*0580*/  IMAD R2, R11, R2, R10 ;  /* 0x000000020b027224 */ /* 0x000fe200078e020a */
[----:B------:R-:W-:Y:S01]  /*0590*/  LOP3.LUT R10, R18, 0x7f, RZ, 0xc0, !PT ;  /* 0x0000007f120a7812 */ /* 0x000fe200078ec0ff */
[----:B--2---:R-:W-:Y:S01]  /*05a0*/  IMAD.MOV R5, RZ, RZ, -R3 ;  /* 0x000000ffff057224 */ /* 0x004fe200078e0a03 */
[----:B------:R-:W-:Y:S01]  /*05b0*/  LOP3.LUT R4, R12, R4, RZ, 0xfc, !PT ;  /* 0x000000040c047212 */ /* 0x000fe200078efcff */
[----:B------:R-:W-:Y:S01]  /*05c0*/  IMAD.MOV R11, RZ, RZ, -R7 ;  /* 0x000000ffff0b7224 */ /* 0x000fe200078e0a07 */
[----:B------:R1:W-:Y:S01]  /*05d0*/  STL [R1+0x708], R12 ;  /* 0x0007080c01007387 */ /* 0x0003e20000100800 */
[----:B------:R-:W-:Y:S01]  /*05e0*/  IMAD.IADD R2, R9, 0x1, R2 ;  /* 0x0000000109027824 */ /* 0x000fe200078e0202 */
[C---:B------:R-:W-:Y:S01]  /*05f0*/  LOP3.LUT R15, R4.reuse, 0x20, RZ, 0xfc, !PT ;  /* 0x00000020040f7812 */ /* 0x040fe200078efcff */
[----:B------:R-:W-:Y:S01]  /*0600*/  IMAD.MOV.U32 R9, RZ, RZ, R5 ;  /* 0x000000ffff097224 */ /* 0x000fe200078e0005 */
[----:B------:R-:W-:Y:S01]  /*0610*/  LOP3.LUT R16, R4, 0x70, RZ, 0xfc, !PT ;  /* 0x0000007004107812 */ /* 0x000fe200078efcff */
[----:B------:R-:W-:Y:S01]  /*0620*/  IMAD R5, R11, R0, RZ ;  /* 0x000000000b057224 */ /* 0x000fe200078e02ff */
[----:B------:R-:W-:Y:S01]  /*0630*/  IABS R35, R15 ;  /* 0x0000000f00237213 */ /* 0x000fe20000000000 */
[----:B------:R-:W-:Y:S01]  /*0640*/  IMAD R14, R2, 0x100, R10 ;  /* 0x00000100020e7824 */ /* 0x000fe200078e020a */
[----:B------:R-:W-:Y:S01]  /*0650*/  IABS R73, R16 ;  /* 0x0000001000497213 */ /* 0x000fe20000000000 */
[----:B------:R-:W-:Y:S01]  /*0660*/  IMAD.HI.U32 R5, R7, R5, R6 ;  /* 0x0000000507057227 */ /* 0x000fe200078e0006 */
[----:B-1----:R-:W-:-:S02]  /*0670*/  LOP3.LUT R12, R4, 0x1fc, RZ, 0xfc, !PT ;  /* 0x000001fc040c7812 */ /* 0x002fc400078efcff */
[----:B------:R-:W-:Y:S01]  /*0680*/  IABS R6, R14 ;  /* 0x0000000e00067213 */ /* 0x000fe20000000000 */
[----:B------:R-:W-:Y:S01]  /*0690*/  IMAD R7, R9, R8, RZ ;  /* 0x0000000809077224 */ /* 0x000fe200078e02ff */
[----:B------:R-:W-:Y:S01]  /*06a0*/  IABS R19, R12 ;  /* 0x0000000c00137213 */ /* 0x000fe20000000000 */
[----:B------:R-:W-:Y:S01]  /*06b0*/  IMAD.MOV.U32 R2, RZ, RZ, RZ ;  /* 0x000000ffff027224 */ /* 0x000fe200078e00ff */
[----:B------:R-:W-:Y:S01]  /*06c0*/  IADD3 R13, R14, 0x80, RZ ;  /* 0x000000800e0d7810 */ /* 0x000fe20007ffe0ff */
[----:B------:R1:W-:Y:S01]  /*06d0*/  STL [R1+0x70c], R14 ;  /* 0x00070c0e01007387 */ /* 0x0003e20000100800 */
[----:B------:R-:W-:Y:S01]  /*06e0*/  ISETP.GE.AND P3, PT, R12, RZ, PT ;  /* 0x000000ff0c00720c */ /* 0x000fe20003f66270 */
[----:B------:R-:W-:Y:S01]  /*06f0*/  IMAD.HI.U32 R2, R3, R7, R2 ;  /* 0x0000000703027227 */ /* 0x000fe200078e0002 */
[----:B------:R-:W-:Y:S01]  /*0700*/  IABS R9, R13 ;  /* 0x0000000d00097213 */ /* 0x000fe20000000000 */
[----:B------:R2:W-:Y:S01]  /*0710*/  STL [R1+0xa90], R13 ;  /* 0x000a900d01007387 */ /* 0x0005e20000100800 */
[----:B------:R-:W-:Y:S01]  /*0720*/  LOP3.LUT R12, R4, 0x14, RZ, 0xfc, !PT ;  /* 0x00000014040c7812 */ /* 0x000fe200078efcff */
[----:B------:R-:W-:Y:S01]  /*0730*/  IMAD.MOV.U32 R7, RZ, RZ, R6 ;  /* 0x000000ffff077224 */ /* 0x000fe200078e0006 */
[----:B------:R-:W-:Y:S01]  /*0740*/  LOP3.LUT R18, R18, 0x1f, RZ, 0xc0, !PT ;  /* 0x0000001f12127812 */ /* 0x000fe200078ec0ff */
[----:B------:R-:W-:Y:S01]  /*0750*/  IMAD.HI.U32 R6, R5, R19, RZ ;  /* 0x0000001305067227 */ /* 0x000fe200078e00ff */
[----:B------:R-:W-:-:S03]  /*0760*/  IABS R27, R12 ;  /* 0x0000000c001b7213 */ /* 0x000fc60000000000 */
[----:B------:R-:W-:-:S04]  /*0770*/  IMAD.HI.U32 R3, R2, R7, RZ ;  /* 0x0000000702037227 */ /* 0x000fc800078e00ff */
[----:B------:R-:W-:-:S04]  /*0780*/  IMAD.HI.U32 R2, R2, R9, RZ ;  /* 0x0000000902027227 */ /* 0x000fc800078e00ff */
[----:B------:R-:W-:Y:S02]  /*0790*/  IMAD.MOV R10, RZ, RZ, -R6 ;  /* 0x000000ffff0a7224 */ /* 0x000fe400078e0a06 */
[----:B------:R-:W-:Y:S02]  /*07a0*/  IMAD.MOV R3, RZ, RZ, -R3 ;  /* 0x000000ffff037224 */ /* 0x000fe400078e0a03 */
[----:B------:R-:W-:Y:S02]  /*07b0*/  IMAD.MOV R6, RZ, RZ, -R2 ;  /* 0x000000ffff067224 */ /* 0x000fe400078e0a02 */
[----:B------:R-:W-:Y:S01]  /*07c0*/  IMAD R19, R0, R10, R19 ;  /* 0x0000000a00137224 */ /* 0x000fe200078e0213 */
[----:B------:R-:W-:Y:S01]  /*07d0*/  IABS R10, R4 ;  /* 0x00000004000a7213 */ /* 0x000fe20000000000 */
[----:B------:R-:W-:Y:S01]  /*07e0*/  IMAD R2, R8, R3, R7 ;  /* 0x0000000308027224 */ /* 0x000fe200078e0207 */
[----:B------:R-:W-:Y:S01]  /*07f0*/  LOP3.LUT R7, R4, 0x4, RZ, 0xfc, !PT ;  /* 0x0000000404077812 */ /* 0x000fe200078efcff */
[----:B------:R-:W-:Y:S01]  /*0800*/  IMAD R3, R8, R6, R9 ;  /* 0x0000000608037224 */ /* 0x000fe200078e0209 */
[----:B------:R-:W-:Y:S01]  /*0810*/  ISETP.GT.U32.AND P4, PT, R0, R19, PT ;  /* 0x000000130000720c */ /* 0x000fe20003f84070 */
[----:B------:R-:W-:Y:S01]  /*0820*/  IMAD.MOV.U32 R9, RZ, RZ, R10 ;  /* 0x000000ffff097224 */ /* 0x000fe200078e000a */
[----:B------:R-:W-:-:S02]  /*0830*/  ISETP.GT.U32.AND P1, PT, R8, R2, PT ;  /* 0x000000020800720c */ /* 0x000fc40003f24070 */
[----:B------:R-:W-:Y:S01]  /*0840*/  ISETP.GT.U32.AND P2, PT, R8, R3, PT ;  /* 0x000000030800720c */ /* 0x000fe20003f44070 */
[----:B------:R-:W-:Y:S01]  /*0850*/  IMAD.HI.U32 R6, R5, R9, RZ ;  /* 0x0000000905067227 */ /* 0x000fe200078e00ff */
[----:B------:R-:W-:Y:S02]  /*0860*/  IABS R21, R7 ;  /* 0x0000000700157213 */ /* 0x000fe40000000000 */
[----:B------:R-:W-:Y:S01]  /*0870*/  ISETP.GE.AND P0, PT, R7, RZ, PT ;  /* 0x000000ff0700720c */ /* 0x000fe20003f06270 */
[----:B------:R-:W-:Y:S01]  /*0880*/  IMAD.MOV R6, RZ, RZ, -R6 ;  /* 0x000000ffff067224 */ /* 0x000fe200078e0a06 */
[C---:B------:R-:W-:Y:S02]  /*0890*/  LOP3.LUT R7, R4.reuse, 0x8, RZ, 0xfc, !PT ;  /* 0x0000000804077812 */ /* 0x040fe400078efcff */
[----:B------:R-:W-:Y:S01]  /*08a0*/  LOP3.LUT R10, R4, 0xc, RZ, 0xfc, !PT ;  /* 0x0000000c040a7812 */ /* 0x000fe200078efcff */
[----:B------:R-:W-:Y:S01]  /*08b0*/  @!P4 IMAD.IADD R19, R19, 0x1, -R0 ;  /* 0x000000011313c824 */ /* 0x000fe200078e0a00 */
[----:B------:R-:W-:Y:S01]  /*08c0*/  IABS R11, R7 ;  /* 0x00000007000b7213 */ /* 0x000fe20000000000 */
[--C-:B------:R-:W-:Y:S01]  /*08d0*/  @!P1 IMAD.IADD R2, R2, 0x1, -R8.reuse ;  /* 0x0000000102029824 */ /* 0x100fe200078e0a08 */
[----:B------:R-:W-:Y:S01]  /*08e0*/  ISETP.GE.AND P1, PT, R14, RZ, PT ;  /* 0x000000ff0e00720c */ /* 0x000fe20003f26270 */
[----:B------:R-:W-:Y:S01]  /*08f0*/  @!P2 IMAD.IADD R3, R3, 0x1, -R8 ;  /* 0x000000010303a824 */ /* 0x000fe200078e0a08 */
[C---:B------:R-:W-:Y:S01]  /*0900*/  ISETP.GT.U32.AND P4, PT, R0.reuse, R19, PT ;  /* 0x000000130000720c */ /* 0x040fe20003f84070 */
[----:B------:R-:W-:Y:S01]  /*0910*/  IMAD R9, R0, R6, R9 ;  /* 0x0000000600097224 */ /* 0x000fe200078e0209 */
[C---:B------:R-:W-:Y:S01]  /*0920*/  ISETP.GT.U32.AND P5, PT, R8.reuse, R2, PT ;  /* 0x000000020800720c */ /* 0x040fe20003fa4070 */
[----:B------:R-:W-:Y:S01]  /*0930*/  IMAD.HI.U32 R6, R5, R21, RZ ;  /* 0x0000001505067227 */ /* 0x000fe200078e00ff */
[----:B------:R-:W-:-:S02]  /*0940*/  ISETP.GT.U32.AND P6, PT, R8, R3, PT ;  /* 0x000000030800720c */ /* 0x000fc40003fc4070 */
[----:B------:R-:W-:Y:S01]  /*0950*/  ISETP.GE.AND P2, PT, R7, RZ, PT ;  /* 0x000000ff0700720c */ /* 0x000fe20003f46270 */
[----:B------:R-:W-:Y:S01]  /*0960*/  IMAD.MOV R6, RZ, RZ, -R6 ;  /* 0x000000ffff067224 */ /* 0x000fe200078e0a06 */
[----:B------:R-:W-:Y:S02]  /*0970*/  IABS R25, R10 ;  /* 0x0000000a00197213 */ /* 0x000fe40000000000 */
[----:B-1----:R-:W-:Y:S01]  /*0980*/  LOP3.LUT R14, R4, 0x1c, RZ, 0xfc, !PT ;  /* 0x0000001c040e7812 */ /* 0x002fe200078efcff */
[C---:B------:R-:W-:Y:S02]  /*0990*/  IMAD R21, R0.reuse, R6, R21 ;  /* 0x0000000600157224 */ /* 0x040fe400078e0215 */
[----:B------:R-:W-:Y:S01]  /*09a0*/  @!P4 IMAD.IADD R19, R19, 0x1, -R0 ;  /* 0x000000011313c824 */ /* 0x000fe200078e0a00 */
[----:B------:R-:W-:Y:S01]  /*09b0*/  ISETP.GT.U32.AND P4, PT, R0, R9, PT ;  /* 0x000000090000720c */ /* 0x000fe20003f84070 */
[--C-:B------:R-:W-:Y:S01]  /*09c0*/  @!P5 IMAD.IADD R2, R2, 0x1, -R8.reuse ;  /* 0x000000010202d824 */ /* 0x100fe200078e0a08 */
[----:B------:R-:W-:Y:S01]  /*09d0*/  ISETP.GE.AND P5, PT, R13, RZ, PT ;  /* 0x000000ff0d00720c */ /* 0x000fe20003fa6270 */
[----:B------:R-:W-:Y:S01]  /*09e0*/  @!P6 IMAD.IADD R3, R3, 0x1, -R8 ;  /* 0x000000010303e824 */ /* 0x000fe200078e0a08 */
[----:B------:R-:W-:Y:S01]  /*09f0*/  ISETP.GT.U32.AND P6, PT, R0, R21, PT ;  /* 0x000000150000720c */ /* 0x000fe20003fc4070 */
[----:B------:R-:W-:Y:S01]  /*0a00*/  IMAD.HI.U32 R6, R5, R11, RZ ;  /* 0x0000000b05067227 */ /* 0x000fe200078e00ff */
[----:B------:R-:W-:-:S02]  /*0a10*/  IABS R33, R14 ;  /* 0x0000000e00217213 */ /* 0x000fc40000000000 */
[----:B--2---:R-:W-:Y:S01]  /*0a20*/  LOP3.LUT R13, R4, 0x18, RZ, 0xfc, !PT ;  /* 0x00000018040d7812 */ /* 0x004fe200078efcff */
[----:B------:R-:W-:Y:S02]  /*0a30*/  IMAD.MOV R7, RZ, RZ, -R6 ;  /* 0x000000ffff077224 */ /* 0x000fe400078e0a06 */
[----:B------:R-:W-:Y:S01]  /*0a40*/  IMAD.MOV.U32 R6, RZ, RZ, R3 ;  /* 0x000000ffff067224 */ /* 0x000fe200078e0003 */
[----:B------:R-:W-:Y:S01]  /*0a50*/  IABS R31, R13 ;  /* 0x0000000d001f7213 */ /* 0x000fe20000000000 */
[----:B------:R-:W-:Y:S01]  /*0a60*/  @!P4 IMAD.IADD R9, R9, 0x1, -R0 ;  /* 0x000000010909c824 */ /* 0x000fe200078e0a00 */
[----:B------:R-:W-:Y:S01]  /*0a70*/  ISETP.NE.AND P4, PT, RZ, c[0x0][0x178], PT ;  /* 0x00005e00ff007a0c */ /* 0x000fe20003f85270 */
[----:B------:R-:W-:Y:S02]  /*0a80*/  @!P5 IMAD.MOV R6, RZ, RZ, -R6 ;  /* 0x000000ffff06d224 */ /* 0x000fe400078e0a06 */
[----:B------:R-:W-:Y:S01]  /*0a90*/  @!P6 IMAD.IADD R21, R21, 0x1, -R0 ;  /* 0x000000011515e824 */ /* 0x000fe200078e0a00 */
[----:B------:R-:W-:Y:S01]  /*0aa0*/  ISETP.GT.U32.AND P5, PT, R0, R9, PT ;  /* 0x000000090000720c */ /* 0x000fe20003fa4070 */
[----:B------:R-:W-:-:S03]  /*0ab0*/  IMAD.HI.U32 R3, R5, R25, RZ ;  /* 0x0000001905037227 */ /* 0x000fc600078e00ff */
[C---:B------:R-:W-:Y:S01]  /*0ac0*/  ISETP.GT.U32.AND P6, PT, R0.reuse, R21, PT ;  /* 0x000000150000720c */ /* 0x040fe20003fc4070 */
[----:B------:R-:W-:Y:S01]  /*0ad0*/  IMAD R11, R0, R7, R11 ;  /* 0x00000007000b7224 */ /* 0x000fe200078e020b */
[----:B------:R-:W-:Y:S01]  /*0ae0*/  LOP3.LUT R7, RZ, c[0x0][0x178], RZ, 0x33, !PT ;  /* 0x00005e00ff077a12 */ /* 0x000fe200078e33ff */
[----:B------:R-:W-:Y:S02]  /*0af0*/  IMAD.MOV R3, RZ, RZ, -R3 ;  /* 0x000000ffff037224 */ /* 0x000fe400078e0a03 */
[----:B------:R-:W-:Y:S01]  /*0b00*/  @!P1 IMAD.MOV R2, RZ, RZ, -R2 ;  /* 0x000000ffff029224 */ /* 0x000fe200078e0a02 */
[----:B------:R-:W-:Y:S01]  /*0b10*/  ISETP.GE.AND P1, PT, R10, RZ, PT ;  /* 0x000000ff0a00720c */ /* 0x000fe20003f26270 */
[----:B------:R-:W-:Y:S01]  /*0b20*/  IMAD R25, R0, R3, R25 ;  /* 0x0000000300197224 */ /* 0x000fe200078e0219 */
[----:B------:R-:W-:Y:S01]  /*0b30*/  LOP3.LUT R10, R4, 0x10, RZ, 0xfc, !PT ;  /* 0x00000010040a7812 */ /* 0x000fe200078efcff */
[--C-:B------:R-:W-:Y:S01]  /*0b40*/  @!P5 IMAD.IADD R9, R9, 0x1, -R0.reuse ;  /* 0x000000010909d824 */ /* 0x100fe200078e0a00 */
[C---:B------:R-:W-:Y:S01]  /*0b50*/  ISETP.GT.U32.AND P5, PT, R0.reuse, R11, PT ;  /* 0x0000000b0000720c */ /* 0x040fe20003fa4070 */
[----:B------:R-:W-:Y:S01]  /*0b60*/  @!P3 IMAD.MOV R19, RZ, RZ, -R19 ;  /* 0x000000ffff13b224 */ /* 0x000fe200078e0a13 */
[----:B------:R-:W-:Y:S01]  /*0b70*/  IABS R29, R10 ;  /* 0x0000000a001d7213 */ /* 0x000fe20000000000 */
[----:B------:R-:W-:Y:S01]  /*0b80*/  @!P6 IMAD.IADD R21, R21, 0x1, -R0 ;  /* 0x000000011515e824 */ /* 0x000fe200078e0a00 */
[----:B------:R-:W-:Y:S01]  /*0b90*/  ISETP.GT.U32.AND P6, PT, R0, R25, PT ;  /* 0x000000190000720c */ /* 0x000fe20003fc4070 */
[----:B------:R-:W-:Y:S01]  /*0ba0*/  IMAD.HI.U32 R8, R5, R31, RZ ;  /* 0x0000001f05087227 */ /* 0x000fe200078e00ff */
[----:B------:R-:W-:-:S02]  /*0bb0*/  SEL R3, R7, R2, !P4 ;  /* 0x0000000207037207 */ /* 0x000fc40006000000 */
[----:B------:R-:W-:Y:S01]  /*0bc0*/  SEL R2, R7, R6, !P4 ;  /* 0x0000000607027207 */ /* 0x000fe20006000000 */
[----:B------:R-:W-:Y:S01]  /*0bd0*/  IMAD.HI.U32 R6, R5, R29, RZ ;  /* 0x0000001d05067227 */ /* 0x000fe200078e00ff */
[----:B------:R-:W-:-:S03]  /*0be0*/  ISETP.GE.AND P4, PT, R4, RZ, PT ;  /* 0x000000ff0400720c */ /* 0x000fc60003f86270 */
[----:B------:R-:W-:Y:S02]  /*0bf0*/  @!P5 IMAD.IADD R11, R11, 0x1, -R0 ;  /* 0x000000010b0bd824 */ /* 0x000fe400078e0a00 */
[----:B------:R-:W-:Y:S02]  /*0c00*/  IMAD.MOV R6, RZ, RZ, -R6 ;  /* 0x000000ffff067224 */ /* 0x000fe400078e0a06 */
[----:B------:R-:W-:Y:S01]  /*0c10*/  @!P6 IMAD.IADD R25, R25, 0x1, -R0 ;  /* 0x000000011919e824 */ /* 0x000fe200078e0a00 */
[C---:B------:R-:W-:Y:S01]  /*0c20*/  ISETP.GT.U32.AND P6, PT, R0.reuse, R11, PT ;  /* 0x0000000b0000720c */ /* 0x040fe20003fc4070 */
[C---:B------:R-:W-:Y:S02]  /*0c30*/  IMAD R29, R0.reuse, R6, R29 ;  /* 0x00000006001d7224 */ /* 0x040fe400078e021d */
[----:B------:R-:W-:Y:S01]  /*0c40*/  IMAD.HI.U32 R6, R5, R27, RZ ;  /* 0x0000001b05067227 */ /* 0x000fe200078e00ff */
[C---:B------:R-:W-:Y:S02]  /*0c50*/  ISETP.GT.U32.AND P3, PT, R0.reuse, R25, PT ;  /* 0x000000190000720c */ /* 0x040fe40003f64070 */
[----:B------:R-:W-:Y:S01]  /*0c60*/  ISETP.GT.U32.AND P5, PT, R0, R29, PT ;  /* 0x0000001d0000720c */ /* 0x000fe20003fa4070 */
[----:B------:R-:W-:-:S02]  /*0c70*/  IMAD.MOV R6, RZ, RZ, -R6 ;  /* 0x000000ffff067224 */ /* 0x000fc400078e0a06 */
[----:B------:R-:W-:Y:S02]  /*0c80*/  IMAD.MOV.U32 R7, RZ, RZ, R9 ;  /* 0x000000ffff077224 */ /* 0x000fe400078e0009 */
[C---:B------:R-:W-:Y:S02]  /*0c90*/  IMAD R27, R0.reuse, R6, R27 ;  /* 0x00000006001b7224 */ /* 0x040fe400078e021b */
[----:B------:R-:W-:Y:S02]  /*0ca0*/  @!P6 IMAD.IADD R11, R11, 0x1, -R0 ;  /* 0x000000010b0be824 */ /* 0x000fe400078e0a00 */
[----:B------:R-:W-:Y:S01]  /*0cb0*/  IMAD.HI.U32 R6, R5, R33, RZ ;  /* 0x0000002105067227 */ /* 0x000fe200078e00ff */
[----:B------:R-:W-:-:S03]  /*0cc0*/  ISETP.GT.U32.AND P6, PT, R0, R27, PT ;  /* 0x0000001b0000720c */ /* 0x000fc60003fc4070 */
[----:B------:R-:W-:Y:S02]  /*0cd0*/  IMAD.MOV R6, RZ, RZ, -R6 ;  /* 0x000000ffff067224 */ /* 0x000fe400078e0a06 */
[----:B------:R-:W-:Y:S01]  /*0ce0*/  IMAD.MOV.U32 R9, RZ, RZ, R11 ;  /* 0x000000ffff097224 */ /* 0x000fe200078e000b */
[----:B------:R-:W-:Y:S01]  /*0cf0*/  LOP3.LUT R11, R4, 0x24, RZ, 0xfc, !PT ;  /* 0x00000024040b7812 */ /* 0x000fe200078efcff */
[C---:B------:R-:W-:Y:S02]  /*0d00*/  IMAD R33, R0.reuse, R6, R33 ;  /* 0x0000000600217224 */ /* 0x040fe400078e0221 */
[----:B------:R-:W-:Y:S01]  /*0d10*/  @!P3 IMAD.IADD R25, R25, 0x1, -R0 ;  /* 0x000000011919b824 */ /* 0x000fe200078e0a00 */
[----:B------:R-:W-:Y:S01]  /*0d20*/  IABS R39, R11 ;  /* 0x0000000b00277213 */ /* 0x000fe20000000000 */
[----:B------:R-:W-:Y:S01]  /*0d30*/  IMAD.MOV R8, RZ, RZ, -R8 ;  /* 0x000000ffff087224 */ /* 0x000fe200078e0a08 */
[----:B------:R-:W-:Y:S01]  /*0d40*/  ISETP.GE.AND P3, PT, R13, RZ, PT ;  /* 0x000000ff0d00720c */ /* 0x000fe20003f66270 */
[----:B------:R-:W-:Y:S01]  /*0d50*/  @!P6 IMAD.IADD R27, R27, 0x1, -R0 ;  /* 0x000000011b1be824 */ /* 0x000fe200078e0a00 */
[----:B------:R-:W-:Y:S01]  /*0d60*/  ISETP.GT.U32.AND P6, PT, R0, R33, PT ;  /* 0x000000210000720c */ /* 0x000fe20003fc4070 */
[----:B------:R-:W-:Y:S01]  /*0d70*/  @!P1 IMAD.MOV R25, RZ, RZ, -R25 ;  /* 0x000000ffff199224 */ /* 0x000fe200078e0a19 */
[----:B------:R-:W-:Y:S01]  /*0d80*/  LOP3.LUT R13, R4, 0x2c, RZ, 0xfc, !PT ;  /* 0x0000002c040d7812 */ /* 0x000fe200078efcff */
[C---:B------:R-:W-:Y:S01]  /*0d90*/  IMAD R31, R0.reuse, R8, R31 ;  /* 0x00000008001f7224 */ /* 0x040fe200078e021f */
[----:B------:R-:W-:Y:S01]  /*0da0*/  ISETP.GT.U32.AND P1, PT, R0, R27, PT ;  /* 0x0000001b0000720c */ /* 0x000fe20003f24070 */
[----:B------:R-:W-:Y:S01]  /*0db0*/  IMAD.HI.U32 R8, R5, R35, RZ ;  /* 0x0000002305087227 */ /* 0x000fe200078e00ff */
[----:B------:R-:W-:-:S03]  /*0dc0*/  IABS R43, R13 ;  /* 0x0000000d002b7213 */ /* 0x000fc60000000000 */
[----:B------:R-:W-:Y:S02]  /*0dd0*/  @!P5 IMAD.IADD R29, R29, 0x1, -R0 ;  /* 0x000000011d1dd824 */ /* 0x000fe400078e0a00 */
[----:B------:R-:W-:Y:S02]  /*0de0*/  IMAD.MOV R8, RZ, RZ, -R8 ;  /* 0x000000ffff087224 */ /* 0x000fe400078e0a08 */
[----:B------:R-:W-:Y:S01]  /*0df0*/  @!P6 IMAD.IADD R33, R33, 0x1, -R0 ;  /* 0x000000012121e824 */ /* 0x000fe200078e0a00 */
[----:B------:R-:W-:Y:S01]  /*0e00*/  ISETP.GT.U32.AND P5, PT, R0, R29, PT ;  /* 0x0000001d0000720c */ /* 0x000fe20003fa4070 */
[----:B------:R-:W-:-:S03]  /*0e10*/  IMAD.HI.U32 R6, R5, R39, RZ ;  /* 0x0000002705067227 */ /* 0x000fc600078e00ff */
[C---:B------:R-:W-:Y:S01]  /*0e20*/  ISETP.GT.U32.AND P6, PT, R0.reuse, R33, PT ;  /* 0x000000210000720c */ /* 0x040fe20003fc4070 */
[C---:B------:R-:W-:Y:S02]  /*0e30*/  IMAD R35, R0.reuse, R8, R35 ;  /* 0x0000000800237224 */ /* 0x040fe400078e0223 */
[----:B------:R-:W-:Y:S02]  /*0e40*/  IMAD.MOV R6, RZ, RZ, -R6 ;  /* 0x000000ffff067224 */ /* 0x000fe400078e0a06 */
[--C-:B------:R-:W-:Y:S01]  /*0e50*/  @!P1 IMAD.IADD R27, R27, 0x1, -R0.reuse ;  /* 0x000000011b1b9824 */ /* 0x100fe200078e0a00 */
[C---:B------:R-:W-:Y:S01]  /*0e60*/  ISETP.GT.U32.AND P1, PT, R0.reuse, R35, PT ;  /* 0x000000230000720c */ /* 0x040fe20003f24070 */
[C---:B------:R-:W-:Y:S02]  /*0e70*/  IMAD R39, R0.reuse, R6, R39 ;  /* 0x0000000600277224 */ /* 0x040fe400078e0227 */
[----:B------:R-:W-:Y:S01]  /*0e80*/  @!P2 IMAD.MOV R9, RZ, RZ, -R9 ;  /* 0x000000ffff09a224 */ /* 0x000fe200078e0a09 */
[----:B------:R-:W-:Y:S01]  /*0e90*/  ISETP.GT.U32.AND P2, PT, R0, R31, PT ;  /* 0x0000001f0000720c */ /* 0x000fe20003f44070 */
[--C-:B------:R-:W-:Y:S01]  /*0ea0*/  @!P5 IMAD.IADD R29, R29, 0x1, -R0.reuse ;  /* 0x000000011d1dd824 */ /* 0x100fe200078e0a00 */
[----:B------:R-:W-:Y:S01]  /*0eb0*/  ISETP.GE.AND P5, PT, R14, RZ, PT ;  /* 0x000000ff0e00720c */ /* 0x000fe20003fa6270 */
[--C-:B------:R-:W-:Y:S01]  /*0ec0*/  @!P6 IMAD.IADD R33, R33, 0x1, -R0.reuse ;  /* 0x000000012121e824 */ /* 0x100fe200078e0a00 */
[----:B------:R-:W-:Y:S01]  /*0ed0*/  ISETP.GT.U32.AND P6, PT, R0, R39, PT ;  /* 0x000000270000720c */ /* 0x000fe20003fc4070 */
[----:B------:R-:W-:Y:S01]  /*0ee0*/  @!P0 IMAD.MOV R21, RZ, RZ, -R21 ;  /* 0x000000ffff158224 */ /* 0x000fe200078e0a15 */
[----:B------:R-:W-:Y:S01]  /*0ef0*/  ISETP.GE.AND P0, PT, R12, RZ, PT ;  /* 0x000000ff0c00720c */ /* 0x000fe20003f06270 */
[----:B------:R-:W-:Y:S01]  /*0f00*/  @!P4 IMAD.MOV R7, RZ, RZ, -R7 ;  /* 0x000000ffff07c224 */ /* 0x000fe200078e0a07 */
[C---:B------:R-:W-:Y:S01]  /*0f10*/  LOP3.LUT R14, R4.reuse, 0x30, RZ, 0xfc, !PT ;  /* 0x00000030040e7812 */ /* 0x040fe200078efcff */
[----:B------:R-:W-:Y:S01]  /*0f20*/  @!P1 IMAD.IADD R35, R35, 0x1, -R0 ;  /* 0x0000000123239824 */ /* 0x000fe200078e0a00 */
[----:B------:R-:W-:Y:S01]  /*0f30*/  LOP3.LUT R12, R4, 0x28, RZ, 0xfc, !PT ;  /* 0x00000028040c7812 */ /* 0x000fe200078efcff */
[----:B------:R-:W-:Y:S01]  /*0f40*/  IMAD.HI.U32 R8, R5, R43, RZ ;  /* 0x0000002b05087227 */ /* 0x000fe200078e00ff */
[----:B------:R-:W-:-:S02]  /*0f50*/  IABS R41, R14 ;  /* 0x0000000e00297213 */ /* 0x000fc40000000000 */
[----:B------:R-:W-:Y:S01]  /*0f60*/  IABS R37, R12 ;  /* 0x0000000c00257213 */ /* 0x000fe20000000000 */
[--C-:B------:R-:W-:Y:S01]  /*0f70*/  @!P2 IMAD.IADD R31, R31, 0x1, -R0.reuse ;  /* 0x000000011f1fa824 */ /* 0x100fe200078e0a00 */
[----:B------:R-:W-:Y:S01]  /*0f80*/  ISETP.GE.AND P4, PT, R10, RZ, PT ;  /* 0x000000ff0a00720c */ /* 0x000fe20003f86270 */
[----:B------:R-:W-:Y:S01]  /*0f90*/  @!P6 IMAD.IADD R39, R39, 0x1, -R0 ;  /* 0x000000012727e824 */ /* 0x000fe200078e0a00 */
[C---:B------:R-:W-:Y:S01]  /*0fa0*/  ISETP.GT.U32.AND P6, PT, R0.reuse, R35, PT ;  /* 0x000000230000720c */ /* 0x040fe20003fc4070 */
[----:B------:R-:W-:Y:S01]  /*0fb0*/  IMAD.HI.U32 R10, R5, R41, RZ ;  /* 0x00000029050a7227 */ /* 0x000fe200078e00ff */
[----:B------:R-:W-:Y:S02]  /*0fc0*/  ISETP.GT.U32.AND P2, PT, R0, R31, PT ;  /* 0x0000001f0000720c */ /* 0x000fe40003f44070 */
[----:B------:R-:W-:Y:S01]  /*0fd0*/  ISETP.GE.AND P1, PT, R11, RZ, PT ;  /* 0x000000ff0b00720c */ /* 0x000fe20003f26270 */
[----:B------:R-:W-:Y:S01]  /*0fe0*/  IMAD.HI.U32 R6, R5, R37, RZ ;  /* 0x0000002505067227 */ /* 0x000fe200078e00ff */
[----:B------:R-:W-:-:S03]  /*0ff0*/  LOP3.LUT R11, R4, 0x34, RZ, 0xfc, !PT ;  /* 0x00000034040b7812 */ /* 0x000fc600078efcff */
[----:B------:R-:W-:Y:S01]  /*1000*/  IMAD.MOV R10, RZ, RZ, -R10 ;  /* 0x000000ffff0a7224 */ /* 0x000fe200078e0a0a */
[----:B------:R-:W-:Y:S01]  /*1010*/  IABS R45, R11 ;  /* 0x0000000b002d7213 */ /* 0x000fe20000000000 */
[----:B------:R-:W-:Y:S02]  /*1020*/  IMAD.MOV R6, RZ, RZ, -R6 ;  /* 0x000000ffff067224 */ /* 0x000fe400078e0a06 */
[----:B------:R-:W-:Y:S01]  /*1030*/  IMAD R41, R0, R10, R41 ;  /* 0x0000000a00297224 */ /* 0x000fe200078e0229 */
[----:B------:R-:W-:Y:S01]  /*1040*/  LOP3.LUT R10, R4, 0x38, RZ, 0xfc, !PT ;  /* 0x00000038040a7812 */ /* 0x000fe200078efcff */
[----:B------:R-:W-:Y:S02]  /*1050*/  IMAD.MOV R8, RZ, RZ, -R8 ;  /* 0x000000ffff087224 */ /* 0x000fe400078e0a08 */
[C---:B------:R-:W-:Y:S01]  /*1060*/  IMAD R37, R0.reuse, R6, R37 ;  /* 0x0000000600257224 */ /* 0x040fe200078e0225 */
[----:B------:R-:W-:Y:S01]  /*1070*/  IABS R47, R10 ;  /* 0x0000000a002f7213 */ /* 0x000fe20000000000 */
[--C-:B------:R-:W-:Y:S01]  /*1080*/  @!P6 IMAD.IADD R35, R35, 0x1, -R0.reuse ;  /* 0x000000012323e824 */ /* 0x100fe200078e0a00 */
[C---:B------:R-:W-:Y:S01]  /*1090*/  ISETP.GT.U32.AND P6, PT, R0.reuse, R41, PT ;  /* 0x000000290000720c */ /* 0x040fe20003fc4070 */
[----:B------:R-:W-:Y:S01]  /*10a0*/  @!P2 IMAD.IADD R31, R31, 0x1, -R0 ;  /* 0x000000011f1fa824 */ /* 0x000fe200078e0a00 */
[----:B------:R-:W-:Y:S01]  /*10b0*/  ISETP.GE.AND P2, PT, R15, RZ, PT ;  /* 0x000000ff0f00720c */ /* 0x000fe20003f46270 */
[----:B------:R-:W-:Y:S01]  /*10c0*/  IMAD R43, R0, R8, R43 ;  /* 0x00000008002b7224 */ /* 0x000fe200078e022b */
[----:B------:R-:W-:Y:S01]  /*10d0*/  LOP3.LUT R15, R4, 0x6c, RZ, 0xfc, !PT ;  /* 0x0000006c040f7812 */ /* 0x000fe200078efcff */
[----:B------:R-:W-:Y:S01]  /*10e0*/  @!P4 IMAD.MOV R29, RZ, RZ, -R29 ;  /* 0x000000ffff1dc224 */ /* 0x000fe200078e0a1d */
[C---:B------:R-:W-:Y:S01]  /*10f0*/  ISETP.GT.U32.AND P4, PT, R0.reuse, R37, PT ;  /* 0x000000250000720c */ /* 0x040fe20003f84070 */
[----:B------:R-:W-:Y:S01]  /*1100*/  @!P0 IMAD.MOV R27, RZ, RZ, -R27 ;  /* 0x000000ffff1b8224 */ /* 0x000fe200078e0a1b */
[C---:B------:R-:W-:Y:S01]  /*1110*/  ISETP.GT.U32.AND P0, PT, R0.reuse, R39, PT ;  /* 0x000000270000720c */ /* 0x040fe20003f04070 */
[----:B------:R-:W-:Y:S01]  /*1120*/  @!P3 IMAD.MOV R31, RZ, RZ, -R31 ;  /* 0x000000ffff1fb224 */ /* 0x000fe200078e0a1f */
[----:B------:R-:W-:Y:S01]  /*1130*/  ISETP.GT.U32.AND P3, PT, R0, R43, PT ;  /* 0x0000002b0000720c */ /* 0x000fe20003f64070 */
[----:B------:R-:W-:Y:S01]  /*1140*/  IMAD.HI.U32 R6, R5, R45, RZ ;  /* 0x0000002d05067227 */ /* 0x000fe200078e00ff */
[----:B------:R-:W-:-:S03]  /*1150*/  IABS R75, R15 ;  /* 0x0000000f004b7213 */ /* 0x000fc60000000000 */
[----:B------:R-:W-:Y:S02]  /*1160*/  IMAD.MOV R8, RZ, RZ, -R6 ;  /* 0x000000ffff087224 */ /* 0x000fe400078e0a06 */
[--C-:B------:R-:W-:Y:S02]  /*1170*/  @!P6 IMAD.IADD R41, R41, 0x1, -R0.reuse ;  /* 0x000000012929e824 */ /* 0x100fe400078e0a00 */
[--C-:B------:R-:W-:Y:S01]  /*1180*/  @!P4 IMAD.IADD R37, R37, 0x1, -R0.reuse ;  /* 0x000000012525c824 */ /* 0x100fe200078e0a00 */
[----:B------:R-:W-:Y:S01]  /*1190*/  ISETP.GE.AND P4, PT, R14, RZ, PT ;  /* 0x000000ff0e00720c */ /* 0x000fe20003f86270 */
[--C-:B------:R-:W-:Y:S01]  /*11a0*/  @!P0 IMAD.IADD R39, R39, 0x1, -R0.reuse ;  /* 0x0000000127278824 */ /* 0x100fe200078e0a00 */
[----:B------:R-:W-:Y:S01]  /*11b0*/  ISETP.GE.AND P0, PT, R13, RZ, PT ;  /* 0x000000ff0d00720c */ /* 0x000fe20003f06270 */
[----:B------:R-:W-:Y:S01]  /*11c0*/  IMAD R45, R0, R8, R45 ;  /* 0x00000008002d7224 */ /* 0x000fe200078e022d */
[----:B------:R-:W-:Y:S01]  /*11d0*/  LOP3.LUT R13, R4, 0x40, RZ, 0xfc, !PT ;  /* 0x00000040040d7812 */ /* 0x000fe200078efcff */
[----:B------:R-:W-:Y:S01]  /*11e0*/  @!P2 IMAD.MOV R35, RZ, RZ, -R35 ;  /* 0x000000ffff23a224 */ /* 0x000fe200078e0a23 */
[C---:B------:R-:W-:Y:S01]  /*11f0*/  ISETP.GT.U32.AND P2, PT, R0.reuse, R41, PT ;  /* 0x000000290000720c */ /* 0x040fe20003f44070 */
[----:B------:R-:W-:Y:S01]  /*1200*/  @!P3 IMAD.IADD R43, R43, 0x1, -R0 ;  /* 0x000000012b2bb824 */ /* 0x000fe200078e0a00 */
[C---:B------:R-:W-:Y:S01]  /*1210*/  ISETP.GT.U32.AND P3, PT, R0.reuse, R37, PT ;  /* 0x000000250000720c */ /* 0x040fe20003f64070 */
[----:B------:R-:W-:Y:S01]  /*1220*/  @!P1 IMAD.MOV R39, RZ, RZ, -R39 ;  /* 0x000000ffff279224 */ /* 0x000fe200078e0a27 */
[----:B------:R-:W-:Y:S01]  /*1230*/  ISETP.GT.U32.AND P1, PT, R0, R45, PT ;  /* 0x0000002d0000720c */ /* 0x000fe20003f24070 */
[----:B------:R-:W-:Y:S01]  /*1240*/  @!P5 IMAD.MOV R33, RZ, RZ, -R33 ;  /* 0x000000ffff21d224 */ /* 0x000fe200078e0a21 */
[----:B------:R-:W-:Y:S01]  /*1250*/  ISETP.GE.AND P5, PT, R12, RZ, PT ;  /* 0x000000ff0c00720c */ /* 0x000fe20003fa6270 */
[----:B------:R-:W-:Y:S01]  /*1260*/  IMAD.HI.U32 R6, R5, R47, RZ ;  /* 0x0000002f05067227 */ /* 0x000fe200078e00ff */
[----:B------:R-:W-:-:S02]  /*1270*/  ISETP.GT.U32.AND P6, PT, R0, R43, PT ;  /* 0x0000002b0000720c */ /* 0x000fc40003fc4070 */
[----:B------:R-:W-:Y:S01]  /*1280*/  LOP3.LUT R12, R4, 0x3c, RZ, 0xfc, !PT ;  /* 0x0000003c040c7812 */ /* 0x000fe200078efcff */
[----:B------:R-:W-:Y:S01]  /*1290*/  IMAD.MOV R6, RZ, RZ, -R6 ;  /* 0x000000ffff067224 */ /* 0x000fe200078e0a06 */
[----:B------:R-:W-:Y:S01]  /*12a0*/  IABS R49, R13 ;  /* 0x0000000d00317213 */ /* 0x000fe20000000000 */
[--C-:B------:R-:W-:Y:S01]  /*12b0*/  @!P2 IMAD.IADD R41, R41, 0x1, -R0.reuse ;  /* 0x000000012929a824 */ /* 0x100fe200078e0a00 */
[----:B------:R-:W-:Y:S01]  /*12c0*/  IABS R51, R12 ;  /* 0x0000000c00337213 */ /* 0x000fe20000000000 */
[----:B------:R-:W-:Y:S01]  /*12d0*/  IMAD R47, R0, R6, R47 ;  /* 0x00000006002f7224 */ /* 0x000fe200078e022f */
[----:B------:R-:W-:Y:S01]  /*12e0*/  ISETP.GE.AND P2, PT, R10, RZ, PT ;  /* 0x000000ff0a00720c */ /* 0x000fe20003f46270 */
[--C-:B------:R-:W-:Y:S01]  /*12f0*/  @!P3 IMAD.IADD R37, R37, 0x1, -R0.reuse ;  /* 0x000000012525b824 */ /* 0x100fe200078e0a00 */
[----:B------:R-:W-:Y:S01]  /*1300*/  LOP3.LUT R10, R4, 0x44, RZ, 0xfc, !PT ;  /* 0x00000044040a7812 */ /* 0x000fe200078efcff */
[----:B------:R-:W-:Y:S01]  /*1310*/  @!P1 IMAD.IADD R45, R45, 0x1, -R0 ;  /* 0x000000012d2d9824 */ /* 0x000fe200078e0a00 */
[----:B------:R-:W-:Y:S01]  /*1320*/  ISETP.GE.AND P3, PT, R11, RZ, PT ;  /* 0x000000ff0b00720c */ /* 0x000fe20003f66270 */
[----:B------:R-:W-:Y:S01]  /*1330*/  IMAD.HI.U32 R6, R5, R51, RZ ;  /* 0x0000003305067227 */ /* 0x000fe200078e00ff */
[----:B------:R-:W-:-:S02]  /*1340*/  IABS R53, R10 ;  /* 0x0000000a00357213 */ /* 0x000fc40000000000 */
[----:B------:R-:W-:Y:S01]  /*1350*/  LOP3.LUT R11, R4, 0x4c, RZ, 0xfc, !PT ;  /* 0x0000004c040b7812 */ /* 0x000fe200078efcff */
[----:B------:R-:W-:Y:S01]  /*1360*/  @!P6 IMAD.IADD R43, R43, 0x1, -R0 ;  /* 0x000000012b2be824 */ /* 0x000fe200078e0a00 */
[C---:B------:R-:W-:Y:S01]  /*1370*/  ISETP.GT.U32.AND P6, PT, R0.reuse, R47, PT ;  /* 0x0000002f0000720c */ /* 0x040fe20003fc4070 */
[----:B------:R-:W-:Y:S01]  /*1380*/  @!P5 IMAD.MOV R37, RZ, RZ, -R37 ;  /* 0x000000ffff25d224 */ /* 0x000fe200078e0a25 */
[----:B------:R-:W-:Y:S01]  /*1390*/  ISETP.GT.U32.AND P5, PT, R0, R45, PT ;  /* 0x0000002d0000720c */ /* 0x000fe20003fa4070 */
[----:B------:R-:W-:Y:S01]  /*13a0*/  IMAD.MOV R6, RZ, RZ, -R6 ;  /* 0x000000ffff067224 */ /* 0x000fe200078e0a06 */
[----:B------:R-:W-:Y:S01]  /*13b0*/  IABS R57, R11 ;  /* 0x0000000b00397213 */ /* 0x000fe20000000000 */
[C---:B------:R-:W-:Y:S01]  /*13c0*/  IMAD.HI.U32 R8, R5.reuse, R49, RZ ;  /* 0x0000003105087227 */ /* 0x040fe200078e00ff */
[----:B------:R-:W-:Y:S02]  /*13d0*/  ISETP.GE.AND P1, PT, R12, RZ, PT ;  /* 0x000000ff0c00720c */ /* 0x000fe40003f26270 */
[----:B------:R-:W-:Y:S01]  /*13e0*/  LOP3.LUT R12, R4, 0x50, RZ, 0xfc, !PT ;  /* 0x00000050040c7812 */ /* 0x000fe200078efcff */
[----:B------:R-:W-:Y:S01]  /*13f0*/  IMAD R51, R0, R6, R51 ;  /* 0x0000000600337224 */ /* 0x000fe200078e0233 */
[----:B------:R-:W-:Y:S01]  /*1400*/  LOP3.LUT R14, R4, 0x60, RZ, 0xfc, !PT ;  /* 0x00000060040e7812 */ /* 0x000fe200078efcff */
[----:B------:R-:W-:Y:S01]  /*1410*/  IMAD.HI.U32 R6, R5, R53, RZ ;  /* 0x0000003505067227 */ /* 0x000fe200078e00ff */
[----:B------:R-:W-:-:S02]  /*1420*/  IABS R61, R12 ;  /* 0x0000000c003d7213 */ /* 0x000fc40000000000 */
[----:B------:R-:W-:Y:S01]  /*1430*/  IABS R69, R14 ;  /* 0x0000000e00457213 */ /* 0x000fe20000000000 */
[----:B------:R-:W-:Y:S02]  /*1440*/  IMAD.MOV R6, RZ, RZ, -R6 ;  /* 0x000000ffff067224 */ /* 0x000fe400078e0a06 */
[--C-:B------:R-:W-:Y:S02]  /*1450*/  @!P6 IMAD.IADD R47, R47, 0x1, -R0.reuse ;  /* 0x000000012f2fe824 */ /* 0x100fe400078e0a00 */
[----:B------:R-:W-:Y:S02]  /*1460*/  @!P5 IMAD.IADD R45, R45, 0x1, -R0 ;  /* 0x000000012d2dd824 */ /* 0x000fe400078e0a00 */
[C---:B------:R-:W-:Y:S01]  /*1470*/  IMAD R53, R0.reuse, R6, R53 ;  /* 0x0000000600357224 */ /* 0x040fe200078e0235 */
[C---:B------:R-:W-:Y:S01]  /*1480*/  ISETP.GT.U32.AND P6, PT, R0.reuse, R47, PT ;  /* 0x0000002f0000720c */ /* 0x040fe20003fc4070 */
[----:B------:R-:W-:Y:S02]  /*1490*/  @!P3 IMAD.MOV R45, RZ, RZ, -R45 ;  /* 0x000000ffff2db224 */ /* 0x000fe400078e0a2d */
[----:B------:R-:W-:Y:S01]  /*14a0*/  IMAD.MOV R8, RZ, RZ, -R8 ;  /* 0x000000ffff087224 */ /* 0x000fe200078e0a08 */
[C---:B------:R-:W-:Y:S01]  /*14b0*/  ISETP.GT.U32.AND P3, PT, R0.reuse, R53, PT ;  /* 0x000000350000720c */ /* 0x040fe20003f64070 */
[----:B------:R-:W-:Y:S01]  /*14c0*/  @!P0 IMAD.MOV R43, RZ, RZ, -R43 ;  /* 0x000000ffff2b8224 */ /* 0x000fe200078e0a2b */
[C---:B------:R-:W-:Y:S01]  /*14d0*/  ISETP.GT.U32.AND P0, PT, R0.reuse, R51, PT ;  /* 0x000000330000720c */ /* 0x040fe20003f04070 */
[----:B------:R-:W-:Y:S01]  /*14e0*/  IMAD R49, R0, R8, R49 ;  /* 0x0000000800317224 */ /* 0x000fe200078e0231 */
[----:B------:R-:W-:Y:S01]  /*14f0*/  LOP3.LUT R8, R4, 0x48, RZ, 0xfc, !PT ;  /* 0x0000004804087812 */ /* 0x000fe200078efcff */
[----:B------:R-:W-:Y:S01]  /*1500*/  @!P4 IMAD.MOV R41, RZ, RZ, -R41 ;  /* 0x000000ffff29c224 */ /* 0x000fe200078e0a29 */
[----:B------:R-:W-:Y:S01]  /*1510*/  ISETP.GE.AND P4, PT, R13, RZ, PT ;  /* 0x000000ff0d00720c */ /* 0x000fe20003f86270 */
[----:B------:R-:W-:Y:S01]  /*1520*/  IMAD R3, R3, c[0x0][0x184], RZ ;  /* 0x0000610003037a24 */ /* 0x000fe200078e02ff */
[----:B------:R-:W-:Y:S01]  /*1530*/  ISETP.GT.U32.AND P5, PT, R0, R49, PT ;  /* 0x000000310000720c */ /* 0x000fe20003fa4070 */
[----:B------:R-:W-:Y:S01]  /*1540*/  @!P6 IMAD.IADD R47, R47, 0x1, -R0 ;  /* 0x000000012f2fe824 */ /* 0x000fe200078e0a00 */
[----:B------:R-:W-:-:S02]  /*1550*/  IABS R55, R8 ;  /* 0x0000000800377213 */ /* 0x000fc40000000000 */
[----:B------:R-:W-:Y:S01]  /*1560*/  ISETP.GE.AND P6, PT, R10, RZ, PT ;  /* 0x000000ff0a00720c */ /* 0x000fe20003fc6270 */
[--C-:B------:R-:W-:Y:S01]  /*1570*/  @!P3 IMAD.IADD R53, R53, 0x1, -R0.reuse ;  /* 0x000000013535b824 */ /* 0x100fe200078e0a00 */
[----:B------:R-:W-:Y:S01]  /*1580*/  LOP3.LUT R13, R4, 0x5c, RZ, 0xfc, !PT ;  /* 0x0000005c040d7812 */ /* 0x000fe200078efcff */
[----:B------:R-:W-:Y:S01]  /*1590*/  @!P2 IMAD.MOV R47, RZ, RZ, -R47 ;  /* 0x000000ffff2fa224 */ /* 0x000fe200078e0a2f */
[----:B------:R-:W-:Y:S01]  /*15a0*/  ISETP.GE.AND P2, PT, R8, RZ, PT ;  /* 0x000000ff0800720c */ /* 0x000fe20003f46270 */
[--C-:B------:R-:W-:Y:S01]  /*15b0*/  @!P0 IMAD.IADD R51, R51, 0x1, -R0.reuse ;  /* 0x0000000133338824 */ /* 0x100fe200078e0a00 */
[C---:B------:R-:W-:Y:S01]  /*15c0*/  ISETP.GT.U32.AND P3, PT, R0.reuse, R53, PT ;  /* 0x000000350000720c */ /* 0x040fe20003f64070 */
[----:B------:R-:W-:Y:S01]  /*15d0*/  IMAD.HI.U32 R8, R5, R57, RZ ;  /* 0x0000003905087227 */ /* 0x000fe200078e00ff */
[----:B------:R-:W-:Y:S02]  /*15e0*/  IABS R65, R13 ;  /* 0x0000000d00417213 */ /* 0x000fe40000000000 */
[----:B------:R-:W-:Y:S01]  /*15f0*/  ISETP.GT.U32.AND P0, PT, R0, R51, PT ;  /* 0x000000330000720c */ /* 0x000fe20003f04070 */
[----:B------:R-:W-:-:S02]  /*1600*/  @!P5 IMAD.IADD R49, R49, 0x1, -R0 ;  /* 0x000000013131d824 */ /* 0x000fc400078e0a00 */
[----:B------:R-:W-:Y:S02]  /*1610*/  IMAD.MOV R8, RZ, RZ, -R8 ;  /* 0x000000ffff087224 */ /* 0x000fe400078e0a08 */
[----:B------:R-:W-:Y:S01]  /*1620*/  IMAD.HI.U32 R6, R5, R55, RZ ;  /* 0x0000003705067227 */ /* 0x000fe200078e00ff */
[----:B------:R-:W-:-:S03]  /*1630*/  ISETP.GT.U32.AND P5, PT, R0, R49, PT ;  /* 0x000000310000720c */ /* 0x000fc60003fa4070 */
[C---:B------:R-:W-:Y:S02]  /*1640*/  IMAD R57, R0.reuse, R8, R57 ;  /* 0x0000000800397224 */ /* 0x040fe400078e0239 */
[----:B------:R-:W-:Y:S02]  /*1650*/  @!P3 IMAD.IADD R53, R53, 0x1, -R0 ;  /* 0x000000013535b824 */ /* 0x000fe400078e0a00 */
[----:B------:R-:W-:Y:S01]  /*1660*/  IMAD.MOV R6, RZ, RZ, -R6 ;  /* 0x000000ffff067224 */ /* 0x000fe200078e0a06 */
[C---:B------:R-:W-:Y:S01]  /*1670*/  ISETP.GT.U32.AND P3, PT, R0.reuse, R57, PT ;  /* 0x000000390000720c */ /* 0x040fe20003f64070 */
[----:B------:R-:W-:Y:S01]  /*1680*/  @!P0 IMAD.IADD R51, R51, 0x1, -R0 ;  /* 0x0000000133338824 */ /* 0x000fe200078e0a00 */
[----:B------:R-:W-:Y:S01]  /*1690*/  ISETP.GE.AND P0, PT, R11, RZ, PT ;  /* 0x000000ff0b00720c */ /* 0x000fe20003f06270 */
[----:B------:R-:W-:Y:S01]  /*16a0*/  IMAD R55, R0, R6, R55 ;  /* 0x0000000600377224 */ /* 0x000fe200078e0237 */
[----:B------:R-:W-:Y:S01]  /*16b0*/  LOP3.LUT R6, R4, 0x54, RZ, 0xfc, !PT ;  /* 0x0000005404067812 */ /* 0x000fe200078efcff */
[----:B------:R-:W-:-:S03]  /*16c0*/  IMAD.HI.U32 R10, R5, R61, RZ ;  /* 0x0000003d050a7227 */ /* 0x000fc600078e00ff */
[----:B------:R-:W-:Y:S01]  /*16d0*/  IABS R59, R6 ;  /* 0x00000006003b7213 */ /* 0x000fe20000000000 */
[----:B------:R-:W-:Y:S01]  /*16e0*/  @!P5 IMAD.IADD R49, R49, 0x1, -R0 ;  /* 0x000000013131d824 */ /* 0x000fe200078e0a00 */
[----:B------:R-:W-:Y:S01]  /*16f0*/  ISETP.GE.AND P5, PT, R12, RZ, PT ;  /* 0x000000ff0c00720c */ /* 0x000fe20003fa6270 */
[----:B------:R-:W-:Y:S01]  /*1700*/  @!P1 IMAD.MOV R51, RZ, RZ, -R51 ;  /* 0x000000ffff339224 */ /* 0x000fe200078e0a33 */
[----:B------:R-:W-:Y:S01]  /*1710*/  ISETP.GT.U32.AND P1, PT, R0, R55, PT ;  /* 0x000000370000720c */ /* 0x000fe20003f24070 */
[----:B------:R-:W-:Y:S01]  /*1720*/  IMAD.MOV R10, RZ, RZ, -R10 ;  /* 0x000000ffff0a7224 */ /* 0x000fe200078e0a0a */
[----:B------:R-:W-:Y:S01]  /*1730*/  LOP3.LUT R12, R4, 0x58, RZ, 0xfc, !PT ;  /* 0x00000058040c7812 */ /* 0x000fe200078efcff */
[----:B------:R-:W-:Y:S02]  /*1740*/  @!P3 IMAD.IADD R57, R57, 0x1, -R0 ;  /* 0x000000013939b824 */ /* 0x000fe400078e0a00 */
[----:B------:R-:W-:Y:S01]  /*1750*/  IMAD R61, R0, R10, R61 ;  /* 0x0000000a003d7224 */ /* 0x000fe200078e023d */
[----:B------:R-:W-:Y:S01]  /*1760*/  IABS R63, R12 ;  /* 0x0000000c003f7213 */ /* 0x000fe20000000000 */
[----:B------:R-:W-:Y:S01]  /*1770*/  @!P4 IMAD.MOV R49, RZ, RZ, -R49 ;  /* 0x000000ffff31c224 */ /* 0x000fe200078e0a31 */
[----:B------:R-:W-:Y:S01]  /*1780*/  ISETP.GE.AND P4, PT, R6, RZ, PT ;  /* 0x000000ff0600720c */ /* 0x000fe20003f86270 */
[----:B------:R-:W-:Y:S01]  /*1790*/  @!P6 IMAD.MOV R53, RZ, RZ, -R53 ;  /* 0x000000ffff35e224 */ /* 0x000fe200078e0a35 */
[C---:B------:R-:W-:Y:S01]  /*17a0*/  ISETP.GT.U32.AND P3, PT, R0.reuse, R57, PT ;  /* 0x000000390000720c */ /* 0x040fe20003f64070 */
[----:B------:R-:W-:Y:S01]  /*17b0*/  IMAD.HI.U32 R6, R5, R59, RZ ;  /* 0x0000003b05067227 */ /* 0x000fe200078e00ff */
[----:B------:R-:W-:-:S03]  /*17c0*/  ISETP.GT.U32.AND P6, PT, R0, R61, PT ;  /* 0x0000003d0000720c */ /* 0x000fc60003fc4070 */
[----:B------:R-:W-:-:S04]  /*17d0*/  IMAD.HI.U32 R8, R5, R63, RZ ;  /* 0x0000003f05087227 */ /* 0x000fc800078e00ff */
[----:B------:R-:W-:Y:S02]  /*17e0*/  @!P1 IMAD.IADD R55, R55, 0x1, -R0 ;  /* 0x0000000137379824 */ /* 0x000fe400078e0a00 */
[----:B------:R-:W-:Y:S02]  /*17f0*/  IMAD.MOV R6, RZ, RZ, -R6 ;  /* 0x000000ffff067224 */ /* 0x000fe400078e0a06 */
[----:B------:R-:W-:Y:S01]  /*1800*/  IMAD.MOV R8, RZ, RZ, -R8 ;  /* 0x000000ffff087224 */ /* 0x000fe200078e0a08 */
[C---:B------:R-:W-:Y:S01]  /*1810*/  ISETP.GT.U32.AND P1, PT, R0.reuse, R55, PT ;  /* 0x000000370000720c */ /* 0x040fe20003f24070 */
[C---:B------:R-:W-:Y:S02]  /*1820*/  IMAD R59, R0.reuse, R6, R59 ;  /* 0x00000006003b7224 */ /* 0x040fe400078e023b */
[C---:B------:R-:W-:Y:S02]  /*1830*/  IMAD R63, R0.reuse, R8, R63 ;  /* 0x00000008003f7224 */ /* 0x040fe400078e023f */
[--C-:B------:R-:W-:Y:S01]  /*1840*/  @!P3 IMAD.IADD R57, R57, 0x1, -R0.reuse ;  /* 0x000000013939b824 */ /* 0x100fe200078e0a00 */
[C---:B------:R-:W-:Y:S01]  /*1850*/  ISETP.GT.U32.AND P3, PT, R0.reuse, R59, PT ;  /* 0x0000003b0000720c */ /* 0x040fe20003f64070 */
[----:B------:R-:W-:Y:S01]  /*1860*/  @!P6 IMAD.IADD R61, R61, 0x1, -R0 ;  /* 0x000000013d3de824 */ /* 0x000fe200078e0a00 */
[----:B------:R-:W-:Y:S01]  /*1870*/  ISETP.GT.U32.AND P6, PT, R0, R63, PT ;  /* 0x0000003f0000720c */ /* 0x000fe20003fc4070 */
[----:B------:R-:W-:-:S04]  /*1880*/  IMAD.HI.U32 R11, R5, R69, RZ ;  /* 0x00000045050b7227 */ /* 0x000fc800078e00ff */
[----:B------:R-:W-:Y:S02]  /*1890*/  IMAD.MOV R11, RZ, RZ, -R11 ;  /* 0x000000ffff0b7224 */ /* 0x000fe400078e0a0b */
[--C-:B------:R-:W-:Y:S01]  /*18a0*/  @!P1 IMAD.IADD R55, R55, 0x1, -R0.reuse ;  /* 0x0000000137379824 */ /* 0x100fe200078e0a00 */
[----:B------:R-:W-:Y:S01]  /*18b0*/  ISETP.GE.AND P1, PT, R12, RZ, PT ;  /* 0x000000ff0c00720c */ /* 0x000fe20003f26270 */
[----:B------:R-:W-:Y:S01]  /*18c0*/  IMAD R69, R0, R11, R69 ;  /* 0x0000000b00457224 */ /* 0x000fe200078e0245 */
[C---:B------:R-:W-:Y:S01]  /*18d0*/  LOP3.LUT R11, R4.reuse, 0x64, RZ, 0xfc, !PT ;  /* 0x00000064040b7812 */ /* 0x040fe200078efcff */
[--C-:B------:R-:W-:Y:S01]  /*18e0*/  @!P3 IMAD.IADD R59, R59, 0x1, -R0.reuse ;  /* 0x000000013b3bb824 */ /* 0x100fe200078e0a00 */
[----:B------:R-:W-:Y:S01]  /*18f0*/  LOP3.LUT R12, R4, 0x68, RZ, 0xfc, !PT ;  /* 0x00000068040c7812 */ /* 0x000fe200078efcff */
[----:B------:R-:W-:Y:S01]  /*1900*/  @!P6 IMAD.IADD R63, R63, 0x1, -R0 ;  /* 0x000000013f3fe824 */ /* 0x000fe200078e0a00 */
[----:B------:R-:W-:Y:S01]  /*1910*/  IABS R67, R11 ;  /* 0x0000000b00437213 */ /* 0x000fe20000000000 */
[----:B------:R-:W-:Y:S01]  /*1920*/  IMAD.HI.U32 R10, R5, R65, RZ ;  /* 0x00000041050a7227 */ /* 0x000fe200078e00ff */
[----:B------:R-:W-:-:S02]  /*1930*/  IABS R71, R12 ;  /* 0x0000000c00477213 */ /* 0x000fc40000000000 */
[C---:B------:R-:W-:Y:S01]  /*1940*/  ISETP.GT.U32.AND P3, PT, R0.reuse, R61, PT ;  /* 0x0000003d0000720c */ /* 0x040fe20003f64070 */
[----:B------:R-:W-:Y:S01]  /*1950*/  @!P2 IMAD.MOV R55, RZ, RZ, -R55 ;  /* 0x000000ffff37a224 */ /* 0x000fe200078e0a37 */
[C---:B------:R-:W-:Y:S01]  /*1960*/  ISETP.GT.U32.AND P2, PT, R0.reuse, R59, PT ;  /* 0x0000003b0000720c */ /* 0x040fe20003f44070 */
[----:B------:R-:W-:Y:S01]  /*1970*/  IMAD.MOV R10, RZ, RZ, -R10 ;  /* 0x000000ffff0a7224 */ /* 0x000fe200078e0a0a */
[----:B------:R-:W-:Y:S01]  /*1980*/  ISETP.GT.U32.AND P6, PT, R0, R63, PT ;  /* 0x0000003f0000720c */ /* 0x000fe20003fc4070 */
[----:B------:R-:W-:-:S04]  /*1990*/  IMAD.HI.U32 R6, R5, R67, RZ ;  /* 0x0000004305067227 */ /* 0x000fc800078e00ff */
[----:B------:R-:W-:-:S04]  /*19a0*/  IMAD.HI.U32 R8, R5, R71, RZ ;  /* 0x0000004705087227 */ /* 0x000fc800078e00ff */
[C---:B------:R-:W-:Y:S02]  /*19b0*/  IMAD R65, R0.reuse, R10, R65 ;  /* 0x0000000a00417224 */ /* 0x040fe400078e0241 */
[----:B------:R-:W-:Y:S02]  /*19c0*/  IMAD.MOV R6, RZ, RZ, -R6 ;  /* 0x000000ffff067224 */ /* 0x000fe400078e0a06 */
[----:B------:R-:W-:Y:S02]  /*19d0*/  IMAD.MOV R10, RZ, RZ, -R8 ;  /* 0x000000ffff0a7224 */ /* 0x000fe400078e0a08 */
[----:B------:R-:W-:Y:S01]  /*19e0*/  @!P0 IMAD.MOV R57, RZ, RZ, -R57 ;  /* 0x000000ffff398224 */ /* 0x000fe200078e0a39 */
[C---:B------:R-:W-:Y:S01]  /*19f0*/  ISETP.GT.U32.AND P0, PT, R0.reuse, R65, PT ;  /* 0x000000410000720c */ /* 0x040fe20003f04070 */
[----:B------:R-:W-:Y:S01]  /*1a00*/  @!P3 IMAD.IADD R61, R61, 0x1, -R0 ;  /* 0x000000013d3db824 */ /* 0x000fe200078e0a00 */
[C---:B------:R-:W-:Y:S01]  /*1a10*/  ISETP.GT.U32.AND P3, PT, R0.reuse, R69, PT ;  /* 0x000000450000720c */ /* 0x040fe20003f64070 */
[----:B------:R-:W-:-:S02]  /*1a20*/  IMAD R67, R0, R6, R67 ;  /* 0x0000000600437224 */ /* 0x000fc400078e0243 */
[----:B------:R-:W-:Y:S01]  /*1a30*/  IMAD R71, R0, R10, R71 ;  /* 0x0000000a00477224 */ /* 0x000fe200078e0247 */
[----:B------:R-:W-:Y:S01]  /*1a40*/  LOP3.LUT R10, R4, 0x74, RZ, 0xfc, !PT ;  /* 0x00000074040a7812 */ /* 0x000fe200078efcff */
[--C-:B------:R-:W-:Y:S01]  /*1a50*/  @!P2 IMAD.IADD R59, R59, 0x1, -R0.reuse ;  /* 0x000000013b3ba824 */ /* 0x100fe200078e0a00 */
[C---:B------:R-:W-:Y:S01]  /*1a60*/  ISETP.GT.U32.AND P2, PT, R0.reuse, R67, PT ;  /* 0x000000430000720c */ /* 0x040fe20003f44070 */
[----:B------:R-:W-:Y:S01]  /*1a70*/  @!P6 IMAD.IADD R63, R63, 0x1, -R0 ;  /* 0x000000013f3fe824 */ /* 0x000fe200078e0a00 */
[----:B------:R-:W-:Y:S01]  /*1a80*/  ISETP.GT.U32.AND P6, PT, R0, R71, PT ;  /* 0x000000470000720c */ /* 0x000fe20003fc4070 */
[----:B------:R-:W-:Y:S01]  /*1a90*/  IMAD.HI.U32 R8, R5, R73, RZ ;  /* 0x0000004905087227 */ /* 0x000fe200078e00ff */
[----:B------:R-:W-:-:S03]  /*1aa0*/  IABS R77, R10 ;  /* 0x0000000a004d7213 */ /* 0x000fc60000000000 */
[--C-:B------:R-:W-:Y:S01]  /*1ab0*/  @!P0 IMAD.IADD R65, R65, 0x1, -R0.reuse ;  /* 0x0000000141418824 */ /* 0x100fe200078e0a00 */
[----:B------:R-:W-:Y:S01]  /*1ac0*/  ISETP.GE.AND P0, PT, R13, RZ, PT ;  /* 0x000000ff0d00720c */ /* 0x000fe20003f06270 */
[--C-:B------:R-:W-:Y:S01]  /*1ad0*/  @!P3 IMAD.IADD R69, R69, 0x1, -R0.reuse ;  /* 0x000000014545b824 */ /* 0x100fe200078e0a00 */
[----:B------:R-:W-:Y:S01]  /*1ae0*/  LOP3.LUT R13, R4, 0x78, RZ, 0xfc, !PT ;  /* 0x00000078040d7812 */ /* 0x000fe200078efcff */
[----:B------:R-:W-:Y:S01]  /*1af0*/  @!P5 IMAD.MOV R61, RZ, RZ, -R61 ;  /* 0x000000ffff3dd224 */ /* 0x000fe200078e0a3d */
[----:B------:R-:W-:Y:S01]  /*1b00*/  ISETP.GE.AND P3, PT, R14, RZ, PT ;  /* 0x000000ff0e00720c */ /* 0x000fe20003f66270 */
[--C-:B------:R-:W-:Y:S01]  /*1b10*/  @!P2 IMAD.IADD R67, R67, 0x1, -R0.reuse ;  /* 0x000000014343a824 */ /* 0x100fe200078e0a00 */
[C---:B------:R-:W-:Y:S01]  /*1b20*/  ISETP.GT.U32.AND P2, PT, R0.reuse, R65, PT ;  /* 0x000000410000720c */ /* 0x040fe20003f44070 */
[----:B------:R-:W-:Y:S01]  /*1b30*/  @!P6 IMAD.IADD R71, R71, 0x1, -R0 ;  /* 0x000000014747e824 */ /* 0x000fe200078e0a00 */
[C---:B------:R-:W-:Y:S01]  /*1b40*/  ISETP.GT.U32.AND P6, PT, R0.reuse, R69, PT ;  /* 0x000000450000720c */ /* 0x040fe20003fc4070 */
[----:B------:R-:W-:Y:S01]  /*1b50*/  IMAD.MOV R8, RZ, RZ, -R8 ;  /* 0x000000ffff087224 */ /* 0x000fe200078e0a08 */
[----:B------:R-:W-:Y:S01]  /*1b60*/  ISETP.GT.U32.AND P5, PT, R0, R67, PT ;  /* 0x000000430000720c */ /* 0x000fe20003fa4070 */
[----:B------:R-:W-:Y:S01]  /*1b70*/  IMAD.HI.U32 R6, R5, R75, RZ ;  /* 0x0000004b05067227 */ /* 0x000fe200078e00ff */
[----:B------:R-:W-:-:S02]  /*1b80*/  IABS R79, R13 ;  /* 0x0000000d004f7213 */ /* 0x000fc40000000000 */
[----:B------:R-:W-:Y:S01]  /*1b90*/  LOP3.LUT R14, R4, 0xa0, RZ, 0xfc, !PT ;  /* 0x000000a0040e7812 */ /* 0x000fe200078efcff */
[C---:B------:R-:W-:Y:S02]  /*1ba0*/  IMAD R73, R0.reuse, R8, R73 ;  /* 0x0000000800497224 */ /* 0x040fe400078e0249 */
[----:B------:R-:W-:Y:S01]  /*1bb0*/  IMAD.MOV R6, RZ, RZ, -R6 ;  /* 0x000000ffff067224 */ /* 0x000fe200078e0a06 */
[----:B------:R-:W-:Y:S01]  /*1bc0*/  IABS R99, R14 ;  /* 0x0000000e00637213 */ /* 0x000fe20000000000 */
[----:B------:R-:W-:Y:S01]  /*1bd0*/  @!P4 IMAD.MOV R59, RZ, RZ, -R59 ;  /* 0x000000ffff3bc224 */ /* 0x000fe200078e0a3b */
[C---:B------:R-:W-:Y:S01]  /*1be0*/  ISETP.GT.U32.AND P4, PT, R0.reuse, R71, PT ;  /* 0x000000470000720c */ /* 0x040fe20003f84070 */
[--C-:B------:R-:W-:Y:S01]  /*1bf0*/  @!P2 IMAD.IADD R65, R65, 0x1, -R0.reuse ;  /* 0x000000014141a824 */ /* 0x100fe200078e0a00 */
[----:B------:R-:W-:Y:S01]  /*1c00*/  ISETP.GE.AND P2, PT, R11, RZ, PT ;  /* 0x000000ff0b00720c */ /* 0x000fe20003f46270 */
[----:B------:R-:W-:Y:S01]  /*1c10*/  @!P6 IMAD.IADD R69, R69, 0x1, -R0 ;  /* 0x000000014545e824 */ /* 0x000fe200078e0a00 */
[C---:B------:R-:W-:Y:S01]  /*1c20*/  ISETP.GT.U32.AND P6, PT, R0.reuse, R73, PT ;  /* 0x000000490000720c */ /* 0x040fe20003fc4070 */
[----:B------:R-:W-:Y:S01]  /*1c30*/  IMAD R75, R0, R6, R75 ;  /* 0x00000006004b7224 */ /* 0x000fe200078e024b */
[----:B------:R-:W-:Y:S01]  /*1c40*/  LOP3.LUT R11, R4, 0x90, RZ, 0xfc, !PT ;  /* 0x00000090040b7812 */ /* 0x000fe200078efcff */
[----:B------:R-:W-:-:S03]  /*1c50*/  IMAD.HI.U32 R6, R5, R77, RZ ;  /* 0x0000004d05067227 */ /* 0x000fc600078e00ff */
[----:B------:R-:W-:Y:S01]  /*1c60*/  IABS R91, R11 ;  /* 0x0000000b005b7213 */ /* 0x000fe20000000000 */
[----:B------:R-:W-:Y:S01]  /*1c70*/  @!P5 IMAD.IADD R67, R67, 0x1, -R0 ;  /* 0x000000014343d824 */ /* 0x000fe200078e0a00 */
[----:B------:R-:W-:Y:S01]  /*1c80*/  ISETP.GE.AND P5, PT, R12, RZ, PT ;  /* 0x000000ff0c00720c */ /* 0x000fe20003fa6270 */
[----:B------:R-:W-:Y:S01]  /*1c90*/  IMAD.HI.U32 R8, R5, R79, RZ ;  /* 0x0000004f05087227 */ /* 0x000fe200078e00ff */
[----:B------:R-:W-:-:S03]  /*1ca0*/  LOP3.LUT R12, R4, 0x98, RZ, 0xfc, !PT ;  /* 0x00000098040c7812 */ /* 0x000fc600078efcff */
[----:B------:R-:W-:Y:S01]  /*1cb0*/  IMAD.MOV R6, RZ, RZ, -R6 ;  /* 0x000000ffff067224 */ /* 0x000fe200078e0a06 */
[----:B------:R-:W-:Y:S01]  /*1cc0*/  IABS R95, R12 ;  /* 0x0000000c005f7213 */ /* 0x000fe20000000000 */
[----:B------:R-:W-:Y:S01]  /*1cd0*/  @!P1 IMAD.MOV R63, RZ, RZ, -R63 ;  /* 0x000000ffff3f9224 */ /* 0x000fe200078e0a3f */
[C---:B------:R-:W-:Y:S01]  /*1ce0*/  ISETP.GT.U32.AND P1, PT, R0.reuse, R75, PT ;  /* 0x0000004b0000720c */ /* 0x040fe20003f24070 */
[----:B------:R-:W-:Y:S02]  /*1cf0*/  IMAD.MOV R8, RZ, RZ, -R8 ;  /* 0x000000ffff087224 */ /* 0x000fe400078e0a08 */
[----:B------:R-:W-:Y:S01]  /*1d00*/  IMAD R77, R0, R6, R77 ;  /* 0x00000006004d7224 */ /* 0x000fe200078e024d */
[----:B------:R-:W-:Y:S01]  /*1d10*/  LOP3.LUT R6, R4, 0x7c, RZ, 0xfc, !PT ;  /* 0x0000007c04067812 */ /* 0x000fe200078efcff */
[--C-:B------:R-:W-:Y:S01]  /*1d20*/  @!P4 IMAD.IADD R71, R71, 0x1, -R0.reuse ;  /* 0x000000014747c824 */ /* 0x100fe200078e0a00 */
[----:B------:R-:W-:Y:S01]  /*1d30*/  ISETP.GE.AND P4, PT, R15, RZ, PT ;  /* 0x000000ff0f00720c */ /* 0x000fe20003f86270 */
[--C-:B------:R-:W-:Y:S01]  /*1d40*/  @!P6 IMAD.IADD R73, R73, 0x1, -R0.reuse ;  /* 0x000000014949e824 */ /* 0x100fe200078e0a00 */
[----:B------:R-:W-:Y:S01]  /*1d50*/  IABS R81, R6 ;  /* 0x0000000600517213 */ /* 0x000fe20000000000 */
        /* <DEDUP_REMOVED lines=8> */
[----:B------:R-:W-:Y:S01]  /*1de0*/  @!P1 IMAD.IADD R75, R75, 0x1, -R0 ;  /* 0x000000014b4b9824 */ /* 0x000fe200078e0a00 */
[----:B------:R-:W-:Y:S01]  /*1df0*/  IABS R83, R8 ;  /* 0x0000000800537213 */ /* 0x000fe20000000000 */
[----:B------:R-:W-:Y:S01]  /*1e00*/  @!P0 IMAD.MOV R65, RZ, RZ, -R65 ;  /* 0x000000ffff418224 */ /* 0x000fe200078e0a41 */
[----:B------:R-:W-:-:S02]  /*1e10*/  ISETP.GE.AND P6, PT, R10, RZ, PT ;  /* 0x000000ff0a00720c */ /* 0x000fc40003fc6270 */
[----:B------:R-:W-:Y:S02]  /*1e20*/  ISETP.GT.U32.AND P0, PT, R0, R75, PT ;  /* 0x0000004b0000720c */ /* 0x000fe40003f04070 */
[----:B------:R-:W-:Y:S01]  /*1e30*/  ISETP.GE.AND P1, PT, R16, RZ, PT ;  /* 0x000000ff1000720c */ /* 0x000fe20003f26270 */
[--C-:B------:R-:W-:Y:S01]  /*1e40*/  @!P2 IMAD.IADD R77, R77, 0x1, -R0.reuse ;  /* 0x000000014d4da824 */ /* 0x100fe200078e0a00 */
[----:B------:R-:W-:Y:S01]  /*1e50*/  ISETP.GE.AND P2, PT, R8, RZ, PT ;  /* 0x000000ff0800720c */ /* 0x000fe20003f46270 */
[--C-:B------:R-:W-:Y:S01]  /*1e60*/  @!P3 IMAD.IADD R73, R73, 0x1, -R0.reuse ;  /* 0x000000014949b824 */ /* 0x100fe200078e0a00 */
[----:B------:R-:W-:Y:S01]  /*1e70*/  ISETP.GE.AND P3, PT, R6, RZ, PT ;  /* 0x000000ff0600720c */ /* 0x000fe20003f66270 */
[----:B------:R-:W-:Y:S01]  /*1e80*/  @!P5 IMAD.IADD R79, R79, 0x1, -R0 ;  /* 0x000000014f4fd824 */ /* 0x000fe200078e0a00 */
[----:B------:R-:W-:Y:S01]  /*1e90*/  ISETP.GT.U32.AND P5, PT, R0, R77, PT ;  /* 0x0000004d0000720c */ /* 0x000fe20003fa4070 */
[----:B------:R-:W-:Y:S01]  /*1ea0*/  IMAD.HI.U32 R6, R5, R81, RZ ;  /* 0x0000005105067227 */ /* 0x000fe200078e00ff */
[----:B------:R-:W-:-:S02]  /*1eb0*/  LOP3.LUT R10, R4, 0x84, RZ, 0xfc, !PT ;  /* 0x00000084040a7812 */ /* 0x000fc400078efcff */
[----:B------:R-:W-:Y:S01]  /*1ec0*/  LOP3.LUT R15, R4, 0x114, RZ, 0xfc, !PT ;  /* 0x00000114040f7812 */ /* 0x000fe200078efcff */
[----:B------:R-:W-:Y:S01]  /*1ed0*/  IMAD.MOV R6, RZ, RZ, -R6 ;  /* 0x000000ffff067224 */ /* 0x000fe200078e0a06 */
[----:B------:R-:W-:Y:S01]  /*1ee0*/  IABS R87, R10 ;  /* 0x0000000a00577213 */ /* 0x000fe20000000000 */
[--C-:B------:R-:W-:Y:S01]  /*1ef0*/  @!P0 IMAD.IADD R75, R75, 0x1, -R0.reuse ;  /* 0x000000014b4b8824 */ /* 0x100fe200078e0a00 */
[----:B------:R-:W-:Y:S01]  /*1f00*/  ISETP.GE.AND P0, PT, R13, RZ, PT ;  /* 0x000000ff0d00720c */ /* 0x000fe20003f06270 */
[----:B------:R-:W-:Y:S01]  /*1f10*/  IMAD R81, R0, R6, R81 ;  /* 0x0000000600517224 */ /* 0x000fe200078e0251 */
[C---:B------:R-:W-:Y:S01]  /*1f20*/  LOP3.LUT R6, R4.reuse, 0x88, RZ, 0xfc, !PT ;  /* 0x0000008804067812 */ /* 0x040fe200078efcff */
[----:B------:R-:W-:Y:S01]  /*1f30*/  IMAD.HI.U32 R8, R5, R83, RZ ;  /* 0x0000005305087227 */ /* 0x000fe200078e00ff */
[----:B------:R-:W-:Y:S02]  /*1f40*/  LOP3.LUT R13, R4, 0x9c, RZ, 0xfc, !PT ;  /* 0x0000009c040d7812 */ /* 0x000fe400078efcff */
[----:B------:R-:W-:Y:S01]  /*1f50*/  IABS R85, R6 ;  /* 0x0000000600557213 */ /* 0x000fe20000000000 */
[----:B------:R-:W-:Y:S01]  /*1f60*/  @!P4 IMAD.MOV R75, RZ, RZ, -R75 ;  /* 0x000000ffff4bc224 */ /* 0x000fe200078e0a4b */
[C---:B------:R-:W-:Y:S01]  /*1f70*/  ISETP.GT.U32.AND P4, PT, R0.reuse, R79, PT ;  /* 0x0000004f0000720c */ /* 0x040fe20003f84070 */
[----:B------:R-:W-:Y:S01]  /*1f80*/  @!P5 IMAD.IADD R77, R77, 0x1, -R0 ;  /* 0x000000014d4dd824 */ /* 0x000fe200078e0a00 */
[----:B------:R-:W-:Y:S01]  /*1f90*/  ISETP.GT.U32.AND P5, PT, R0, R81, PT ;  /* 0x000000510000720c */ /* 0x000fe20003fa4070 */
[----:B------:R-:W-:Y:S01]  /*1fa0*/  IMAD.MOV R8, RZ, RZ, -R8 ;  /* 0x000000ffff087224 */ /* 0x000fe200078e0a08 */
[----:B------:R-:W-:Y:S01]  /*1fb0*/  IABS R97, R13 ;  /* 0x0000000d00617213 */ /* 0x000fe20000000000 */
[----:B------:R-:W-:Y:S01]  /*1fc0*/  @!P6 IMAD.MOV R77, RZ, RZ, -R77 ;  /* 0x000000ffff4de224 */ /* 0x000fe200078e0a4d */
[----:B------:R-:W-:Y:S01]  /*1fd0*/  LOP3.LUT R16, R4, 0x118, RZ, 0xfc, !PT ;  /* 0x0000011804107812 */ /* 0x000fe200078efcff */
[----:B------:R-:W-:Y:S01]  /*1fe0*/  IMAD R83, R0, R8, R83 ;  /* 0x0000000800537224 */ /* 0x000fe200078e0253 */
[----:B------:R-:W-:Y:S01]  /*1ff0*/  IABS R157, R15 ;  /* 0x0000000f009d7213 */ /* 0x000fe20000000000 */
[----:B------:R-:W-:Y:S01]  /*2000*/  @!P1 IMAD.MOV R73, RZ, RZ, -R73 ;  /* 0x000000ffff499224 */ /* 0x000fe200078e0a49 */
[----:B------:R-:W-:-:S02]  /*2010*/  ISETP.GE.AND P1, PT, R10, RZ, PT ;  /* 0x000000ff0a00720c */ /* 0x000fc40003f26270 */
[----:B------:R-:W-:Y:S01]  /*2020*/  ISETP.GT.U32.AND P6, PT, R0, R83, PT ;  /* 0x000000530000720c */ /* 0x000fe20003fc4070 */
[--C-:B------:R-:W-:Y:S01]  /*2030*/  @!P4 IMAD.IADD R79, R79, 0x1, -R0.reuse ;  /* 0x000000014f4fc824 */ /* 0x100fe200078e0a00 */
[----:B------:R-:W-:Y:S01]  /*2040*/  ISETP.GE.AND P4, PT, R6, RZ, PT ;  /* 0x000000ff0600720c */ /* 0x000fe20003f86270 */
[----:B------:R-:W-:Y:S01]  /*2050*/  @!P5 IMAD.IADD R81, R81, 0x1, -R0 ;  /* 0x000000015151d824 */ /* 0x000fe200078e0a00 */
[----:B------:R-:W-:Y:S01]  /*2060*/  LOP3.LUT R10, R4, 0x8c, RZ, 0xfc, !PT ;  /* 0x0000008c040a7812 */ /* 0x000fe200078efcff */
[C---:B------:R-:W-:Y:S01]  /*2070*/  IMAD.HI.U32 R6, R5.reuse, R87, RZ ;  /* 0x0000005705067227 */ /* 0x040fe200078e00ff */
[----:B------:R-:W-:Y:S02]  /*2080*/  IABS R159, R16 ;  /* 0x00000010009f7213 */ /* 0x000fe40000000000 */
[----:B------:R-:W-:Y:S01]  /*2090*/  ISETP.GT.U32.AND P5, PT, R0, R81, PT ;  /* 0x000000510000720c */ /* 0x000fe20003fa4070 */
[----:B------:R-:W-:Y:S01]  /*20a0*/  IMAD.MOV R8, RZ, RZ, -R6 ;  /* 0x000000ffff087224 */ /* 0x000fe200078e0a06 */
[----:B------:R-:W-:Y:S01]  /*20b0*/  IABS R89, R10 ;  /* 0x0000000a00597213 */ /* 0x000fe20000000000 */
[----:B------:R-:W-:-:S04]  /*20c0*/  IMAD.HI.U32 R6, R5, R85, RZ ;  /* 0x0000005505067227 */ /* 0x000fc800078e00ff */
[----:B------:R-:W-:Y:S02]  /*20d0*/  @!P6 IMAD.IADD R83, R83, 0x1, -R0 ;  /* 0x000000015353e824 */ /* 0x000fe400078e0a00 */
[----:B------:R-:W-:Y:S02]  /*20e0*/  IMAD.MOV R6, RZ, RZ, -R6 ;  /* 0x000000ffff067224 */ /* 0x000fe400078e0a06 */
[C---:B------:R-:W-:Y:S01]  /*20f0*/  IMAD R87, R0.reuse, R8, R87 ;  /* 0x0000000800577224 */ /* 0x040fe200078e0257 */
[C---:B------:R-:W-:Y:S01]  /*2100*/  ISETP.GT.U32.AND P6, PT, R0.reuse, R83, PT ;  /* 0x000000530000720c */ /* 0x040fe20003fc4070 */
[----:B------:R-:W-:Y:S02]  /*2110*/  IMAD R85, R0, R6, R85 ;  /* 0x0000000600557224 */ /* 0x000fe400078e0255 */
[----:B------:R-:W-:-:S04]  /*2120*/  IMAD.HI.U32 R6, R5, R89, RZ ;  /* 0x0000005905067227 */ /* 0x000fc800078e00ff */
[----:B------:R-:W-:Y:S01]  /*2130*/  @!P5 IMAD.IADD R81, R81, 0x1, -R0 ;  /* 0x000000015151d824 */ /* 0x000fe200078e0a00 */
[----:B------:R-:W-:Y:S01]  /*2140*/  ISETP.GT.U32.AND P5, PT, R0, R87, PT ;  /* 0x000000570000720c */ /* 0x000fe20003fa4070 */
[----:B------:R-:W-:-:S04]  /*2150*/  IMAD.HI.U32 R8, R5, R91, RZ ;  /* 0x0000005b05087227 */ /* 0x000fc800078e00ff */
[----:B------:R-:W-:Y:S02]  /*2160*/  IMAD.MOV R6, RZ, RZ, -R6 ;  /* 0x000000ffff067224 */ /* 0x000fe400078e0a06 */
[----:B------:R-:W-:Y:S02]  /*2170*/  IMAD.MOV R8, RZ, RZ, -R8 ;  /* 0x000000ffff087224 */ /* 0x000fe400078e0a08 */
[----:B------:R-:W-:Y:S02]  /*2180*/  IMAD R89, R0, R6, R89 ;  /* 0x0000000600597224 */ /* 0x000fe400078e0259 */
[----:B------:R-:W-:Y:S01]  /*2190*/  @!P0 IMAD.MOV R79, RZ, RZ, -R79 ;  /* 0x000000ffff4f8224 */ /* 0x000fe200078e0a4f */
[----:B------:R-:W-:Y:S01]  /*21a0*/  ISETP.GE.AND P0, PT, R10, RZ, PT ;  /* 0x000000ff0a00720c */ /* 0x000fe20003f06270 */
[----:B------:R-:W-:Y:S01]  /*21b0*/  IMAD R91, R0, R8, R91 ;  /* 0x00000008005b7224 */ /* 0x000fe200078e025b */
[----:B------:R-:W-:Y:S01]  /*21c0*/  LOP3.LUT R10, R4, 0x94, RZ, 0xfc, !PT ;  /* 0x00000094040a7812 */ /* 0x000fe200078efcff */
[--C-:B------:R-:W-:Y:S01]  /*21d0*/  @!P6 IMAD.IADD R83, R83, 0x1, -R0.reuse ;  /* 0x000000015353e824 */ /* 0x100fe200078e0a00 */
[C---:B------:R-:W-:Y:S01]  /*21e0*/  ISETP.GT.U32.AND P6, PT, R0.reuse, R89, PT ;  /* 0x000000590000720c */ /* 0x040fe20003fc4070 */
[----:B------:R-:W-:Y:S01]  /*21f0*/  @!P5 IMAD.IADD R87, R87, 0x1, -R0 ;  /* 0x000000015757d824 */ /* 0x000fe200078e0a00 */
[C---:B------:R-:W-:Y:S01]  /*2200*/  ISETP.GT.U32.AND P5, PT, R0.reuse, R91, PT ;  /* 0x0000005b0000720c */ /* 0x040fe20003fa4070 */
[----:B------:R-:W-:Y:S01]  /*2210*/  @!P3 IMAD.MOV R81, RZ, RZ, -R81 ;  /* 0x000000ffff51b224 */ /* 0x000fe200078e0a51 */
[----:B------:R-:W-:Y:S01]  /*2220*/  IABS R93, R10 ;  /* 0x0000000a005d7213 */ /* 0x000fe20000000000 */
[----:B------:R-:W-:Y:S01]  /*2230*/  @!P2 IMAD.MOV R83, RZ, RZ, -R83 ;  /* 0x000000ffff53a224 */ /* 0x000fe200078e0a53 */
[----:B------:R-:W-:Y:S01]  /*2240*/  ISETP.GT.U32.AND P3, PT, R0, R85, PT ;  /* 0x000000550000720c */ /* 0x000fe20003f64070 */
[----:B------:R-:W-:-:S04]  /*2250*/  IMAD.HI.U32 R8, R5, R99, RZ ;  /* 0x0000006305087227 */ /* 0x000fc800078e00ff */
[----:B------:R-:W-:-:S04]  /*2260*/  IMAD.HI.U32 R6, R5, R93, RZ ;  /* 0x0000005d05067227 */ /* 0x000fc800078e00ff */
[----:B------:R-:W-:Y:S02]  /*2270*/  @!P6 IMAD.IADD R89, R89, 0x1, -R0 ;  /* 0x000000015959e824 */ /* 0x000fe400078e0a00 */
[----:B------:R-:W-:Y:S02]  /*2280*/  IMAD.MOV R6, RZ, RZ, -R6 ;  /* 0x000000ffff067224 */ /* 0x000fe400078e0a06 */
[----:B------:R-:W-:Y:S01]  /*2290*/  @!P5 IMAD.IADD R91, R91, 0x1, -R0 ;  /* 0x000000015b5bd824 */ /* 0x000fe200078e0a00 */
[C---:B------:R-:W-:Y:S01]  /*22a0*/  ISETP.GT.U32.AND P5, PT, R0.reuse, R89, PT ;  /* 0x000000590000720c */ /* 0x040fe20003fa4070 */
[C---:B------:R-:W-:Y:S02]  /*22b0*/  IMAD R93, R0.reuse, R6, R93 ;  /* 0x00000006005d7224 */ /* 0x040fe400078e025d */
[----:B------:R-:W-:Y:S01]  /*22c0*/  IMAD.HI.U32 R6, R5, R95, RZ ;  /* 0x0000005f05067227 */ /* 0x000fe200078e00ff */
[----:B------:R-:W-:-:S03]  /*22d0*/  ISETP.GT.U32.AND P2, PT, R0, R91, PT ;  /* 0x0000005b0000720c */ /* 0x000fc60003f44070 */
[----:B------:R-:W-:Y:S01]  /*22e0*/  @!P3 IMAD.IADD R85, R85, 0x1, -R0 ;  /* 0x000000015555b824 */ /* 0x000fe200078e0a00 */
[C---:B------:R-:W-:Y:S01]  /*22f0*/  ISETP.GT.U32.AND P3, PT, R0.reuse, R87, PT ;  /* 0x000000570000720c */ /* 0x040fe20003f64070 */
[----:B------:R-:W-:Y:S02]  /*2300*/  IMAD.MOV R6, RZ, RZ, -R6 ;  /* 0x000000ffff067224 */ /* 0x000fe400078e0a06 */
[----:B------:R-:W-:Y:S01]  /*2310*/  IMAD.MOV R8, RZ, RZ, -R8 ;  /* 0x000000ffff087224 */ /* 0x000fe200078e0a08 */
[C---:B------:R-:W-:Y:S01]  /*2320*/  ISETP.GT.U32.AND P6, PT, R0.reuse, R85, PT ;  /* 0x000000550000720c */ /* 0x040fe20003fc4070 */
[C---:B------:R-:W-:Y:S02]  /*2330*/  IMAD R95, R0.reuse, R6, R95 ;  /* 0x00000006005f7224 */ /* 0x040fe400078e025f */
[----:B------:R-:W-:Y:S02]  /*2340*/  @!P5 IMAD.IADD R89, R89, 0x1, -R0 ;  /* 0x000000015959d824 */ /* 0x000fe400078e0a00 */
[----:B------:R-:W-:Y:S01]  /*2350*/  IMAD.HI.U32 R6, R5, R97, RZ ;  /* 0x0000006105067227 */ /* 0x000fe200078e00ff */
[----:B------:R-:W-:-:S03]  /*2360*/  ISETP.GT.U32.AND P5, PT, R0, R95, PT ;  /* 0x0000005f0000720c */ /* 0x000fc60003fa4070 */
[----:B------:R-:W-:Y:S02]  /*2370*/  IMAD.MOV R6, RZ, RZ, -R6 ;  /* 0x000000ffff067224 */ /* 0x000fe400078e0a06 */
[--C-:B------:R-:W-:Y:S01]  /*2380*/  @!P3 IMAD.IADD R87, R87, 0x1, -R0.reuse ;  /* 0x000000015757b824 */ /* 0x100fe200078e0a00 */
[C---:B------:R-:W-:Y:S01]  /*2390*/  ISETP.GT.U32.AND P3, PT, R0.reuse, R93, PT ;  /* 0x0000005d0000720c */ /* 0x040fe20003f64070 */
[--C-:B------:R-:W-:Y:S01]  /*23a0*/  @!P6 IMAD.IADD R85, R85, 0x1, -R0.reuse ;  /* 0x000000015555e824 */ /* 0x100fe200078e0a00 */
[----:B------:R-:W-:Y:S01]  /*23b0*/  ISETP.GE.AND P6, PT, R11, RZ, PT ;  /* 0x000000ff0b00720c */ /* 0x000fe20003fc6270 */
[----:B------:R-:W-:Y:S01]  /*23c0*/  IMAD R97, R0, R6, R97 ;  /* 0x0000000600617224 */ /* 0x000fe200078e0261 */
[----:B------:R-:W-:Y:S01]  /*23d0*/  LOP3.LUT R11, R4, 0xa4, RZ, 0xfc, !PT ;  /* 0x000000a4040b7812 */ /* 0x000fe200078efcff */
[--C-:B------:R-:W-:Y:S01]  /*23e0*/  @!P2 IMAD.IADD R91, R91, 0x1, -R0.reuse ;  /* 0x000000015b5ba824 */ /* 0x100fe200078e0a00 */
[----:B------:R-:W-:Y:S01]  /*23f0*/  ISETP.GE.AND P2, PT, R10, RZ, PT ;  /* 0x000000ff0a00720c */ /* 0x000fe20003f46270 */
[----:B------:R-:W-:Y:S01]  /*2400*/  @!P5 IMAD.IADD R95, R95, 0x1, -R0 ;  /* 0x000000015f5fd824 */ /* 0x000fe200078e0a00 */
[----:B------:R-:W-:Y:S01]  /*2410*/  IABS R101, R11 ;  /* 0x0000000b00657213 */ /* 0x000fe20000000000 */
[----:B------:R-:W-:Y:S01]  /*2420*/  IMAD R99, R0, R8, R99 ;  /* 0x0000000800637224 */ /* 0x000fe200078e0263 */
[----:B------:R-:W-:Y:S01]  /*2430*/  LOP3.LUT R10, R4, 0xa8, RZ, 0xfc, !PT ;  /* 0x000000a8040a7812 */ /* 0x000fe200078efcff */
[----:B------:R-:W-:Y:S01]  /*2440*/  @!P1 IMAD.MOV R87, RZ, RZ, -R87 ;  /* 0x000000ffff579224 */ /* 0x000fe200078e0a57 */
[----:B------:R-:W-:Y:S01]  /*2450*/  ISETP.GT.U32.AND P5, PT, R0, R95, PT ;  /* 0x0000005f0000720c */ /* 0x000fe20003fa4070 */
[----:B------:R-:W-:Y:S01]  /*2460*/  IMAD.HI.U32 R6, R5, R101, RZ ;  /* 0x0000006505067227 */ /* 0x000fe200078e00ff */
[----:B------:R-:W-:-:S03]  /*2470*/  IABS R103, R10 ;  /* 0x0000000a00677213 */ /* 0x000fc60000000000 */
[----:B------:R-:W-:Y:S02]  /*2480*/  IMAD.MOV R6, RZ, RZ, -R6 ;  /* 0x000000ffff067224 */ /* 0x000fe400078e0a06 */
        /* <DEDUP_REMOVED lines=8> */
[----:B------:R-:W-:Y:S01]  /*2510*/  IMAD.HI.U32 R6, R5, R103, RZ ;  /* 0x0000006705067227 */ /* 0x000fe200078e00ff */
[----:B------:R-:W-:-:S02]  /*2520*/  ISETP.GT.U32.AND P6, PT, R0, R99, PT ;  /* 0x000000630000720c */ /* 0x000fc40003fc4070 */
[----:B------:R-:W-:Y:S01]  /*2530*/  IABS R105, R12 ;  /* 0x0000000c00697213 */ /* 0x000fe20000000000 */
[----:B------:R-:W-:Y:S01]  /*2540*/  @!P4 IMAD.MOV R85, RZ, RZ, -R85 ;  /* 0x000000ffff55c224 */ /* 0x000fe200078e0a55 */
[----:B------:R-:W-:Y:S01]  /*2550*/  ISETP.GT.U32.AND P4, PT, R0, R97, PT ;  /* 0x000000610000720c */ /* 0x000fe20003f84070 */
[----:B------:R-:W-:Y:S02]  /*2560*/  IMAD.MOV R8, RZ, RZ, -R6 ;  /* 0x000000ffff087224 */ /* 0x000fe400078e0a06 */
[----:B------:R-:W-:-:S04]  /*2570*/  IMAD.HI.U32 R6, R5, R105, RZ ;  /* 0x0000006905067227 */ /* 0x000fc800078e00ff */
[--C-:B------:R-:W-:Y:S02]  /*2580*/  @!P5 IMAD.IADD R101, R101, 0x1, -R0.reuse ;  /* 0x000000016565d824 */ /* 0x100fe400078e0a00 */
[--C-:B------:R-:W-:Y:S01]  /*2590*/  @!P1 IMAD.IADD R93, R93, 0x1, -R0.reuse ;  /* 0x000000015d5d9824 */ /* 0x100fe200078e0a00 */
[----:B------:R-:W-:Y:S01]  /*25a0*/  ISETP.GE.AND P1, PT, R14, RZ, PT ;  /* 0x000000ff0e00720c */ /* 0x000fe20003f26270 */
[----:B------:R-:W-:Y:S01]  /*25b0*/  @!P6 IMAD.IADD R99, R99, 0x1, -R0 ;  /* 0x000000016363e824 */ /* 0x000fe200078e0a00 */
[----:B------:R-:W-:Y:S01]  /*25c0*/  ISETP.GT.U32.AND P5, PT, R0, R101, PT ;  /* 0x000000650000720c */ /* 0x000fe20003fa4070 */
[----:B------:R-:W-:Y:S01]  /*25d0*/  IMAD.MOV R6, RZ, RZ, -R6 ;  /* 0x000000ffff067224 */ /* 0x000fe200078e0a06 */
[----:B------:R-:W-:Y:S01]  /*25e0*/  LOP3.LUT R14, R4, 0x110, RZ, 0xfc, !PT ;  /* 0x00000110040e7812 */ /* 0x000fe200078efcff */
[----:B------:R-:W-:Y:S01]  /*25f0*/  @!P2 IMAD.MOV R93, RZ, RZ, -R93 ;  /* 0x000000ffff5da224 */ /* 0x000fe200078e0a5d */
[C---:B------:R-:W-:Y:S01]  /*2600*/  ISETP.GT.U32.AND P2, PT, R0.reuse, R99, PT ;  /* 0x000000630000720c */ /* 0x040fe20003f44070 */
[----:B------:R-:W-:Y:S01]  /*2610*/  IMAD R105, R0, R6, R105 ;  /* 0x0000000600697224 */ /* 0x000fe200078e0269 */
[----:B------:R-:W-:Y:S01]  /*2620*/  IABS R151, R14 ;  /* 0x0000000e00977213 */ /* 0x000fe20000000000 */
[--C-:B------:R-:W-:Y:S01]  /*2630*/  @!P4 IMAD.IADD R97, R97, 0x1, -R0.reuse ;  /* 0x000000016161c824 */ /* 0x100fe200078e0a00 */
[----:B------:R-:W-:Y:S01]  /*2640*/  ISETP.GE.AND P4, PT, R11, RZ, PT ;  /* 0x000000ff0b00720c */ /* 0x000fe20003f86270 */
[----:B------:R-:W-:Y:S01]  /*2650*/  @!P0 IMAD.MOV R89, RZ, RZ, -R89 ;  /* 0x000000ffff598224 */ /* 0x000fe200078e0a59 */
[----:B------:R-:W-:Y:S01]  /*2660*/  LOP3.LUT R11, R4, 0xb0, RZ, 0xfc, !PT ;  /* 0x000000b0040b7812 */ /* 0x000fe200078efcff */
[C---:B------:R-:W-:Y:S01]  /*2670*/  IMAD R103, R0.reuse, R8, R103 ;  /* 0x0000000800677224 */ /* 0x040fe200078e0267 */
[C---:B------:R-:W-:Y:S01]  /*2680*/  ISETP.GT.U32.AND P6, PT, R0.reuse, R97, PT ;  /* 0x000000610000720c */ /* 0x040fe20003fc4070 */
[--C-:B------:R-:W-:Y:S01]  /*2690*/  @!P5 IMAD.IADD R101, R101, 0x1, -R0.reuse ;  /* 0x000000016565d824 */ /* 0x100fe200078e0a00 */
[----:B------:R-:W-:Y:S01]  /*26a0*/  ISETP.GT.U32.AND P5, PT, R0, R105, PT ;  /* 0x000000690000720c */ /* 0x000fe20003fa4070 */
[----:B------:R-:W-:Y:S01]  /*26b0*/  @!P3 IMAD.MOV R95, RZ, RZ, -R95 ;  /* 0x000000ffff5fb224 */ /* 0x000fe200078e0a5f */
[----:B------:R-:W-:Y:S01]  /*26c0*/  ISETP.GE.AND P0, PT, R13, RZ, PT ;  /* 0x000000ff0d00720c */ /* 0x000fe20003f06270 */
[----:B------:R-:W-:Y:S01]  /*26d0*/  @!P2 IMAD.IADD R99, R99, 0x1, -R0 ;  /* 0x000000016363a824 */ /* 0x000fe200078e0a00 */
[----:B------:R-:W-:-:S02]  /*26e0*/  IABS R107, R11 ;  /* 0x0000000b006b7213 */ /* 0x000fc40000000000 */
[----:B------:R-:W-:Y:S01]  /*26f0*/  LOP3.LUT R13, R4, 0xb4, RZ, 0xfc, !PT ;  /* 0x000000b4040d7812 */ /* 0x000fe200078efcff */
[----:B------:R-:W-:Y:S01]  /*2700*/  @!P4 IMAD.MOV R101, RZ, RZ, -R101 ;  /* 0x000000ffff65c224 */ /* 0x000fe200078e0a65 */
[----:B------:R-:W-:Y:S01]  /*2710*/  ISETP.GE.AND P2, PT, R10, RZ, PT ;  /* 0x000000ff0a00720c */ /* 0x000fe20003f46270 */
[----:B------:R-:W-:Y:S01]  /*2720*/  IMAD.HI.U32 R6, R5, R107, RZ ;  /* 0x0000006b05067227 */ /* 0x000fe200078e00ff */
[----:B------:R-:W-:Y:S02]  /*2730*/  IABS R109, R13 ;  /* 0x0000000d006d7213 */ /* 0x000fe40000000000 */
[----:B------:R-:W-:Y:S01]  /*2740*/  LOP3.LUT R10, R4, 0xb8, RZ, 0xfc, !PT ;  /* 0x000000b8040a7812 */ /* 0x000fe200078efcff */
[----:B------:R-:W-:Y:S02]  /*2750*/  @!P5 IMAD.IADD R105, R105, 0x1, -R0 ;  /* 0x000000016969d824 */ /* 0x000fe400078e0a00 */
[----:B------:R-:W-:Y:S01]  /*2760*/  IMAD.MOV R6, RZ, RZ, -R6 ;  /* 0x000000ffff067224 */ /* 0x000fe200078e0a06 */
[----:B------:R-:W-:Y:S01]  /*2770*/  IABS R111, R10 ;  /* 0x0000000a006f7213 */ /* 0x000fe20000000000 */
[----:B------:R-:W-:Y:S01]  /*2780*/  IMAD.HI.U32 R8, R5, R109, RZ ;  /* 0x0000006d05087227 */ /* 0x000fe200078e00ff */
[----:B------:R-:W-:-:S03]  /*2790*/  ISETP.GT.U32.AND P5, PT, R0, R105, PT ;  /* 0x000000690000720c */ /* 0x000fc60003fa4070 */
[----:B------:R-:W-:Y:S01]  /*27a0*/  @!P6 IMAD.IADD R97, R97, 0x1, -R0 ;  /* 0x000000016161e824 */ /* 0x000fe200078e0a00 */
[C---:B------:R-:W-:Y:S01]  /*27b0*/  ISETP.GT.U32.AND P6, PT, R0.reuse, R103, PT ;  /* 0x000000670000720c */ /* 0x040fe20003fc4070 */
[----:B------:R-:W-:Y:S02]  /*27c0*/  IMAD R107, R0, R6, R107 ;  /* 0x00000006006b7224 */ /* 0x000fe400078e026b */
[----:B------:R-:W-:Y:S02]  /*27d0*/  IMAD.MOV R8, RZ, RZ, -R8 ;  /* 0x000000ffff087224 */ /* 0x000fe400078e0a08 */
[----:B------:R-:W-:-:S04]  /*27e0*/  IMAD.HI.U32 R6, R5, R111, RZ ;  /* 0x0000006f05067227 */ /* 0x000fc800078e00ff */
[----:B------:R-:W-:Y:S01]  /*27f0*/  IMAD R109, R0, R8, R109 ;  /* 0x00000008006d7224 */ /* 0x000fe200078e026d */
[----:B------:R-:W-:Y:S01]  /*2800*/  LOP3.LUT R8, R4, 0xc0, RZ, 0xfc, !PT ;  /* 0x000000c004087812 */ /* 0x000fe200078efcff */
[----:B------:R-:W-:Y:S02]  /*2810*/  IMAD.MOV R6, RZ, RZ, -R6 ;  /* 0x000000ffff067224 */ /* 0x000fe400078e0a06 */
[----:B------:R-:W-:Y:S01]  /*2820*/  @!P0 IMAD.MOV R97, RZ, RZ, -R97 ;  /* 0x000000ffff618224 */ /* 0x000fe200078e0a61 */
[C---:B------:R-:W-:Y:S01]  /*2830*/  ISETP.GT.U32.AND P0, PT, R0.reuse, R107, PT ;  /* 0x0000006b0000720c */ /* 0x040fe20003f04070 */
[C---:B------:R-:W-:Y:S01]  /*2840*/  IMAD R111, R0.reuse, R6, R111 ;  /* 0x00000006006f7224 */ /* 0x040fe200078e026f */
[----:B------:R-:W-:Y:S01]  /*2850*/  ISETP.GT.U32.AND P4, PT, R0, R109, PT ;  /* 0x0000006d0000720c */ /* 0x000fe20003f84070 */
[--C-:B------:R-:W-:Y:S01]  /*2860*/  @!P6 IMAD.IADD R103, R103, 0x1, -R0.reuse ;  /* 0x000000016767e824 */ /* 0x100fe200078e0a00 */
[----:B------:R-:W-:Y:S01]  /*2870*/  ISETP.GE.AND P6, PT, R12, RZ, PT ;  /* 0x000000ff0c00720c */ /* 0x000fe20003fc6270 */
[----:B------:R-:W-:Y:S01]  /*2880*/  @!P5 IMAD.IADD R105, R105, 0x1, -R0 ;  /* 0x000000016969d824 */ /* 0x000fe200078e0a00 */
[----:B------:R-:W-:Y:S01]  /*2890*/  ISETP.GT.U32.AND P5, PT, R0, R111, PT ;  /* 0x0000006f0000720c */ /* 0x000fe20003fa4070 */
[----:B------:R-:W-:Y:S01]  /*28a0*/  @!P1 IMAD.MOV R99, RZ, RZ, -R99 ;  /* 0x000000ffff639224 */ /* 0x000fe200078e0a63 */
[----:B------:R-:W-:-:S02]  /*28b0*/  LOP3.LUT R12, R4, 0xbc, RZ, 0xfc, !PT ;  /* 0x000000bc040c7812 */ /* 0x000fc400078efcff */
[----:B------:R-:W-:Y:S02]  /*28c0*/  ISETP.GT.U32.AND P3, PT, R0, R103, PT ;  /* 0x000000670000720c */ /* 0x000fe40003f64070 */
[----:B------:R-:W-:Y:S01]  /*28d0*/  IABS R113, R12 ;  /* 0x0000000c00717213 */ /* 0x000fe20000000000 */
[--C-:B------:R-:W-:Y:S01]  /*28e0*/  @!P0 IMAD.IADD R107, R107, 0x1, -R0.reuse ;  /* 0x000000016b6b8824 */ /* 0x100fe200078e0a00 */
[----:B------:R-:W-:Y:S01]  /*28f0*/  IABS R115, R8 ;  /* 0x0000000800737213 */ /* 0x000fe20000000000 */
[--C-:B------:R-:W-:Y:S01]  /*2900*/  @!P4 IMAD.IADD R109, R109, 0x1, -R0.reuse ;  /* 0x000000016d6dc824 */ /* 0x100fe200078e0a00 */
[----:B------:R-:W-:Y:S01]  /*2910*/  ISETP.GE.AND P0, PT, R10, RZ, PT ;  /* 0x000000ff0a00720c */ /* 0x000fe20003f06270 */
[----:B------:R-:W-:Y:S01]  /*2920*/  IMAD.HI.U32 R6, R5, R113, RZ ;  /* 0x0000007105067227 */ /* 0x000fe200078e00ff */
[----:B------:R-:W-:Y:S02]  /*2930*/  ISETP.GT.U32.AND P4, PT, R0, R107, PT ;  /* 0x0000006b0000720c */ /* 0x000fe40003f84070 */
[----:B------:R-:W-:Y:S01]  /*2940*/  ISETP.GE.AND P1, PT, R11, RZ, PT ;  /* 0x000000ff0b00720c */ /* 0x000fe20003f26270 */
[----:B------:R-:W-:Y:S01]  /*2950*/  @!P5 IMAD.IADD R111, R111, 0x1, -R0 ;  /* 0x000000016f6fd824 */ /* 0x000fe200078e0a00 */
[C---:B------:R-:W-:Y:S01]  /*2960*/  LOP3.LUT R10, R4.reuse, 0xc4, RZ, 0xfc, !PT ;  /* 0x000000c4040a7812 */ /* 0x040fe200078efcff */
[----:B------:R-:W-:Y:S01]  /*2970*/  IMAD.MOV R6, RZ, RZ, -R6 ;  /* 0x000000ffff067224 */ /* 0x000fe200078e0a06 */
[----:B------:R-:W-:Y:S01]  /*2980*/  LOP3.LUT R11, R4, 0xc8, RZ, 0xfc, !PT ;  /* 0x000000c8040b7812 */ /* 0x000fe200078efcff */
[----:B------:R-:W-:Y:S01]  /*2990*/  @!P3 IMAD.IADD R103, R103, 0x1, -R0 ;  /* 0x000000016767b824 */ /* 0x000fe200078e0a00 */
[C---:B------:R-:W-:Y:S01]  /*29a0*/  ISETP.GT.U32.AND P5, PT, R0.reuse, R111, PT ;  /* 0x0000006f0000720c */ /* 0x040fe20003fa4070 */
[----:B------:R-:W-:Y:S01]  /*29b0*/  IMAD R113, R0, R6, R113 ;  /* 0x0000000600717224 */ /* 0x000fe200078e0271 */
[----:B------:R-:W-:Y:S01]  /*29c0*/  IABS R117, R10 ;  /* 0x0000000a00757213 */ /* 0x000fe20000000000 */
[----:B------:R-:W-:Y:S01]  /*29d0*/  IMAD.HI.U32 R6, R5, R115, RZ ;  /* 0x0000007305067227 */ /* 0x000fe200078e00ff */
[----:B------:R-:W-:-:S02]  /*29e0*/  ISETP.GE.AND P3, PT, R13, RZ, PT ;  /* 0x000000ff0d00720c */ /* 0x000fc40003f66270 */
[----:B------:R-:W-:Y:S01]  /*29f0*/  IABS R119, R11 ;  /* 0x0000000b00777213 */ /* 0x000fe20000000000 */
[----:B------:R-:W-:Y:S01]  /*2a00*/  IMAD.MOV R6, RZ, RZ, -R6 ;  /* 0x000000ffff067224 */ /* 0x000fe200078e0a06 */
[----:B------:R-:W-:Y:S01]  /*2a10*/  LOP3.LUT R13, R4, 0xe8, RZ, 0xfc, !PT ;  /* 0x000000e8040d7812 */ /* 0x000fe200078efcff */
[--C-:B------:R-:W-:Y:S01]  /*2a20*/  @!P4 IMAD.IADD R107, R107, 0x1, -R0.reuse ;  /* 0x000000016b6bc824 */ /* 0x100fe200078e0a00 */
[C---:B------:R-:W-:Y:S01]  /*2a30*/  ISETP.GT.U32.AND P4, PT, R0.reuse, R113, PT ;  /* 0x000000710000720c */ /* 0x040fe20003f84070 */
[C---:B------:R-:W-:Y:S01]  /*2a40*/  IMAD R115, R0.reuse, R6, R115 ;  /* 0x0000000600737224 */ /* 0x040fe200078e0273 */
[----:B------:R-:W-:Y:S01]  /*2a50*/  IABS R135, R13 ;  /* 0x0000000d00877213 */ /* 0x000fe20000000000 */
[----:B------:R-:W-:Y:S01]  /*2a60*/  @!P2 IMAD.MOV R103, RZ, RZ, -R103 ;  /* 0x000000ffff67a224 */ /* 0x000fe200078e0a67 */
[C---:B------:R-:W-:Y:S01]  /*2a70*/  ISETP.GT.U32.AND P2, PT, R0.reuse, R109, PT ;  /* 0x0000006d0000720c */ /* 0x040fe20003f44070 */
[----:B------:R-:W-:Y:S01]  /*2a80*/  @!P5 IMAD.IADD R111, R111, 0x1, -R0 ;  /* 0x000000016f6fd824 */ /* 0x000fe200078e0a00 */
[----:B------:R-:W-:Y:S01]  /*2a90*/  ISETP.GT.U32.AND P5, PT, R0, R115, PT ;  /* 0x000000730000720c */ /* 0x000fe20003fa4070 */
[----:B------:R-:W-:Y:S01]  /*2aa0*/  @!P6 IMAD.MOV R105, RZ, RZ, -R105 ;  /* 0x000000ffff69e224 */ /* 0x000fe200078e0a69 */
[----:B------:R-:W-:Y:S01]  /*2ab0*/  ISETP.GE.AND P6, PT, R12, RZ, PT ;  /* 0x000000ff0c00720c */ /* 0x000fe20003fc6270 */
[----:B------:R-:W-:Y:S01]  /*2ac0*/  IMAD.HI.U32 R6, R5, R117, RZ ;  /* 0x0000007505067227 */ /* 0x000fe200078e00ff */
[----:B------:R-:W-:-:S03]  /*2ad0*/  LOP3.LUT R12, R4, 0xcc, RZ, 0xfc, !PT ;  /* 0x000000cc040c7812 */ /* 0x000fc600078efcff */
[----:B------:R-:W-:Y:S01]  /*2ae0*/  @!P4 IMAD.IADD R113, R113, 0x1, -R0 ;  /* 0x000000017171c824 */ /* 0x000fe200078e0a00 */
[----:B------:R-:W-:Y:S01]  /*2af0*/  IABS R121, R12 ;  /* 0x0000000c00797213 */ /* 0x000fe20000000000 */
[----:B------:R-:W-:Y:S01]  /*2b00*/  IMAD.MOV R6, RZ, RZ, -R6 ;  /* 0x000000ffff067224 */ /* 0x000fe200078e0a06 */
[----:B------:R-:W-:Y:S01]  /*2b10*/  ISETP.GE.AND P4, PT, R10, RZ, PT ;  /* 0x000000ff0a00720c */ /* 0x000fe20003f86270 */
[----:B------:R-:W-:Y:S01]  /*2b20*/  @!P1 IMAD.MOV R107, RZ, RZ, -R107 ;  /* 0x000000ffff6b9224 */ /* 0x000fe200078e0a6b */
[----:B------:R-:W-:Y:S01]  /*2b30*/  ISETP.GT.U32.AND P1, PT, R0, R113, PT ;  /* 0x000000710000720c */ /* 0x000fe20003f24070 */
[--C-:B------:R-:W-:Y:S01]  /*2b40*/  @!P2 IMAD.IADD R109, R109, 0x1, -R0.reuse ;  /* 0x000000016d6da824 */ /* 0x100fe200078e0a00 */
[----:B------:R-:W-:Y:S01]  /*2b50*/  ISETP.GE.AND P2, PT, R8, RZ, PT ;  /* 0x000000ff0800720c */ /* 0x000fe20003f46270 */
[----:B------:R-:W-:Y:S01]  /*2b60*/  IMAD R117, R0, R6, R117 ;  /* 0x0000000600757224 */ /* 0x000fe200078e0275 */
[----:B------:R-:W-:Y:S01]  /*2b70*/  LOP3.LUT R10, R4, 0xd0, RZ, 0xfc, !PT ;  /* 0x000000d0040a7812 */ /* 0x000fe200078efcff */
[----:B------:R-:W-:-:S02]  /*2b80*/  @!P5 IMAD.IADD R115, R115, 0x1, -R0 ;  /* 0x000000017373d824 */ /* 0x000fc400078e0a00 */
[C---:B------:R-:W-:Y:S01]  /*2b90*/  IMAD.HI.U32 R8, R5.reuse, R121, RZ ;  /* 0x0000007905087227 */ /* 0x040fe200078e00ff */
[----:B------:R-:W-:Y:S02]  /*2ba0*/  IABS R123, R10 ;  /* 0x0000000a007b7213 */ /* 0x000fe40000000000 */
[C---:B------:R-:W-:Y:S01]  /*2bb0*/  ISETP.GT.U32.AND P5, PT, R0.reuse, R115, PT ;  /* 0x000000730000720c */ /* 0x040fe20003fa4070 */
[----:B------:R-:W-:Y:S01]  /*2bc0*/  @!P3 IMAD.MOV R109, RZ, RZ, -R109 ;  /* 0x000000ffff6db224 */ /* 0x000fe200078e0a6d */
[----:B------:R-:W-:Y:S01]  /*2bd0*/  ISETP.GT.U32.AND P3, PT, R0, R117, PT ;  /* 0x000000750000720c */ /* 0x000fe20003f64070 */
[----:B------:R-:W-:-:S04]  /*2be0*/  IMAD.HI.U32 R6, R5, R119, RZ ;  /* 0x0000007705067227 */ /* 0x000fc800078e00ff */
[----:B------:R-:W-:Y:S02]  /*2bf0*/  IMAD.MOV R8, RZ, RZ, -R8 ;  /* 0x000000ffff087224 */ /* 0x000fe400078e0a08 */
[----:B------:R-:W-:Y:S02]  /*2c00*/  IMAD.MOV R6, RZ, RZ, -R6 ;  /* 0x000000ffff067224 */ /* 0x000fe400078e0a06 */
[--C-:B------:R-:W-:Y:S01]  /*2c10*/  @!P1 IMAD.IADD R113, R113, 0x1, -R0.reuse ;  /* 0x0000000171719824 */ /* 0x100fe200078e0a00 */
[----:B------:R-:W-:Y:S01]  /*2c20*/  ISETP.GE.AND P1, PT, R12, RZ, PT ;  /* 0x000000ff0c00720c */ /* 0x000fe20003f26270 */
[----:B------:R-:W-:Y:S01]  /*2c30*/  IMAD R121, R0, R8, R121 ;  /* 0x0000000800797224 */ /* 0x000fe200078e0279 */
[----:B------:R-:W-:Y:S01]  /*2c40*/  LOP3.LUT R8, R4, 0xd4, RZ, 0xfc, !PT ;  /* 0x000000d404087812 */ /* 0x000fe200078efcff */
[----:B------:R-:W-:Y:S01]  /*2c50*/  IMAD R119, R0, R6, R119 ;  /* 0x0000000600777224 */ /* 0x000fe200078e0277 */
[----:B------:R-:W-:Y:S01]  /*2c60*/  LOP3.LUT R12, R4, 0xe4, RZ, 0xfc, !PT ;  /* 0x000000e4040c7812 */ /* 0x000fe200078efcff */
[----:B------:R-:W-:Y:S01]  /*2c70*/  @!P6 IMAD.MOV R113, RZ, RZ, -R113 ;  /* 0x000000ffff71e224 */ /* 0x000fe200078e0a71 */
[C---:B------:R-:W-:Y:S01]  /*2c80*/  ISETP.GT.U32.AND P6, PT, R0.reuse, R121, PT ;  /* 0x000000790000720c */ /* 0x040fe20003fc4070 */
[--C-:B------:R-:W-:Y:S01]  /*2c90*/  @!P5 IMAD.IADD R115, R115, 0x1, -R0.reuse ;  /* 0x000000017373d824 */ /* 0x100fe200078e0a00 */
[C---:B------:R-:W-:Y:S01]  /*2ca0*/  ISETP.GT.U32.AND P5, PT, R0.reuse, R119, PT ;  /* 0x000000770000720c */ /* 0x040fe20003fa4070 */
[----:B------:R-:W-:Y:S01]  /*2cb0*/  @!P3 IMAD.IADD R117, R117, 0x1, -R0 ;  /* 0x000000017575b824 */ /* 0x000fe200078e0a00 */
[----:B------:R-:W-:Y:S01]  /*2cc0*/  IABS R127, R8 ;  /* 0x00000008007f7213 */ /* 0x000fe20000000000 */
[----:B------:R-:W-:Y:S01]  /*2cd0*/  @!P0 IMAD.MOV R111, RZ, RZ, -R111 ;  /* 0x000000ffff6f8224 */ /* 0x000fe200078e0a6f */
[----:B------:R-:W-:Y:S01]  /*2ce0*/  ISETP.GE.AND P0, PT, R11, RZ, PT ;  /* 0x000000ff0b00720c */ /* 0x000fe20003f06270 */
[----:B------:R-:W-:Y:S01]  /*2cf0*/  IMAD.HI.U32 R6, R5, R123, RZ ;  /* 0x0000007b05067227 */ /* 0x000fe200078e00ff */
[----:B------:R-:W-:-:S02]  /*2d00*/  ISETP.GT.U32.AND P3, PT, R0, R117, PT ;  /* 0x000000750000720c */ /* 0x000fc40003f64070 */
[----:B------:R-:W-:Y:S01]  /*2d10*/  LOP3.LUT R11, R4, 0xd8, RZ, 0xfc, !PT ;  /* 0x000000d8040b7812 */ /* 0x000fe200078efcff */
[----:B------:R-:W-:Y:S01]  /*2d20*/  @!P2 IMAD.MOV R115, RZ, RZ, -R115 ;  /* 0x000000ffff73a224 */ /* 0x000fe200078e0a73 */
[----:B------:R-:W-:Y:S01]  /*2d30*/  ISETP.GE.AND P2, PT, R10, RZ, PT ;  /* 0x000000ff0a00720c */ /* 0x000fe20003f46270 */
[--C-:B------:R-:W-:Y:S01]  /*2d40*/  @!P6 IMAD.IADD R121, R121, 0x1, -R0.reuse ;  /* 0x000000017979e824 */ /* 0x100fe200078e0a00 */
[----:B------:R-:W-:Y:S01]  /*2d50*/  IABS R125, R11 ;  /* 0x0000000b007d7213 */ /* 0x000fe20000000000 */
[----:B------:R-:W-:Y:S01]  /*2d60*/  @!P5 IMAD.IADD R119, R119, 0x1, -R0 ;  /* 0x000000017777d824 */ /* 0x000fe200078e0a00 */
[----:B------:R-:W-:Y:S01]  /*2d70*/  IABS R133, R12 ;  /* 0x0000000c00857213 */ /* 0x000fe20000000000 */
[----:B------:R-:W-:Y:S01]  /*2d80*/  IMAD.MOV R10, RZ, RZ, -R6 ;  /* 0x000000ffff0a7224 */ /* 0x000fe200078e0a06 */
[C---:B------:R-:W-:Y:S01]  /*2d90*/  ISETP.GT.U32.AND P6, PT, R0.reuse, R121, PT ;  /* 0x000000790000720c */ /* 0x040fe20003fc4070 */
[----:B------:R-:W-:Y:S01]  /*2da0*/  IMAD.HI.U32 R6, R5, R127, RZ ;  /* 0x0000007f05067227 */ /* 0x000fe200078e00ff */
[----:B------:R-:W-:-:S03]  /*2db0*/  ISETP.GT.U32.AND P5, PT, R0, R119, PT ;  /* 0x000000770000720c */ /* 0x000fc60003fa4070 */
[----:B------:R-:W-:Y:S01]  /*2dc0*/  @!P3 IMAD.IADD R117, R117, 0x1, -R0 ;  /* 0x000000017575b824 */ /* 0x000fe200078e0a00 */
[----:B------:R-:W-:Y:S01]  /*2dd0*/  ISETP.GE.AND P3, PT, R8, RZ, PT ;  /* 0x000000ff0800720c */ /* 0x000fe20003f66270 */
[----:B------:R-:W-:-:S04]  /*2de0*/  IMAD.HI.U32 R8, R5, R125, RZ ;  /* 0x0000007d05087227 */ /* 0x000fc800078e00ff */
[----:B------:R-:W-:Y:S02]  /*2df0*/  IMAD.MOV R8, RZ, RZ, -R8 ;  /* 0x000000ffff087224 */ /* 0x000fe400078e0a08 */
[C---:B------:R-:W-:Y:S02]  /*2e00*/  IMAD R123, R0.reuse, R10, R123 ;  /* 0x0000000a007b7224 */ /* 0x040fe400078e027b */
[C---:B------:R-:W-:Y:S02]  /*2e10*/  IMAD R125, R0.reuse, R8, R125 ;  /* 0x00000008007d7224 */ /* 0x040fe400078e027d */
[--C-:B------:R-:W-:Y:S02]  /*2e20*/  @!P6 IMAD.IADD R121, R121, 0x1, -R0.reuse ;  /* 0x000000017979e824 */ /* 0x100fe400078e0a00 */
[----:B------:R-:W-:Y:S01]  /*2e30*/  @!P5 IMAD.IADD R119, R119, 0x1, -R0 ;  /* 0x000000017777d824 */ /* 0x000fe200078e0a00 */
[C---:B------:R-:W-:Y:S01]  /*2e40*/  ISETP.GT.U32.AND P5, PT, R0.reuse, R123, PT ;  /* 0x0000007b0000720c */ /* 0x040fe20003fa4070 */
[----:B------:R-:W-:Y:S01]  /*2e50*/  @!P1 IMAD.MOV R121, RZ, RZ, -R121 ;  /* 0x000000ffff799224 */ /* 0x000fe200078e0a79 */
[----:B------:R-:W-:Y:S01]  /*2e60*/  ISETP.GT.U32.AND P1, PT, R0, R125, PT ;  /* 0x0000007d0000720c */ /* 0x000fe20003f24070 */
[----:B------:R-:W-:-:S02]  /*2e70*/  IMAD.MOV R6, RZ, RZ, -R6 ;  /* 0x000000ffff067224 */ /* 0x000fc400078e0a06 */
[----:B------:R-:W-:Y:S01]  /*2e80*/  @!P4 IMAD.MOV R117, RZ, RZ, -R117 ;  /* 0x000000ffff75c224 */ /* 0x000fe200078e0a75 */
[----:B------:R-:W-:Y:S01]  /*2e90*/  ISETP.GE.AND P4, PT, R11, RZ, PT ;  /* 0x000000ff0b00720c */ /* 0x000fe20003f86270 */
[----:B------:R-:W-:Y:S01]  /*2ea0*/  IMAD R127, R0, R6, R127 ;  /* 0x00000006007f7224 */ /* 0x000fe200078e027f */
[C---:B------:R-:W-:Y:S01]  /*2eb0*/  LOP3.LUT R11, R4.reuse, 0xe0, RZ, 0xfc, !PT ;  /* 0x000000e0040b7812 */ /* 0x040fe200078efcff */
[----:B------:R-:W-:Y:S01]  /*2ec0*/  @!P0 IMAD.MOV R119, RZ, RZ, -R119 ;  /* 0x000000ffff778224 */ /* 0x000fe200078e0a77 */
[----:B------:R-:W-:Y:S02]  /*2ed0*/  LOP3.LUT R6, R4, 0xdc, RZ, 0xfc, !PT ;  /* 0x000000dc04067812 */ /* 0x000fe400078efcff */
[----:B------:R-:W-:Y:S01]  /*2ee0*/  IABS R131, R11 ;  /* 0x0000000b00837213 */ /* 0x000fe20000000000 */
[--C-:B------:R-:W-:Y:S01]  /*2ef0*/  @!P5 IMAD.IADD R123, R123, 0x1, -R0.reuse ;  /* 0x000000017b7bd824 */ /* 0x100fe200078e0a00 */
[C---:B------:R-:W-:Y:S01]  /*2f00*/  ISETP.GT.U32.AND P0, PT, R0.reuse, R127, PT ;  /* 0x0000007f0000720c */ /* 0x040fe20003f04070 */
[----:B------:R-:W-:Y:S01]  /*2f10*/  @!P1 IMAD.IADD R125, R125, 0x1, -R0 ;  /* 0x000000017d7d9824 */ /* 0x000fe200078e0a00 */
[----:B------:R-:W-:Y:S01]  /*2f20*/  IABS R129, R6 ;  /* 0x0000000600817213 */ /* 0x000fe20000000000 */
[----:B------:R-:W-:Y:S01]  /*2f30*/  IMAD.HI.U32 R8, R5, R131, RZ ;  /* 0x0000008305087227 */ /* 0x000fe200078e00ff */
[----:B------:R-:W-:-:S02]  /*2f40*/  ISETP.GT.U32.AND P5, PT, R0, R123, PT ;  /* 0x0000007b0000720c */ /* 0x000fc40003fa4070 */
[----:B------:R-:W-:Y:S01]  /*2f50*/  ISETP.GT.U32.AND P1, PT, R0, R125, PT ;  /* 0x0000007d0000720c */ /* 0x000fe20003f24070 */
[----:B------:R-:W-:Y:S01]  /*2f60*/  IMAD.MOV R8, RZ, RZ, -R8 ;  /* 0x000000ffff087224 */ /* 0x000fe200078e0a08 */
[----:B------:R-:W-:Y:S01]  /*2f70*/  ISETP.GE.AND P6, PT, R6, RZ, PT ;  /* 0x000000ff0600720c */ /* 0x000fe20003fc6270 */
[----:B------:R-:W-:-:S04]  /*2f80*/  IMAD.HI.U32 R6, R5, R129, RZ ;  /* 0x0000008105067227 */ /* 0x000fc800078e00ff */
[----:B------:R-:W-:Y:S02]  /*2f90*/  IMAD R131, R0, R8, R131 ;  /* 0x0000000800837224 */ /* 0x000fe400078e0283 */
[----:B------:R-:W-:-:S04]  /*2fa0*/  IMAD.HI.U32 R8, R5, R135, RZ ;  /* 0x0000008705087227 */ /* 0x000fc800078e00ff */
[----:B------:R-:W-:Y:S02]  /*2fb0*/  @!P0 IMAD.IADD R127, R127, 0x1, -R0 ;  /* 0x000000017f7f8824 */ /* 0x000fe400078e0a00 */
[----:B------:R-:W-:Y:S02]  /*2fc0*/  IMAD.MOV R8, RZ, RZ, -R8 ;  /* 0x000000ffff087224 */ /* 0x000fe400078e0a08 */
[--C-:B------:R-:W-:Y:S01]  /*2fd0*/  @!P5 IMAD.IADD R123, R123, 0x1, -R0.reuse ;  /* 0x000000017b7bd824 */ /* 0x100fe200078e0a00 */
[C---:B------:R-:W-:Y:S01]  /*2fe0*/  ISETP.GT.U32.AND P0, PT, R0.reuse, R127, PT ;  /* 0x0000007f0000720c */ /* 0x040fe20003f04070 */
[----:B------:R-:W-:Y:S01]  /*2ff0*/  IMAD R135, R0, R8, R135 ;  /* 0x0000000800877224 */ /* 0x000fe200078e0287 */
[----:B------:R-:W-:Y:S01]  /*3000*/  ISETP.GE.AND P5, PT, R11, RZ, PT ;  /* 0x000000ff0b00720c */ /* 0x000fe20003fa6270 */
[----:B------:R-:W-:Y:S01]  /*3010*/  @!P1 IMAD.IADD R125, R125, 0x1, -R0 ;  /* 0x000000017d7d9824 */ /* 0x000fe200078e0a00 */
[----:B------:R-:W-:Y:S01]  /*3020*/  LOP3.LUT R11, R4, 0xf0, RZ, 0xfc, !PT ;  /* 0x000000f0040b7812 */ /* 0x000fe200078efcff */
[----:B------:R-:W-:-:S02]  /*3030*/  IMAD.MOV R10, RZ, RZ, -R6 ;  /* 0x000000ffff0a7224 */ /* 0x000fc400078e0a06 */
[----:B------:R-:W-:Y:S01]  /*3040*/  @!P2 IMAD.MOV R123, RZ, RZ, -R123 ;  /* 0x000000ffff7ba224 */ /* 0x000fe200078e0a7b */
[C---:B------:R-:W-:Y:S01]  /*3050*/  ISETP.GT.U32.AND P2, PT, R0.reuse, R131, PT ;  /* 0x000000830000720c */ /* 0x040fe20003f44070 */
[----:B------:R-:W-:Y:S01]  /*3060*/  @!P4 IMAD.MOV R125, RZ, RZ, -R125 ;  /* 0x000000ffff7dc224 */ /* 0x000fe200078e0a7d */
[C---:B------:R-:W-:Y:S01]  /*3070*/  ISETP.GT.U32.AND P4, PT, R0.reuse, R135, PT ;  /* 0x000000870000720c */ /* 0x040fe20003f84070 */
[----:B------:R-:W-:Y:S01]  /*3080*/  IMAD R129, R0, R10, R129 ;  /* 0x0000000a00817224 */ /* 0x000fe200078e0281 */
[----:B------:R-:W-:Y:S01]  /*3090*/  LOP3.LUT R10, R4, 0xec, RZ, 0xfc, !PT ;  /* 0x000000ec040a7812 */ /* 0x000fe200078efcff */
[----:B------:R-:W-:Y:S01]  /*30a0*/  IMAD.HI.U32 R6, R5, R133, RZ ;  /* 0x0000008505067227 */ /* 0x000fe200078e00ff */
[----:B------:R-:W-:Y:S02]  /*30b0*/  IABS R139, R11 ;  /* 0x0000000b008b7213 */ /* 0x000fe40000000000 */
[----:B------:R-:W-:Y:S01]  /*30c0*/  IABS R137, R10 ;  /* 0x0000000a00897213 */ /* 0x000fe20000000000 */
[----:B------:R-:W-:-:S02]  /*30d0*/  IMAD.MOV R6, RZ, RZ, -R6 ;  /* 0x000000ffff067224 */ /* 0x000fc400078e0a06 */
[----:B------:R-:W-:Y:S01]  /*30e0*/  @!P0 IMAD.IADD R127, R127, 0x1, -R0 ;  /* 0x000000017f7f8824 */ /* 0x000fe200078e0a00 */
[C---:B------:R-:W-:Y:S01]  /*30f0*/  ISETP.GT.U32.AND P0, PT, R0.reuse, R129, PT ;  /* 0x000000810000720c */ /* 0x040fe20003f04070 */
[----:B------:R-:W-:Y:S02]  /*3100*/  IMAD R133, R0, R6, R133 ;  /* 0x0000000600857224 */ /* 0x000fe400078e0285 */
[----:B------:R-:W-:-:S03]  /*3110*/  IMAD.HI.U32 R6, R5, R137, RZ ;  /* 0x0000008905067227 */ /* 0x000fc600078e00ff */
[C---:B------:R-:W-:Y:S01]  /*3120*/  ISETP.GT.U32.AND P1, PT, R0.reuse, R133, PT ;  /* 0x000000850000720c */ /* 0x040fe20003f24070 */
[--C-:B------:R-:W-:Y:S02]  /*3130*/  @!P2 IMAD.IADD R131, R131, 0x1, -R0.reuse ;  /* 0x000000018383a824 */ /* 0x100fe400078e0a00 */
[----:B------:R-:W-:Y:S02]  /*3140*/  @!P4 IMAD.IADD R135, R135, 0x1, -R0 ;  /* 0x000000018787c824 */ /* 0x000fe400078e0a00 */
[----:B------:R-:W-:Y:S01]  /*3150*/  IMAD.MOV R6, RZ, RZ, -R6 ;  /* 0x000000ffff067224 */ /* 0x000fe200078e0a06 */
[C---:B------:R-:W-:Y:S01]  /*3160*/  ISETP.GT.U32.AND P2, PT, R0.reuse, R131, PT ;  /* 0x000000830000720c */ /* 0x040fe20003f44070 */
[----:B------:R-:W-:Y:S01]  /*3170*/  @!P0 IMAD.IADD R129, R129, 0x1, -R0 ;  /* 0x0000000181818824 */ /* 0x000fe200078e0a00 */
[C---:B------:R-:W-:Y:S01]  /*3180*/  ISETP.GT.U32.AND P4, PT, R0.reuse, R135, PT ;  /* 0x000000870000720c */ /* 0x040fe20003f84070 */
[C---:B------:R-:W-:Y:S02]  /*3190*/  IMAD R137, R0.reuse, R6, R137 ;  /* 0x0000000600897224 */ /* 0x040fe400078e0289 */
[----:B------:R-:W-:Y:S01]  /*31a0*/  IMAD.HI.U32 R6, R5, R139, RZ ;  /* 0x0000008b05067227 */ /* 0x000fe200078e00ff */
[----:B------:R-:W-:-:S03]  /*31b0*/  ISETP.GT.U32.AND P0, PT, R0, R129, PT ;  /* 0x000000810000720c */ /* 0x000fc60003f04070 */
[----:B------:R-:W-:Y:S02]  /*31c0*/  IMAD.MOV R6, RZ, RZ, -R6 ;  /* 0x000000ffff067224 */ /* 0x000fe400078e0a06 */
[----:B------:R-:W-:Y:S01]  /*31d0*/  @!P3 IMAD.MOV R127, RZ, RZ, -R127 ;  /* 0x000000ffff7fb224 */ /* 0x000fe200078e0a7f */
[----:B------:R-:W-:Y:S01]  /*31e0*/  ISETP.GE.AND P3, PT, R12, RZ, PT ;  /* 0x000000ff0c00720c */ /* 0x000fe20003f66270 */
[--C-:B------:R-:W-:Y:S01]  /*31f0*/  @!P1 IMAD.IADD R133, R133, 0x1, -R0.reuse ;  /* 0x0000000185859824 */ /* 0x100fe200078e0a00 */
[----:B------:R-:W-:Y:S01]  /*3200*/  LOP3.LUT R12, R4, 0xf4, RZ, 0xfc, !PT ;  /* 0x000000f4040c7812 */ /* 0x000fe200078efcff */
[----:B------:R-:W-:Y:S01]  /*3210*/  IMAD R139, R0, R6, R139 ;  /* 0x00000006008b7224 */ /* 0x000fe200078e028b */
[----:B------:R-:W-:Y:S01]  /*3220*/  LOP3.LUT R6, R4, 0xf8, RZ, 0xfc, !PT ;  /* 0x000000f804067812 */ /* 0x000fe200078efcff */
[--C-:B------:R-:W-:Y:S01]  /*3230*/  @!P2 IMAD.IADD R131, R131, 0x1, -R0.reuse ;  /* 0x000000018383a824 */ /* 0x100fe200078e0a00 */
[----:B------:R-:W-:Y:S01]  /*3240*/  IABS R143, R12 ;  /* 0x0000000c008f7213 */ /* 0x000fe20000000000 */
[--C-:B------:R-:W-:Y:S01]  /*3250*/  @!P4 IMAD.IADD R135, R135, 0x1, -R0.reuse ;  /* 0x000000018787c824 */ /* 0x100fe200078e0a00 */
[C---:B------:R-:W-:Y:S01]  /*3260*/  ISETP.GT.U32.AND P1, PT, R0.reuse, R133, PT ;  /* 0x000000850000720c */ /* 0x040fe20003f24070 */
[----:B------:R-:W-:Y:S01]  /*3270*/  @!P0 IMAD.IADD R129, R129, 0x1, -R0 ;  /* 0x0000000181818824 */ /* 0x000fe200078e0a00 */
[C---:B------:R-:W-:Y:S01]  /*3280*/  ISETP.GT.U32.AND P2, PT, R0.reuse, R137, PT ;  /* 0x000000890000720c */ /* 0x040fe20003f44070 */
[----:B------:R-:W-:Y:S01]  /*3290*/  IMAD.HI.U32 R8, R5, R143, RZ ;  /* 0x0000008f05087227 */ /* 0x000fe200078e00ff */
[----:B------:R-:W-:-:S02]  /*32a0*/  ISETP.GT.U32.AND P4, PT, R0, R139, PT ;  /* 0x0000008b0000720c */ /* 0x000fc40003f84070 */
[----:B------:R-:W-:Y:S01]  /*32b0*/  ISETP.GE.AND P0, PT, R13, RZ, PT ;  /* 0x000000ff0d00720c */ /* 0x000fe20003f06270 */
[----:B------:R-:W-:Y:S01]  /*32c0*/  IMAD.MOV R8, RZ, RZ, -R8 ;  /* 0x000000ffff087224 */ /* 0x000fe200078e0a08 */
[----:B------:R-:W-:Y:S01]  /*32d0*/  IABS R145, R6 ;  /* 0x0000000600917213 */ /* 0x000fe20000000000 */
[----:B------:R-:W-:Y:S01]  /*32e0*/  @!P6 IMAD.MOV R129, RZ, RZ, -R129 ;  /* 0x000000ffff81e224 */ /* 0x000fe200078e0a81 */
[----:B------:R-:W-:Y:S01]  /*32f0*/  ISETP.GE.AND P6, PT, R10, RZ, PT ;  /* 0x000000ff0a00720c */ /* 0x000fe20003fc6270 */
[----:B------:R-:W-:Y:S01]  /*3300*/  IMAD R143, R0, R8, R143 ;  /* 0x00000008008f7224 */ /* 0x000fe200078e028f */
[C---:B------:R-:W-:Y:S01]  /*3310*/  LOP3.LUT R8, R4.reuse, 0xfc, RZ, 0xfc, !PT ;  /* 0x000000fc04087812 */ /* 0x040fe200078efcff */
[--C-:B------:R-:W-:Y:S01]  /*3320*/  @!P1 IMAD.IADD R133, R133, 0x1, -R0.reuse ;  /* 0x0000000185859824 */ /* 0x100fe200078e0a00 */
[----:B------:R-:W-:Y:S01]  /*3330*/  LOP3.LUT R10, R4, 0x100, RZ, 0xfc, !PT ;  /* 0x00000100040a7812 */ /* 0x000fe200078efcff */
[--C-:B------:R-:W-:Y:S01]  /*3340*/  @!P2 IMAD.IADD R137, R137, 0x1, -R0.reuse ;  /* 0x000000018989a824 */ /* 0x100fe200078e0a00 */
[----:B------:R-:W-:Y:S01]  /*3350*/  IABS R141, R8 ;  /* 0x00000008008d7213 */ /* 0x000fe20000000000 */
[----:B------:R-:W-:Y:S01]  /*3360*/  @!P4 IMAD.IADD R139, R139, 0x1, -R0 ;  /* 0x000000018b8bc824 */ /* 0x000fe200078e0a00 */
[----:B------:R-:W-:Y:S01]  /*3370*/  IABS R155, R10 ;  /* 0x0000000a009b7213 */ /* 0x000fe20000000000 */
[----:B------:R-:W-:Y:S01]  /*3380*/  @!P3 IMAD.MOV R133, RZ, RZ, -R133 ;  /* 0x000000ffff85b224 */ /* 0x000fe200078e0a85 */
[----:B------:R-:W-:Y:S01]  /*3390*/  ISETP.GT.U32.AND P2, PT, R0, R137, PT ;  /* 0x000000890000720c */ /* 0x000fe20003f44070 */
[----:B------:R-:W-:Y:S01]  /*33a0*/  @!P0 IMAD.MOV R135, RZ, RZ, -R135 ;  /* 0x000000ffff878224 */ /* 0x000fe200078e0a87 */
[----:B------:R-:W-:Y:S01]  /*33b0*/  ISETP.GE.AND P3, PT, R6, RZ, PT ;  /* 0x000000ff0600720c */ /* 0x000fe20003f66270 */
[----:B------:R-:W-:Y:S01]  /*33c0*/  IMAD.HI.U32 R6, R5, R145, RZ ;  /* 0x0000009105067227 */ /* 0x000fe200078e00ff */
[----:B------:R-:W-:-:S02]  /*33d0*/  ISETP.GT.U32.AND P4, PT, R0, R139, PT ;  /* 0x0000008b0000720c */ /* 0x000fc40003f84070 */
[----:B------:R-:W-:Y:S01]  /*33e0*/  ISETP.GE.AND P0, PT, R8, RZ, PT ;  /* 0x000000ff0800720c */ /* 0x000fe20003f06270 */
[----:B------:R-:W-:Y:S01]  /*33f0*/  IMAD.HI.U32 R8, R5, R141, RZ ;  /* 0x0000008d05087227 */ /* 0x000fe200078e00ff */
[----:B------:R-:W-:Y:S02]  /*3400*/  ISETP.GE.AND P1, PT, R12, RZ, PT ;  /* 0x000000ff0c00720c */ /* 0x000fe40003f26270 */
[C---:B------:R-:W-:Y:S01]  /*3410*/  LOP3.LUT R12, R4.reuse, 0x108, RZ, 0xfc, !PT ;  /* 0x00000108040c7812 */ /* 0x040fe200078efcff */
[----:B------:R-:W-:Y:S01]  /*3420*/  IMAD.MOV R6, RZ, RZ, -R6 ;  /* 0x000000ffff067224 */ /* 0x000fe200078e0a06 */
[----:B------:R-:W-:Y:S01]  /*3430*/  LOP3.LUT R13, R4, 0x10c, RZ, 0xfc, !PT ;  /* 0x0000010c040d7812 */ /* 0x000fe200078efcff */
[----:B------:R-:W-:Y:S01]  /*3440*/  IMAD.MOV R8, RZ, RZ, -R8 ;  /* 0x000000ffff087224 */ /* 0x000fe200078e0a08 */
[----:B------:R-:W-:Y:S01]  /*3450*/  IABS R153, R12 ;  /* 0x0000000c00997213 */ /* 0x000fe20000000000 */
[C---:B------:R-:W-:Y:S01]  /*3460*/  IMAD R145, R0.reuse, R6, R145 ;  /* 0x0000000600917224 */ /* 0x040fe200078e0291 */
[----:B------:R-:W-:Y:S01]  /*3470*/  IABS R149, R13 ;  /* 0x0000000d00957213 */ /* 0x000fe20000000000 */
[----:B------:R-:W-:Y:S01]  /*3480*/  @!P2 IMAD.IADD R137, R137, 0x1, -R0 ;  /* 0x000000018989a824 */ /* 0x000fe200078e0a00 */
[C---:B------:R-:W-:Y:S01]  /*3490*/  ISETP.GT.U32.AND P2, PT, R0.reuse, R143, PT ;  /* 0x0000008f0000720c */ /* 0x040fe20003f44070 */
[----:B------:R-:W-:-:S02]  /*34a0*/  IMAD R141, R0, R8, R141 ;  /* 0x00000008008d7224 */ /* 0x000fc400078e028d */
[----:B------:R-:W-:Y:S01]  /*34b0*/  @!P4 IMAD.IADD R139, R139, 0x1, -R0 ;  /* 0x000000018b8bc824 */ /* 0x000fe200078e0a00 */
[C---:B------:R-:W-:Y:S01]  /*34c0*/  ISETP.GT.U32.AND P4, PT, R0.reuse, R145, PT ;  /* 0x000000910000720c */ /* 0x040fe20003f84070 */
[----:B------:R-:W-:Y:S01]  /*34d0*/  @!P6 IMAD.MOV R137, RZ, RZ, -R137 ;  /* 0x000000ffff89e224 */ /* 0x000fe200078e0a89 */
[----:B------:R-:W-:Y:S01]  /*34e0*/  ISETP.GT.U32.AND P6, PT, R0, R141, PT ;  /* 0x0000008d0000720c */ /* 0x000fe20003fc4070 */
[----:B------:R-:W-:Y:S01]  /*34f0*/  @!P5 IMAD.MOV R131, RZ, RZ, -R131 ;  /* 0x000000ffff83d224 */ /* 0x000fe200078e0a83 */
[----:B------:R-:W-:Y:S01]  /*3500*/  ISETP.GE.AND P5, PT, R11, RZ, PT ;  /* 0x000000ff0b00720c */ /* 0x000fe20003fa6270 */
[----:B------:R-:W-:Y:S01]  /*3510*/  IMAD.HI.U32 R6, R5, R155, RZ ;  /* 0x0000009b05067227 */ /* 0x000fe200078e00ff */
[----:B------:R-:W-:-:S03]  /*3520*/  LOP3.LUT R11, R4, 0x104, RZ, 0xfc, !PT ;  /* 0x00000104040b7812 */ /* 0x000fc600078efcff */
[----:B------:R-:W-:Y:S01]  /*3530*/  @!P2 IMAD.IADD R143, R143, 0x1, -R0 ;  /* 0x000000018f8fa824 */ /* 0x000fe200078e0a00 */
[----:B------:R-:W-:Y:S01]  /*3540*/  IABS R147, R11 ;  /* 0x0000000b00937213 */ /* 0x000fe20000000000 */
[----:B------:R-:W-:Y:S02]  /*3550*/  IMAD.MOV R6, RZ, RZ, -R6 ;  /* 0x000000ffff067224 */ /* 0x000fe400078e0a06 */
[--C-:B------:R-:W-:Y:S01]  /*3560*/  @!P4 IMAD.IADD R145, R145, 0x1, -R0.reuse ;  /* 0x000000019191c824 */ /* 0x100fe200078e0a00 */
[C---:B------:R-:W-:Y:S01]  /*3570*/  ISETP.GT.U32.AND P2, PT, R0.reuse, R143, PT ;  /* 0x0000008f0000720c */ /* 0x040fe20003f44070 */
[----:B------:R-:W-:Y:S02]  /*3580*/  @!P6 IMAD.IADD R141, R141, 0x1, -R0 ;  /* 0x000000018d8de824 */ /* 0x000fe400078e0a00 */
[----:B------:R-:W-:Y:S01]  /*3590*/  IMAD.HI.U32 R8, R5, R147, RZ ;  /* 0x0000009305087227 */ /* 0x000fe200078e00ff */
[C---:B------:R-:W-:Y:S02]  /*35a0*/  ISETP.GT.U32.AND P4, PT, R0.reuse, R145, PT ;  /* 0x000000910000720c */ /* 0x040fe40003f84070 */
[----:B------:R-:W-:Y:S01]  /*35b0*/  ISETP.GT.U32.AND P6, PT, R0, R141, PT ;  /* 0x0000008d0000720c */ /* 0x000fe20003fc4070 */
[----:B------:R-:W-:-:S02]  /*35c0*/  IMAD.MOV R8, RZ, RZ, -R8 ;  /* 0x000000ffff087224 */ /* 0x000fc400078e0a08 */
[C---:B------:R-:W-:Y:S02]  /*35d0*/  IMAD R155, R0.reuse, R6, R155 ;  /* 0x00000006009b7224 */ /* 0x040fe400078e029b */
[----:B------:R-:W-:Y:S02]  /*35e0*/  IMAD R147, R0, R8, R147 ;  /* 0x0000000800937224 */ /* 0x000fe400078e0293 */
[----:B------:R-:W-:-:S04]  /*35f0*/  IMAD.HI.U32 R6, R5, R153, RZ ;  /* 0x0000009905067227 */ /* 0x000fc800078e00ff */
[--C-:B------:R-:W-:Y:S01]  /*3600*/  @!P4 IMAD.IADD R145, R145, 0x1, -R0.reuse ;  /* 0x000000019191c824 */ /* 0x100fe200078e0a00 */
[----:B------:R-:W-:Y:S01]  /*3610*/  ISETP.GT.U32.AND P4, PT, R0, R155, PT ;  /* 0x0000009b0000720c */ /* 0x000fe20003f84070 */
[----:B------:R-:W-:Y:S01]  /*3620*/  @!P5 IMAD.MOV R139, RZ, RZ, -R139 ;  /* 0x000000ffff8bd224 */ /* 0x000fe200078e0a8b */
[----:B------:R-:W-:Y:S01]  /*3630*/  ISETP.GE.AND P5, PT, R10, RZ, PT ;  /* 0x000000ff0a00720c */ /* 0x000fe20003fa6270 */
[----:B------:R-:W-:Y:S01]  /*3640*/  @!P6 IMAD.IADD R141, R141, 0x1, -R0 ;  /* 0x000000018d8de824 */ /* 0x000fe200078e0a00 */
[----:B------:R-:W-:Y:S01]  /*3650*/  ISETP.GT.U32.AND P6, PT, R0, R147, PT ;  /* 0x000000930000720c */ /* 0x000fe20003fc4070 */
[----:B------:R-:W-:Y:S02]  /*3660*/  IMAD.MOV R10, RZ, RZ, -R6 ;  /* 0x000000ffff0a7224 */ /* 0x000fe400078e0a06 */
[----:B------:R-:W-:-:S04]  /*3670*/  IMAD.HI.U32 R6, R5, R149, RZ ;  /* 0x0000009505067227 */ /* 0x000fc800078e00ff */
[----:B------:R-:W-:Y:S01]  /*3680*/  @!P2 IMAD.IADD R143, R143, 0x1, -R0 ;  /* 0x000000018f8fa824 */ /* 0x000fe200078e0a00 */
[----:B------:R-:W-:Y:S01]  /*3690*/  ISETP.GE.AND P2, PT, R11, RZ, PT ;  /* 0x000000ff0b00720c */ /* 0x000fe20003f46270 */
[C---:B------:R-:W-:Y:S02]  /*36a0*/  IMAD R153, R0.reuse, R10, R153 ;  /* 0x0000000a00997224 */ /* 0x040fe400078e0299 */
[----:B------:R-:W-:Y:S02]  /*36b0*/  IMAD.MOV R11, RZ, RZ, -R6 ;  /* 0x000000ffff0b7224 */ /* 0x000fe400078e0a06 */
[--C-:B------:R-:W-:Y:S01]  /*36c0*/  @!P4 IMAD.IADD R155, R155, 0x1, -R0.reuse ;  /* 0x000000019b9bc824 */ /* 0x100fe200078e0a00 */
[C---:B------:R-:W-:Y:S01]  /*36d0*/  ISETP.GT.U32.AND P4, PT, R0.reuse, R153, PT ;  /* 0x000000990000720c */ /* 0x040fe20003f84070 */
[----:B------:R-:W-:Y:S01]  /*36e0*/  IMAD R149, R0, R11, R149 ;  /* 0x0000000b00957224 */ /* 0x000fe200078e0295 */
[----:B------:R-:W-:Y:S01]  /*36f0*/  LOP3.LUT R11, R4, 0x120, RZ, 0xfc, !PT ;  /* 0x00000120040b7812 */ /* 0x000fe200078efcff */
[----:B------:R-:W-:-:S02]  /*3700*/  @!P6 IMAD.IADD R147, R147, 0x1, -R0 ;  /* 0x000000019393e824 */ /* 0x000fc400078e0a00 */
[C---:B------:R-:W-:Y:S01]  /*3710*/  IMAD.HI.U32 R8, R5.reuse, R151, RZ ;  /* 0x0000009705087227 */ /* 0x040fe200078e00ff */
[----:B------:R-:W-:Y:S02]  /*3720*/  ISETP.GT.U32.AND P6, PT, R0, R149, PT ;  /* 0x000000950000720c */ /* 0x000fe40003fc4070 */
[----:B------:R-:W-:Y:S01]  /*3730*/  IABS R163, R11 ;  /* 0x0000000b00a37213 */ /* 0x000fe20000000000 */
[----:B------:R-:W-:-:S04]  /*3740*/  IMAD.HI.U32 R10, R5, R157, RZ ;  /* 0x0000009d050a7227 */ /* 0x000fc800078e00ff */
[----:B------:R-:W-:Y:S01]  /*3750*/  @!P4 IMAD.IADD R153, R153, 0x1, -R0 ;  /* 0x000000019999c824 */ /* 0x000fe200078e0a00 */
[----:B------:R-:W-:Y:S01]  /*3760*/  ISETP.GT.U32.AND P4, PT, R0, R155, PT ;  /* 0x0000009b0000720c */ /* 0x000fe20003f84070 */
[----:B------:R-:W-:-:S04]  /*3770*/  IMAD.HI.U32 R6, R5, R159, RZ ;  /* 0x0000009f05067227 */ /* 0x000fc800078e00ff */
[----:B------:R-:W-:Y:S01]  /*3780*/  @!P6 IMAD.IADD R149, R149, 0x1, -R0 ;  /* 0x000000019595e824 */ /* 0x000fe200078e0a00 */
[C---:B------:R-:W-:Y:S01]  /*3790*/  ISETP.GT.U32.AND P6, PT, R0.reuse, R153, PT ;  /* 0x000000990000720c */ /* 0x040fe20003fc4070 */
[----:B------:R-:W-:Y:S01]  /*37a0*/  @!P1 IMAD.MOV R143, RZ, RZ, -R143 ;  /* 0x000000ffff8f9224 */ /* 0x000fe200078e0a8f */
[C---:B------:R-:W-:Y:S01]  /*37b0*/  ISETP.GT.U32.AND P1, PT, R0.reuse, R147, PT ;  /* 0x000000930000720c */ /* 0x040fe20003f24070 */
[----:B------:R-:W-:Y:S02]  /*37c0*/  IMAD.MOV R8, RZ, RZ, -R8 ;  /* 0x000000ffff087224 */ /* 0x000fe400078e0a08 */
[----:B------:R-:W-:Y:S02]  /*37d0*/  IMAD.MOV R10, RZ, RZ, -R10 ;  /* 0x000000ffff0a7224 */ /* 0x000fe400078e0a0a */
[----:B------:R-:W-:Y:S02]  /*37e0*/  IMAD.MOV R6, RZ, RZ, -R6 ;  /* 0x000000ffff067224 */ /* 0x000fe400078e0a06 */
[----:B------:R-:W-:Y:S01]  /*37f0*/  @!P3 IMAD.MOV R145, RZ, RZ, -R145 ;  /* 0x000000ffff91b224 */ /* 0x000fe200078e0a91 */
[C---:B------:R-:W-:Y:S01]  /*3800*/  ISETP.GT.U32.AND P3, PT, R0.reuse, R149, PT ;  /* 0x000000950000720c */ /* 0x040fe20003f64070 */
[----:B------:R-:W-:-:S02]  /*3810*/  IMAD R151, R0, R8, R151 ;  /* 0x0000000800977224 */ /* 0x000fc400078e0297 */
[----:B------:R-:W-:Y:S01]  /*3820*/  IMAD R157, R0, R10, R157 ;  /* 0x0000000a009d7224 */ /* 0x000fe200078e029d */
[----:B------:R-:W-:Y:S01]  /*3830*/  LOP3.LUT R10, R4, 0x11c, RZ, 0xfc, !PT ;  /* 0x0000011c040a7812 */ /* 0x000fe200078efcff */
[C---:B------:R-:W-:Y:S02]  /*3840*/  IMAD R159, R0.reuse, R6, R159 ;  /* 0x00000006009f7224 */ /* 0x040fe400078e029f */
[----:B------:R-:W-:Y:S01]  /*3850*/  @!P0 IMAD.MOV R141, RZ, RZ, -R141 ;  /* 0x000000ffff8d8224 */ /* 0x000fe200078e0a8d */
[----:B------:R-:W-:Y:S01]  /*3860*/  IABS R161, R10 ;  /* 0x0000000a00a17213 */ /* 0x000fe20000000000 */
[--C-:B------:R-:W-:Y:S01]  /*3870*/  @!P6 IMAD.IADD R153, R153, 0x1, -R0.reuse ;  /* 0x000000019999e824 */ /* 0x100fe200078e0a00 */
[C---:B------:R-:W-:Y:S01]  /*3880*/  ISETP.GT.U32.AND P0, PT, R0.reuse, R151, PT ;  /* 0x000000970000720c */ /* 0x040fe20003f04070 */
[----:B------:R-:W-:Y:S01]  /*3890*/  @!P1 IMAD.IADD R147, R147, 0x1, -R0 ;  /* 0x0000000193939824 */ /* 0x000fe200078e0a00 */
[----:B------:R-:W-:Y:S01]  /*38a0*/  ISETP.GT.U32.AND P6, PT, R0, R159, PT ;  /* 0x0000009f0000720c */ /* 0x000fe20003fc4070 */
[----:B------:R-:W-:Y:S01]  /*38b0*/  IMAD.HI.U32 R6, R5, R161, RZ ;  /* 0x000000a105067227 */ /* 0x000fe200078e00ff */
[----:B------:R-:W-:-:S02]  /*38c0*/  ISETP.GE.AND P1, PT, R12, RZ, PT ;  /* 0x000000ff0c00720c */ /* 0x000fc40003f26270 */
[----:B------:R-:W-:Y:S01]  /*38d0*/  LOP3.LUT R12, R4, 0x128, RZ, 0xfc, !PT ;  /* 0x00000128040c7812 */ /* 0x000fe200078efcff */
[----:B------:R-:W-:-:S03]  /*38e0*/  IMAD.HI.U32 R8, R5, R163, RZ ;  /* 0x000000a305087227 */ /* 0x000fc600078e00ff */
[----:B------:R-:W-:Y:S01]  /*38f0*/  IABS R167, R12 ;  /* 0x0000000c00a77213 */ /* 0x000fe20000000000 */
[--C-:B------:R-:W-:Y:S01]  /*3900*/  @!P4 IMAD.IADD R155, R155, 0x1, -R0.reuse ;  /* 0x000000019b9bc824 */ /* 0x100fe200078e0a00 */
[----:B------:R-:W-:Y:S01]  /*3910*/  ISETP.GT.U32.AND P4, PT, R0, R157, PT ;  /* 0x0000009d0000720c */ /* 0x000fe20003f84070 */
[----:B------:R-:W-:Y:S01]  /*3920*/  @!P3 IMAD.IADD R149, R149, 0x1, -R0 ;  /* 0x000000019595b824 */ /* 0x000fe200078e0a00 */
[----:B------:R-:W-:Y:S01]  /*3930*/  ISETP.GE.AND P3, PT, R13, RZ, PT ;  /* 0x000000ff0d00720c */ /* 0x000fe20003f66270 */
[----:B------:R-:W-:Y:S01]  /*3940*/  IMAD.MOV R6, RZ, RZ, -R6 ;  /* 0x000000ffff067224 */ /* 0x000fe200078e0a06 */
[----:B------:R-:W-:Y:S01]  /*3950*/  LOP3.LUT R13, R4, 0x144, RZ, 0xfc, !PT ;  /* 0x00000144040d7812 */ /* 0x000fe200078efcff */
[----:B------:R-:W-:Y:S02]  /*3960*/  IMAD.MOV R8, RZ, RZ, -R8 ;  /* 0x000000ffff087224 */ /* 0x000fe400078e0a08 */
[--C-:B------:R-:W-:Y:S01]  /*3970*/  @!P0 IMAD.IADD R151, R151, 0x1, -R0.reuse ;  /* 0x0000000197978824 */ /* 0x100fe200078e0a00 */
[----:B------:R-:W-:Y:S01]  /*3980*/  ISETP.GE.AND P0, PT, R14, RZ, PT ;  /* 0x000000ff0e00720c */ /* 0x000fe20003f06270 */
[C---:B------:R-:W-:Y:S01]  /*3990*/  IMAD R161, R0.reuse, R6, R161 ;  /* 0x0000000600a17224 */ /* 0x040fe200078e02a1 */
[----:B------:R-:W-:Y:S01]  /*39a0*/  IABS R179, R13 ;  /* 0x0000000d00b37213 */ /* 0x000fe20000000000 */
[----:B------:R-:W-:Y:S01]  /*39b0*/  IMAD R163, R0, R8, R163 ;  /* 0x0000000800a37224 */ /* 0x000fe200078e02a3 */
[C---:B------:R-:W-:Y:S01]  /*39c0*/  LOP3.LUT R8, R4.reuse, 0x124, RZ, 0xfc, !PT ;  /* 0x0000012404087812 */ /* 0x040fe200078efcff */
[--C-:B------:R-:W-:Y:S01]  /*39d0*/  @!P6 IMAD.IADD R159, R159, 0x1, -R0.reuse ;  /* 0x000000019f9fe824 */ /* 0x100fe200078e0a00 */
[----:B------:R-:W-:Y:S01]  /*39e0*/  LOP3.LUT R14, R4, 0x16c, RZ, 0xfc, !PT ;  /* 0x0000016c040e7812 */ /* 0x000fe200078efcff */
[----:B------:R-:W-:Y:S01]  /*39f0*/  @!P5 IMAD.MOV R155, RZ, RZ, -R155 ;  /* 0x000000ffff9bd224 */ /* 0x000fe200078e0a9b */
[C---:B------:R-:W-:Y:S01]  /*3a00*/  ISETP.GT.U32.AND P5, PT, R0.reuse, R151, PT ;  /* 0x000000970000720c */ /* 0x040fe20003fa4070 */
[----:B------:R-:W-:Y:S01]  /*3a10*/  @!P1 IMAD.MOV R153, RZ, RZ, -R153 ;  /* 0x000000ffff999224 */ /* 0x000fe200078e0a99 */
[C---:B------:R-:W-:Y:S01]  /*3a20*/  ISETP.GT.U32.AND P6, PT, R0.reuse, R159, PT ;  /* 0x0000009f0000720c */ /* 0x040fe20003fc4070 */
[----:B------:R-:W-:Y:S01]  /*3a30*/  @!P4 IMAD.IADD R157, R157, 0x1, -R0 ;  /* 0x000000019d9dc824 */ /* 0x000fe200078e0a00 */
[----:B------:R-:W-:Y:S01]  /*3a40*/  ISETP.GT.U32.AND P1, PT, R0, R161, PT ;  /* 0x000000a10000720c */ /* 0x000fe20003f24070 */
[----:B------:R-:W-:Y:S01]  /*3a50*/  @!P3 IMAD.MOV R149, RZ, RZ, -R149 ;  /* 0x000000ffff95b224 */ /* 0x000fe200078e0a95 */
[----:B------:R-:W-:Y:S01]  /*3a60*/  IABS R165, R8 ;  /* 0x0000000800a57213 */ /* 0x000fe20000000000 */
[----:B------:R-:W-:Y:S01]  /*3a70*/  @!P2 IMAD.MOV R147, RZ, RZ, -R147 ;  /* 0x000000ffff93a224 */ /* 0x000fe200078e0a93 */
[----:B------:R-:W-:-:S02]  /*3a80*/  ISETP.GE.AND P3, PT, R16, RZ, PT ;  /* 0x000000ff1000720c */ /* 0x000fc40003f66270 */
[----:B------:R-:W-:Y:S01]  /*3a90*/  ISETP.GT.U32.AND P2, PT, R0, R157, PT ;  /* 0x0000009d0000720c */ /* 0x000fe20003f44070 */
[----:B------:R-:W-:Y:S01]  /*3aa0*/  IMAD.HI.U32 R6, R5, R165, RZ ;  /* 0x000000a505067227 */ /* 0x000fe200078e00ff */
[----:B------:R-:W-:Y:S02]  /*3ab0*/  ISETP.GE.AND P4, PT, R15, RZ, PT ;  /* 0x000000ff0f00720c */ /* 0x000fe40003f86270 */
[----:B------:R-:W-:Y:S01]  /*3ac0*/  IABS R201, R14 ;  /* 0x0000000e00c97213 */ /* 0x000fe20000000000 */
[----:B------:R-:W-:Y:S01]  /*3ad0*/  IMAD.MOV R6, RZ, RZ, -R6 ;  /* 0x000000ffff067224 */ /* 0x000fe200078e0a06 */
[----:B------:R-:W-:Y:S01]  /*3ae0*/  LOP3.LUT R15, R4, 0x18c, RZ, 0xfc, !PT ;  /* 0x0000018c040f7812 */ /* 0x000fe200078efcff */
[--C-:B------:R-:W-:Y:S01]  /*3af0*/  @!P5 IMAD.IADD R151, R151, 0x1, -R0.reuse ;  /* 0x000000019797d824 */ /* 0x100fe200078e0a00 */
[----:B------:R-:W-:Y:S01]  /*3b00*/  ISETP.GT.U32.AND P5, PT, R0, R163, PT ;  /* 0x000000a30000720c */ /* 0x000fe20003fa4070 */
        /* <DEDUP_REMOVED lines=8> */
[----:B------:R-:W-:Y:S01]  /*3b90*/  @!P3 IMAD.MOV R159, RZ, RZ, -R159 ;  /* 0x000000ffff9fb224 */ /* 0x000fe200078e0a9f */
[----:B------:R-:W-:Y:S01]  /*3ba0*/  ISETP.GT.U32.AND P3, PT, R0, R165, PT ;  /* 0x000000a50000720c */ /* 0x000fe20003f64070 */
[--C-:B------:R-:W-:Y:S01]  /*3bb0*/  @!P2 IMAD.IADD R157, R157, 0x1, -R0.reuse ;  /* 0x000000019d9da824 */ /* 0x100fe200078e0a00 */
[----:B------:R-:W-:Y:S01]  /*3bc0*/  ISETP.GE.AND P2, PT, R10, RZ, PT ;  /* 0x000000ff0a00720c */ /* 0x000fe20003f46270 */
[----:B------:R-:W-:Y:S01]  /*3bd0*/  @!P5 IMAD.IADD R163, R163, 0x1, -R0 ;  /* 0x00000001a3a3d824 */ /* 0x000fe200078e0a00 */
[----:B------:R-:W-:Y:S01]  /*3be0*/  IABS R169, R6 ;  /* 0x0000000600a97213 */ /* 0x000fe20000000000 */
[----:B------:R-:W-:Y:S01]  /*3bf0*/  IMAD.HI.U32 R8, R5, R167, RZ ;  /* 0x000000a705087227 */ /* 0x000fe200078e00ff */
[----:B------:R-:W-:-:S02]  /*3c00*/  LOP3.LUT R11, R4, 0x134, RZ, 0xfc, !PT ;  /* 0x00000134040b7812 */ /* 0x000fc400078efcff */
[----:B------:R-:W-:Y:S01]  /*3c10*/  ISETP.GT.U32.AND P5, PT, R0, R163, PT ;  /* 0x000000a30000720c */ /* 0x000fe20003fa4070 */
[----:B------:R-:W-:Y:S01]  /*3c20*/  IMAD.MOV R8, RZ, RZ, -R8 ;  /* 0x000000ffff087224 */ /* 0x000fe200078e0a08 */
[----:B------:R-:W-:Y:S01]  /*3c30*/  IABS R173, R11 ;  /* 0x0000000b00ad7213 */ /* 0x000fe20000000000 */
[--C-:B------:R-:W-:Y:S01]  /*3c40*/  @!P0 IMAD.IADD R161, R161, 0x1, -R0.reuse ;  /* 0x00000001a1a18824 */ /* 0x100fe200078e0a00 */
[----:B------:R-:W-:Y:S01]  /*3c50*/  ISETP.GE.AND P0, PT, R6, RZ, PT ;  /* 0x000000ff0600720c */ /* 0x000fe20003f06270 */
[----:B------:R-:W-:Y:S01]  /*3c60*/  @!P3 IMAD.IADD R165, R165, 0x1, -R0 ;  /* 0x00000001a5a5b824 */ /* 0x000fe200078e0a00 */
[----:B------:R-:W-:Y:S01]  /*3c70*/  IABS R243, R15 ;  /* 0x0000000f00f37213 */ /* 0x000fe20000000000 */
[----:B------:R-:W-:Y:S01]  /*3c80*/  @!P2 IMAD.MOV R161, RZ, RZ, -R161 ;  /* 0x000000ffffa1a224 */ /* 0x000fe200078e0aa1 */
[----:B------:R-:W-:Y:S01]  /*3c90*/  LOP3.LUT R16, R4, 0x1f4, RZ, 0xfc, !PT ;  /* 0x000001f404107812 */ /* 0x000fe200078efcff */
[----:B------:R-:W-:Y:S01]  /*3ca0*/  IMAD.HI.U32 R6, R5, R169, RZ ;  /* 0x000000a905067227 */ /* 0x000fe200078e00ff */
[----:B------:R-:W-:-:S02]  /*3cb0*/  ISETP.GT.U32.AND P2, PT, R0, R165, PT ;  /* 0x000000a50000720c */ /* 0x000fc40003f44070 */
[----:B------:R-:W-:Y:S01]  /*3cc0*/  IABS R229, R16 ;  /* 0x0000001000e57213 */ /* 0x000fe20000000000 */
[----:B------:R-:W-:Y:S01]  /*3cd0*/  IMAD R167, R0, R8, R167 ;  /* 0x0000000800a77224 */ /* 0x000fe200078e02a7 */
[----:B------:R-:W-:Y:S01]  /*3ce0*/  LOP3.LUT R8, R4, 0x130, RZ, 0xfc, !PT ;  /* 0x0000013004087812 */ /* 0x000fe200078efcff */
[----:B------:R-:W-:Y:S02]  /*3cf0*/  IMAD.MOV R6, RZ, RZ, -R6 ;  /* 0x000000ffff067224 */ /* 0x000fe400078e0a06 */
[----:B------:R-:W-:Y:S01]  /*3d00*/  @!P5 IMAD.IADD R163, R163, 0x1, -R0 ;  /* 0x00000001a3a3d824 */ /* 0x000fe200078e0a00 */
[C---:B------:R-:W-:Y:S01]  /*3d10*/  ISETP.GT.U32.AND P5, PT, R0.reuse, R167, PT ;  /* 0x000000a70000720c */ /* 0x040fe20003fa4070 */
[----:B------:R-:W-:Y:S01]  /*3d20*/  IMAD R169, R0, R6, R169 ;  /* 0x0000000600a97224 */ /* 0x000fe200078e02a9 */
[----:B------:R-:W-:Y:S01]  /*3d30*/  IABS R171, R8 ;  /* 0x0000000800ab7213 */ /* 0x000fe20000000000 */
[----:B------:R-:W-:Y:S01]  /*3d40*/  IMAD.HI.U32 R10, R5, R173, RZ ;  /* 0x000000ad050a7227 */ /* 0x000fe200078e00ff */
[----:B------:R-:W-:-:S03]  /*3d50*/  ISETP.GE.AND P3, PT, R8, RZ, PT ;  /* 0x000000ff0800720c */ /* 0x000fc60003f66270 */
[----:B------:R-:W-:Y:S01]  /*3d60*/  @!P2 IMAD.IADD R165, R165, 0x1, -R0 ;  /* 0x00000001a5a5a824 */ /* 0x000fe200078e0a00 */
[----:B------:R-:W-:Y:S01]  /*3d70*/  ISETP.GT.U32.AND P2, PT, R0, R169, PT ;  /* 0x000000a90000720c */ /* 0x000fe20003f44070 */
[----:B------:R-:W-:Y:S02]  /*3d80*/  IMAD.MOV R10, RZ, RZ, -R10 ;  /* 0x000000ffff0a7224 */ /* 0x000fe400078e0a0a */
[----:B------:R-:W-:-:S04]  /*3d90*/  IMAD.HI.U32 R8, R5, R171, RZ ;  /* 0x000000ab05087227 */ /* 0x000fc800078e00ff */
[--C-:B------:R-:W-:Y:S02]  /*3da0*/  @!P5 IMAD.IADD R167, R167, 0x1, -R0.reuse ;  /* 0x00000001a7a7d824 */ /* 0x100fe400078e0a00 */
[C---:B------:R-:W-:Y:S02]  /*3db0*/  IMAD R173, R0.reuse, R10, R173 ;  /* 0x0000000a00ad7224 */ /* 0x040fe400078e02ad */
[----:B------:R-:W-:Y:S01]  /*3dc0*/  @!P4 IMAD.MOV R157, RZ, RZ, -R157 ;  /* 0x000000ffff9dc224 */ /* 0x000fe200078e0a9d */
[C---:B------:R-:W-:Y:S01]  /*3dd0*/  ISETP.GT.U32.AND P5, PT, R0.reuse, R167, PT ;  /* 0x000000a70000720c */ /* 0x040fe20003fa4070 */
[----:B------:R-:W-:Y:S01]  /*3de0*/  @!P2 IMAD.IADD R169, R169, 0x1, -R0 ;  /* 0x00000001a9a9a824 */ /* 0x000fe200078e0a00 */
[----:B------:R-:W-:Y:S01]  /*3df0*/  ISETP.GT.U32.AND P2, PT, R0, R173, PT ;  /* 0x000000ad0000720c */ /* 0x000fe20003f44070 */
[----:B------:R-:W-:Y:S01]  /*3e00*/  IMAD.MOV R8, RZ, RZ, -R8 ;  /* 0x000000ffff087224 */ /* 0x000fe200078e0a08 */
[----:B------:R-:W-:Y:S01]  /*3e10*/  ISETP.GE.AND P4, PT, R12, RZ, PT ;  /* 0x000000ff0c00720c */ /* 0x000fe20003f86270 */
[----:B------:R-:W-:Y:S01]  /*3e20*/  @!P1 IMAD.MOV R165, RZ, RZ, -R165 ;  /* 0x000000ffffa59224 */ /* 0x000fe200078e0aa5 */
[----:B------:R-:W-:Y:S01]  /*3e30*/  LOP3.LUT R12, R4, 0x140, RZ, 0xfc, !PT ;  /* 0x00000140040c7812 */ /* 0x000fe200078efcff */
[----:B------:R-:W-:Y:S01]  /*3e40*/  IMAD R171, R0, R8, R171 ;  /* 0x0000000800ab7224 */ /* 0x000fe200078e02ab */
[----:B------:R-:W-:Y:S01]  /*3e50*/  LOP3.LUT R8, R4, 0x138, RZ, 0xfc, !PT ;  /* 0x0000013804087812 */ /* 0x000fe200078efcff */
[----:B------:R-:W-:Y:S01]  /*3e60*/  @!P6 IMAD.MOV R163, RZ, RZ, -R163 ;  /* 0x000000ffffa3e224 */ /* 0x000fe200078e0aa3 */
[----:B------:R-:W-:Y:S01]  /*3e70*/  IABS R181, R12 ;  /* 0x0000000c00b57213 */ /* 0x000fe20000000000 */
[----:B------:R-:W-:Y:S01]  /*3e80*/  IMAD.HI.U32 R10, R5, R179, RZ ;  /* 0x000000b3050a7227 */ /* 0x000fe200078e00ff */
[----:B------:R-:W-:-:S02]  /*3e90*/  IABS R175, R8 ;  /* 0x0000000800af7213 */ /* 0x000fc40000000000 */
[----:B------:R-:W-:Y:S01]  /*3ea0*/  ISETP.GT.U32.AND P1, PT, R0, R169, PT ;  /* 0x000000a90000720c */ /* 0x000fe20003f24070 */
[--C-:B------:R-:W-:Y:S01]  /*3eb0*/  @!P5 IMAD.IADD R167, R167, 0x1, -R0.reuse ;  /* 0x00000001a7a7d824 */ /* 0x100fe200078e0a00 */
[----:B------:R-:W-:Y:S01]  /*3ec0*/  ISETP.GE.AND P6, PT, R11, RZ, PT ;  /* 0x000000ff0b00720c */ /* 0x000fe20003fc6270 */
[----:B------:R-:W-:Y:S01]  /*3ed0*/  @!P2 IMAD.IADD R173, R173, 0x1, -R0 ;  /* 0x00000001adada824 */ /* 0x000fe200078e0a00 */
[----:B------:R-:W-:Y:S01]  /*3ee0*/  LOP3.LUT R11, R4, 0x13c, RZ, 0xfc, !PT ;  /* 0x0000013c040b7812 */ /* 0x000fe200078efcff */
[----:B------:R-:W-:Y:S01]  /*3ef0*/  @!P4 IMAD.MOV R167, RZ, RZ, -R167 ;  /* 0x000000ffffa7c224 */ /* 0x000fe200078e0aa7 */
[----:B------:R-:W-:Y:S01]  /*3f00*/  ISETP.GE.AND P4, PT, R8, RZ, PT ;  /* 0x000000ff0800720c */ /* 0x000fe20003f86270 */
[C---:B------:R-:W-:Y:S01]  /*3f10*/  IMAD.HI.U32 R6, R5.reuse, R175, RZ ;  /* 0x000000af05067227 */ /* 0x040fe200078e00ff */
[C---:B------:R-:W-:Y:S02]  /*3f20*/  ISETP.GT.U32.AND P2, PT, R0.reuse, R173, PT ;  /* 0x000000ad0000720c */ /* 0x040fe40003f44070 */
[----:B------:R-:W-:Y:S01]  /*3f30*/  IABS R177, R11 ;  /* 0x0000000b00b17213 */ /* 0x000fe20000000000 */
[----:B------:R-:W-:Y:S01]  /*3f40*/  IMAD.HI.U32 R8, R5, R181, RZ ;  /* 0x000000b505087227 */ /* 0x000fe200078e00ff */
[----:B------:R-:W-:-:S03]  /*3f50*/  ISETP.GT.U32.AND P5, PT, R0, R171, PT ;  /* 0x000000ab0000720c */ /* 0x000fc60003fa4070 */
[----:B------:R-:W-:Y:S02]  /*3f60*/  IMAD.MOV R6, RZ, RZ, -R6 ;  /* 0x000000ffff067224 */ /* 0x000fe400078e0a06 */
[----:B------:R-:W-:Y:S02]  /*3f70*/  IMAD.MOV R8, RZ, RZ, -R8 ;  /* 0x000000ffff087224 */ /* 0x000fe400078e0a08 */
[C---:B------:R-:W-:Y:S02]  /*3f80*/  IMAD R175, R0.reuse, R6, R175 ;  /* 0x0000000600af7224 */ /* 0x040fe400078e02af */
[----:B------:R-:W-:Y:S02]  /*3f90*/  IMAD.MOV R10, RZ, RZ, -R10 ;  /* 0x000000ffff0a7224 */ /* 0x000fe400078e0a0a */
[----:B------:R-:W-:Y:S01]  /*3fa0*/  IMAD R181, R0, R8, R181 ;  /* 0x0000000800b57224 */ /* 0x000fe200078e02b5 */
[----:B------:R-:W-:Y:S01]  /*3fb0*/  LOP3.LUT R8, R4, 0x148, RZ, 0xfc, !PT ;  /* 0x0000014804087812 */ /* 0x000fe200078efcff */
[--C-:B------:R-:W-:Y:S01]  /*3fc0*/  @!P1 IMAD.IADD R169, R169, 0x1, -R0.reuse ;  /* 0x00000001a9a99824 */ /* 0x100fe200078e0a00 */
[C---:B------:R-:W-:Y:S01]  /*3fd0*/  ISETP.GT.U32.AND P1, PT, R0.reuse, R175, PT ;  /* 0x000000af0000720c */ /* 0x040fe20003f24070 */
[C---:B------:R-:W-:Y:S01]  /*3fe0*/  IMAD R179, R0.reuse, R10, R179 ;  /* 0x0000000a00b37224 */ /* 0x040fe200078e02b3 */
[----:B------:R-:W-:Y:S01]  /*3ff0*/  IABS R183, R8 ;  /* 0x0000000800b77213 */ /* 0x000fe20000000000 */
[----:B------:R-:W-:Y:S01]  /*4000*/  @!P2 IMAD.IADD R173, R173, 0x1, -R0 ;  /* 0x00000001adada824 */ /* 0x000fe200078e0a00 */
[----:B------:R-:W-:Y:S01]  /*4010*/  ISETP.GT.U32.AND P2, PT, R0, R181, PT ;  /* 0x000000b50000720c */ /* 0x000fe20003f44070 */
[----:B------:R-:W-:Y:S01]  /*4020*/  IMAD.HI.U32 R6, R5, R177, RZ ;  /* 0x000000b105067227 */ /* 0x000fe200078e00ff */
[----:B------:R-:W-:-:S03]  /*4030*/  LOP3.LUT R10, R4, 0x14c, RZ, 0xfc, !PT ;  /* 0x0000014c040a7812 */ /* 0x000fc600078efcff */
[----:B------:R-:W-:Y:S01]  /*4040*/  @!P6 IMAD.MOV R173, RZ, RZ, -R173 ;  /* 0x000000ffffade224 */ /* 0x000fe200078e0aad */
[C---:B------:R-:W-:Y:S01]  /*4050*/  ISETP.GT.U32.AND P6, PT, R0.reuse, R179, PT ;  /* 0x000000b30000720c */ /* 0x040fe20003fc4070 */
[----:B------:R-:W-:Y:S01]  /*4060*/  IMAD.MOV R6, RZ, RZ, -R6 ;  /* 0x000000ffff067224 */ /* 0x000fe200078e0a06 */
[----:B------:R-:W-:Y:S01]  /*4070*/  IABS R185, R10 ;  /* 0x0000000a00b97213 */ /* 0x000fe20000000000 */
[----:B------:R-:W-:Y:S02]  /*4080*/  @!P1 IMAD.IADD R175, R175, 0x1, -R0 ;  /* 0x00000001afaf9824 */ /* 0x000fe400078e0a00 */
[C---:B------:R-:W-:Y:S02]  /*4090*/  IMAD R177, R0.reuse, R6, R177 ;  /* 0x0000000600b17224 */ /* 0x040fe400078e02b1 */
[----:B------:R-:W-:Y:S01]  /*40a0*/  IMAD.HI.U32 R6, R5, R183, RZ ;  /* 0x000000b705067227 */ /* 0x000fe200078e00ff */
[----:B------:R-:W-:-:S03]  /*40b0*/  ISETP.GT.U32.AND P1, PT, R0, R175, PT ;  /* 0x000000af0000720c */ /* 0x000fc60003f24070 */
[--C-:B------:R-:W-:Y:S02]  /*40c0*/  @!P2 IMAD.IADD R181, R181, 0x1, -R0.reuse ;  /* 0x00000001b5b5a824 */ /* 0x100fe400078e0a00 */
[----:B------:R-:W-:Y:S02]  /*40d0*/  @!P5 IMAD.IADD R171, R171, 0x1, -R0 ;  /* 0x00000001ababd824 */ /* 0x000fe400078e0a00 */
[----:B------:R-:W-:Y:S02]  /*40e0*/  IMAD.MOV R6, RZ, RZ, -R6 ;  /* 0x000000ffff067224 */ /* 0x000fe400078e0a06 */
[----:B------:R-:W-:Y:S01]  /*40f0*/  @!P6 IMAD.IADD R179, R179, 0x1, -R0 ;  /* 0x00000001b3b3e824 */ /* 0x000fe200078e0a00 */
[C---:B------:R-:W-:Y:S01]  /*4100*/  ISETP.GT.U32.AND P6, PT, R0.reuse, R181, PT ;  /* 0x000000b50000720c */ /* 0x040fe20003fc4070 */
[C---:B------:R-:W-:Y:S01]  /*4110*/  IMAD R183, R0.reuse, R6, R183 ;  /* 0x0000000600b77224 */ /* 0x040fe200078e02b7 */
[----:B------:R-:W-:Y:S01]  /*4120*/  ISETP.GT.U32.AND P5, PT, R0, R171, PT ;  /* 0x000000ab0000720c */ /* 0x000fe20003fa4070 */
[----:B------:R-:W-:-:S04]  /*4130*/  IMAD.HI.U32 R6, R5, R185, RZ ;  /* 0x000000b905067227 */ /* 0x000fc800078e00ff */
[----:B------:R-:W-:Y:S01]  /*4140*/  @!P0 IMAD.MOV R169, RZ, RZ, -R169 ;  /* 0x000000ffffa98224 */ /* 0x000fe200078e0aa9 */
[C---:B------:R-:W-:Y:S01]  /*4150*/  ISETP.GT.U32.AND P0, PT, R0.reuse, R177, PT ;  /* 0x000000b10000720c */ /* 0x040fe20003f04070 */
[----:B------:R-:W-:Y:S02]  /*4160*/  IMAD.MOV R6, RZ, RZ, -R6 ;  /* 0x000000ffff067224 */ /* 0x000fe400078e0a06 */
[--C-:B------:R-:W-:Y:S01]  /*4170*/  @!P1 IMAD.IADD R175, R175, 0x1, -R0.reuse ;  /* 0x00000001afaf9824 */ /* 0x100fe200078e0a00 */
[----:B------:R-:W-:Y:S01]  /*4180*/  ISETP.GE.AND P1, PT, R13, RZ, PT ;  /* 0x000000ff0d00720c */ /* 0x000fe20003f26270 */
[----:B------:R-:W-:Y:S01]  /*4190*/  IMAD R185, R0, R6, R185 ;  /* 0x0000000600b97224 */ /* 0x000fe200078e02b9 */
[----:B------:R-:W-:Y:S01]  /*41a0*/  LOP3.LUT R13, R4, 0x158, RZ, 0xfc, !PT ;  /* 0x00000158040d7812 */ /* 0x000fe200078efcff */
[--C-:B------:R-:W-:Y:S02]  /*41b0*/  @!P6 IMAD.IADD R181, R181, 0x1, -R0.reuse ;  /* 0x00000001b5b5e824 */ /* 0x100fe400078e0a00 */
[--C-:B------:R-:W-:Y:S01]  /*41c0*/  @!P5 IMAD.IADD R171, R171, 0x1, -R0.reuse ;  /* 0x00000001ababd824 */ /* 0x100fe200078e0a00 */
[----:B------:R-:W-:Y:S01]  /*41d0*/  ISETP.GT.U32.AND P6, PT, R0, R185, PT ;  /* 0x000000b90000720c */ /* 0x000fe20003fc4070 */
[----:B------:R-:W-:Y:S01]  /*41e0*/  @!P4 IMAD.MOV R175, RZ, RZ, -R175 ;  /* 0x000000ffffafc224 */ /* 0x000fe200078e0aaf */
[----:B------:R-:W-:Y:S01]  /*41f0*/  ISETP.GE.AND P5, PT, R11, RZ, PT ;  /* 0x000000ff0b00720c */ /* 0x000fe20003fa6270 */
[----:B------:R-:W-:Y:S01]  /*4200*/  @!P3 IMAD.MOV R171, RZ, RZ, -R171 ;  /* 0x000000ffffabb224 */ /* 0x000fe200078e0aab */
[----:B------:R-:W-:Y:S01]  /*4210*/  LOP3.LUT R11, R4, 0x150, RZ, 0xfc, !PT ;  /* 0x00000150040b7812 */ /* 0x000fe200078efcff */
[----:B------:R-:W-:Y:S01]  /*4220*/  @!P0 IMAD.IADD R177, R177, 0x1, -R0 ;  /* 0x00000001b1b18824 */ /* 0x000fe200078e0a00 */
[----:B------:R-:W-:-:S02]  /*4230*/  ISETP.GT.U32.AND P4, PT, R0, R179, PT ;  /* 0x000000b30000720c */ /* 0x000fc40003f84070 */
[----:B------:R-:W-:Y:S02]  /*4240*/  ISETP.GE.AND P3, PT, R12, RZ, PT ;  /* 0x000000ff0c00720c */ /* 0x000fe40003f66270 */
[----:B------:R-:W-:Y:S02]  /*4250*/  LOP3.LUT R12, R4, 0x154, RZ, 0xfc, !PT ;  /* 0x00000154040c7812 */ /* 0x000fe400078efcff */
[----:B------:R-:W-:Y:S01]  /*4260*/  IABS R187, R11 ;  /* 0x0000000b00bb7213 */ /* 0x000fe20000000000 */
[----:B------:R-:W-:Y:S01]  /*4270*/  @!P6 IMAD.IADD R185, R185, 0x1, -R0 ;  /* 0x00000001b9b9e824 */ /* 0x000fe200078e0a00 */
[----:B------:R-:W-:Y:S02]  /*4280*/  ISETP.GT.U32.AND P2, PT, R0, R177, PT ;  /* 0x000000b10000720c */ /* 0x000fe40003f44070 */
[----:B------:R-:W-:Y:S01]  /*4290*/  IABS R191, R12 ;  /* 0x0000000c00bf7213 */ /* 0x000fe20000000000 */
[----:B------:R-:W-:Y:S01]  /*42a0*/  IMAD.HI.U32 R6, R5, R187, RZ ;  /* 0x000000bb05067227 */ /* 0x000fe200078e00ff */
[----:B------:R-:W-:-:S02]  /*42b0*/  ISETP.GE.AND P0, PT, R8, RZ, PT ;  /* 0x000000ff0800720c */ /* 0x000fc40003f06270 */
[----:B------:R-:W-:Y:S01]  /*42c0*/  IABS R189, R13 ;  /* 0x0000000d00bd7213 */ /* 0x000fe20000000000 */
[----:B------:R-:W-:Y:S01]  /*42d0*/  IMAD.HI.U32 R8, R5, R191, RZ ;  /* 0x000000bf05087227 */ /* 0x000fe200078e00ff */
[----:B------:R-:W-:-:S03]  /*42e0*/  ISETP.GT.U32.AND P6, PT, R0, R185, PT ;  /* 0x000000b90000720c */ /* 0x000fc60003fc4070 */
[----:B------:R-:W-:Y:S02]  /*42f0*/  IMAD.MOV R6, RZ, RZ, -R6 ;  /* 0x000000ffff067224 */ /* 0x000fe400078e0a06 */
[----:B------:R-:W-:Y:S01]  /*4300*/  @!P4 IMAD.IADD R179, R179, 0x1, -R0 ;  /* 0x00000001b3b3c824 */ /* 0x000fe200078e0a00 */
[----:B------:R-:W-:Y:S01]  /*4310*/  ISETP.GE.AND P4, PT, R10, RZ, PT ;  /* 0x000000ff0a00720c */ /* 0x000fe20003f86270 */
[----:B------:R-:W-:-:S04]  /*4320*/  IMAD.HI.U32 R10, R5, R189, RZ ;  /* 0x000000bd050a7227 */ /* 0x000fc800078e00ff */
[----:B------:R-:W-:Y:S02]  /*4330*/  IMAD.MOV R8, RZ, RZ, -R8 ;  /* 0x000000ffff087224 */ /* 0x000fe400078e0a08 */
[C---:B------:R-:W-:Y:S02]  /*4340*/  IMAD R187, R0.reuse, R6, R187 ;  /* 0x0000000600bb7224 */ /* 0x040fe400078e02bb */
[----:B------:R-:W-:Y:S01]  /*4350*/  @!P2 IMAD.IADD R177, R177, 0x1, -R0 ;  /* 0x00000001b1b1a824 */ /* 0x000fe200078e0a00 */
[C---:B------:R-:W-:Y:S01]  /*4360*/  ISETP.GT.U32.AND P2, PT, R0.reuse, R183, PT ;  /* 0x000000b70000720c */ /* 0x040fe20003f44070 */
[----:B------:R-:W-:Y:S02]  /*4370*/  IMAD.MOV R10, RZ, RZ, -R10 ;  /* 0x000000ffff0a7224 */ /* 0x000fe400078e0a0a */
[C---:B------:R-:W-:Y:S02]  /*4380*/  IMAD R191, R0.reuse, R8, R191 ;  /* 0x0000000800bf7224 */ /* 0x040fe400078e02bf */
[----:B------:R-:W-:Y:S01]  /*4390*/  @!P3 IMAD.MOV R181, RZ, RZ, -R181 ;  /* 0x000000ffffb5b224 */ /* 0x000fe200078e0ab5 */
[C---:B------:R-:W-:Y:S01]  /*43a0*/  ISETP.GT.U32.AND P3, PT, R0.reuse, R187, PT ;  /* 0x000000bb0000720c */ /* 0x040fe20003f64070 */
[----:B------:R-:W-:Y:S01]  /*43b0*/  IMAD R189, R0, R10, R189 ;  /* 0x0000000a00bd7224 */ /* 0x000fe200078e02bd */
[----:B------:R-:W-:Y:S01]  /*43c0*/  LOP3.LUT R10, R4, 0x15c, RZ, 0xfc, !PT ;  /* 0x0000015c040a7812 */ /* 0x000fe200078efcff */
[----:B------:R-:W-:Y:S01]  /*43d0*/  @!P1 IMAD.MOV R179, RZ, RZ, -R179 ;  /* 0x000000ffffb39224 */ /* 0x000fe200078e0ab3 */
[C---:B------:R-:W-:Y:S01]  /*43e0*/  ISETP.GT.U32.AND P1, PT, R0.reuse, R191, PT ;  /* 0x000000bf0000720c */ /* 0x040fe20003f24070 */
[--C-:B------:R-:W-:Y:S01]  /*43f0*/  @!P6 IMAD.IADD R185, R185, 0x1, -R0.reuse ;  /* 0x00000001b9b9e824 */ /* 0x100fe200078e0a00 */
[----:B------:R-:W-:Y:S01]  /*4400*/  ISETP.GT.U32.AND P6, PT, R0, R189, PT ;  /* 0x000000bd0000720c */ /* 0x000fe20003fc4070 */
[--C-:B------:R-:W-:Y:S01]  /*4410*/  @!P2 IMAD.IADD R183, R183, 0x1, -R0.reuse ;  /* 0x00000001b7b7a824 */ /* 0x100fe200078e0a00 */
[----:B------:R-:W-:Y:S01]  /*4420*/  ISETP.GE.AND P2, PT, R11, RZ, PT ;  /* 0x000000ff0b00720c */ /* 0x000fe20003f46270 */
[----:B------:R-:W-:Y:S01]  /*4430*/  @!P5 IMAD.MOV R177, RZ, RZ, -R177 ;  /* 0x000000ffffb1d224 */ /* 0x000fe200078e0ab1 */
[----:B------:R-:W-:Y:S01]  /*4440*/  IABS R193, R10 ;  /* 0x0000000a00c17213 */ /* 0x000fe20000000000 */
[----:B------:R-:W-:Y:S01]  /*4450*/  @!P4 IMAD.MOV R185, RZ, RZ, -R185 ;  /* 0x000000ffffb9c224 */ /* 0x000fe200078e0ab9 */
[----:B------:R-:W-:Y:S01]  /*4460*/  LOP3.LUT R11, R4, 0x160, RZ, 0xfc, !PT ;  /* 0x00000160040b7812 */ /* 0x000fe200078efcff */
[----:B------:R-:W-:Y:S01]  /*4470*/  @!P3 IMAD.IADD R187, R187, 0x1, -R0 ;  /* 0x00000001bbbbb824 */ /* 0x000fe200078e0a00 */
[----:B------:R-:W-:Y:S01]  /*4480*/  ISETP.GT.U32.AND P5, PT, R0, R183, PT ;  /* 0x000000b70000720c */ /* 0x000fe20003fa4070 */
[----:B------:R-:W-:Y:S01]  /*4490*/  IMAD.HI.U32 R6, R5, R193, RZ ;  /* 0x000000c105067227 */ /* 0x000fe200078e00ff */
[----:B------:R-:W-:-:S02]  /*44a0*/  IABS R195, R11 ;  /* 0x0000000b00c37213 */ /* 0x000fc40000000000 */
[----:B------:R-:W-:Y:S01]  /*44b0*/  ISETP.GE.AND P3, PT, R13, RZ, PT ;  /* 0x000000ff0d00720c */ /* 0x000fe20003f66270 */
[--C-:B------:R-:W-:Y:S01]  /*44c0*/  @!P1 IMAD.IADD R191, R191, 0x1, -R0.reuse ;  /* 0x00000001bfbf9824 */ /* 0x100fe200078e0a00 */
[----:B------:R-:W-:Y:S01]  /*44d0*/  ISETP.GT.U32.AND P1, PT, R0, R187, PT ;  /* 0x000000bb0000720c */ /* 0x000fe20003f24070 */
[----:B------:R-:W-:Y:S01]  /*44e0*/  @!P6 IMAD.IADD R189, R189, 0x1, -R0 ;  /* 0x00000001bdbde824 */ /* 0x000fe200078e0a00 */
[----:B------:R-:W-:Y:S01]  /*44f0*/  LOP3.LUT R13, R4, 0x168, RZ, 0xfc, !PT ;  /* 0x00000168040d7812 */ /* 0x000fe200078efcff */
[----:B------:R-:W-:Y:S01]  /*4500*/  IMAD.MOV R8, RZ, RZ, -R6 ;  /* 0x000000ffff087224 */ /* 0x000fe200078e0a06 */
[----:B------:R-:W-:Y:S01]  /*4510*/  ISETP.GT.U32.AND P6, PT, R0, R191, PT ;  /* 0x000000bf0000720c */ /* 0x000fe20003fc4070 */
[----:B------:R-:W-:Y:S01]  /*4520*/  IMAD.HI.U32 R6, R5, R195, RZ ;  /* 0x000000c305067227 */ /* 0x000fe200078e00ff */
[----:B------:R-:W-:-:S03]  /*4530*/  IABS R199, R13 ;  /* 0x0000000d00c77213 */ /* 0x000fc60000000000 */
[C---:B------:R-:W-:Y:S02]  /*4540*/  IMAD R193, R0.reuse, R8, R193 ;  /* 0x0000000800c17224 */ /* 0x040fe400078e02c1 */
[----:B------:R-:W-:Y:S02]  /*4550*/  IMAD.MOV R6, RZ, RZ, -R6 ;  /* 0x000000ffff067224 */ /* 0x000fe400078e0a06 */
[--C-:B------:R-:W-:Y:S01]  /*4560*/  @!P1 IMAD.IADD R187, R187, 0x1, -R0.reuse ;  /* 0x00000001bbbb9824 */ /* 0x100fe200078e0a00 */
[C---:B------:R-:W-:Y:S01]  /*4570*/  ISETP.GT.U32.AND P1, PT, R0.reuse, R193, PT ;  /* 0x000000c10000720c */ /* 0x040fe20003f24070 */
[----:B------:R-:W-:Y:S02]  /*4580*/  IMAD R195, R0, R6, R195 ;  /* 0x0000000600c37224 */ /* 0x000fe400078e02c3 */
[--C-:B------:R-:W-:Y:S01]  /*4590*/  @!P5 IMAD.IADD R183, R183, 0x1, -R0.reuse ;  /* 0x00000001b7b7d824 */ /* 0x100fe200078e0a00 */
[----:B------:R-:W-:Y:S01]  /*45a0*/  ISETP.GE.AND P5, PT, R12, RZ, PT ;  /* 0x000000ff0c00720c */ /* 0x000fe20003fa6270 */
[----:B------:R-:W-:Y:S01]  /*45b0*/  @!P6 IMAD.IADD R191, R191, 0x1, -R0 ;  /* 0x00000001bfbfe824 */ /* 0x000fe200078e0a00 */
[----:B------:R-:W-:Y:S01]  /*45c0*/  ISETP.GT.U32.AND P6, PT, R0, R195, PT ;  /* 0x000000c30000720c */ /* 0x000fe20003fc4070 */
[----:B------:R-:W-:Y:S01]  /*45d0*/  @!P2 IMAD.MOV R187, RZ, RZ, -R187 ;  /* 0x000000ffffbba224 */ /* 0x000fe200078e0abb */
[----:B------:R-:W-:Y:S01]  /*45e0*/  LOP3.LUT R12, R4, 0x164, RZ, 0xfc, !PT ;  /* 0x00000164040c7812 */ /* 0x000fe200078efcff */
[----:B------:R-:W-:Y:S01]  /*45f0*/  @!P0 IMAD.MOV R183, RZ, RZ, -R183 ;  /* 0x000000ffffb78224 */ /* 0x000fe200078e0ab7 */
[----:B------:R-:W-:-:S02]  /*4600*/  ISETP.GT.U32.AND P0, PT, R0, R189, PT ;  /* 0x000000bd0000720c */ /* 0x000fc40003f04070 */
[----:B------:R-:W-:Y:S01]  /*4610*/  IABS R197, R12 ;  /* 0x0000000c00c57213 */ /* 0x000fe20000000000 */
[----:B------:R-:W-:Y:S01]  /*4620*/  @!P1 IMAD.IADD R193, R193, 0x1, -R0 ;  /* 0x00000001c1c19824 */ /* 0x000fe200078e0a00 */
[----:B------:R-:W-:Y:S02]  /*4630*/  ISETP.GE.AND P1, PT, R11, RZ, PT ;  /* 0x000000ff0b00720c */ /* 0x000fe40003f26270 */
[----:B------:R-:W-:Y:S01]  /*4640*/  LOP3.LUT R11, R4, 0x178, RZ, 0xfc, !PT ;  /* 0x00000178040b7812 */ /* 0x000fe200078efcff */
[----:B------:R-:W-:-:S03]  /*4650*/  IMAD.HI.U32 R6, R5, R197, RZ ;  /* 0x000000c505067227 */ /* 0x000fc600078e00ff */
[----:B------:R-:W-:Y:S01]  /*4660*/  IABS R207, R11 ;  /* 0x0000000b00cf7213 */ /* 0x000fe20000000000 */
[----:B------:R-:W-:Y:S01]  /*4670*/  @!P6 IMAD.IADD R195, R195, 0x1, -R0 ;  /* 0x00000001c3c3e824 */ /* 0x000fe200078e0a00 */
[C---:B------:R-:W-:Y:S01]  /*4680*/  ISETP.GT.U32.AND P6, PT, R0.reuse, R193, PT ;  /* 0x000000c10000720c */ /* 0x040fe20003fc4070 */
[----:B------:R-:W-:Y:S02]  /*4690*/  IMAD.MOV R8, RZ, RZ, -R6 ;  /* 0x000000ffff087224 */ /* 0x000fe400078e0a06 */
[----:B------:R-:W-:Y:S01]  /*46a0*/  IMAD.HI.U32 R6, R5, R199, RZ ;  /* 0x000000c705067227 */ /* 0x000fe200078e00ff */
[----:B------:R-:W-:-:S03]  /*46b0*/  ISETP.GT.U32.AND P4, PT, R0, R195, PT ;  /* 0x000000c30000720c */ /* 0x000fc60003f84070 */
[C---:B------:R-:W-:Y:S02]  /*46c0*/  IMAD R197, R0.reuse, R8, R197 ;  /* 0x0000000800c57224 */ /* 0x040fe400078e02c5 */
[----:B------:R-:W-:Y:S02]  /*46d0*/  IMAD.MOV R8, RZ, RZ, -R6 ;  /* 0x000000ffff087224 */ /* 0x000fe400078e0a06 */
[----:B------:R-:W-:Y:S01]  /*46e0*/  IMAD.HI.U32 R6, R5, R201, RZ ;  /* 0x000000c905067227 */ /* 0x000fe200078e00ff */
[----:B------:R-:W-:-:S03]  /*46f0*/  ISETP.GT.U32.AND P2, PT, R0, R197, PT ;  /* 0x000000c50000720c */ /* 0x000fc60003f44070 */
[----:B------:R-:W-:Y:S01]  /*4700*/  IMAD R199, R0, R8, R199 ;  /* 0x0000000800c77224 */ /* 0x000fe200078e02c7 */
[----:B------:R-:W-:Y:S01]  /*4710*/  LOP3.LUT R8, R4, 0x170, RZ, 0xfc, !PT ;  /* 0x0000017004087812 */ /* 0x000fe200078efcff */
[----:B------:R-:W-:Y:S02]  /*4720*/  @!P6 IMAD.IADD R193, R193, 0x1, -R0 ;  /* 0x00000001c1c1e824 */ /* 0x000fe400078e0a00 */
[----:B------:R-:W-:Y:S01]  /*4730*/  IMAD.MOV R6, RZ, RZ, -R6 ;  /* 0x000000ffff067224 */ /* 0x000fe200078e0a06 */
[C---:B------:R-:W-:Y:S01]  /*4740*/  ISETP.GT.U32.AND P6, PT, R0.reuse, R199, PT ;  /* 0x000000c70000720c */ /* 0x040fe20003fc4070 */
[--C-:B------:R-:W-:Y:S01]  /*4750*/  @!P0 IMAD.IADD R189, R189, 0x1, -R0.reuse ;  /* 0x00000001bdbd8824 */ /* 0x100fe200078e0a00 */
[----:B------:R-:W-:Y:S01]  /*4760*/  IABS R203, R8 ;  /* 0x0000000800cb7213 */ /* 0x000fe20000000000 */
[----:B------:R-:W-:Y:S01]  /*4770*/  IMAD R201, R0, R6, R201 ;  /* 0x0000000600c97224 */ /* 0x000fe200078e02c9 */
[----:B------:R-:W-:Y:S01]  /*4780*/  ISETP.GE.AND P0, PT, R10, RZ, PT ;  /* 0x000000ff0a00720c */ /* 0x000fe20003f06270 */
[----:B------:R-:W-:Y:S01]  /*4790*/  @!P2 IMAD.IADD R197, R197, 0x1, -R0 ;  /* 0x00000001c5c5a824 */ /* 0x000fe200078e0a00 */
[----:B------:R-:W-:Y:S01]  /*47a0*/  LOP3.LUT R10, R4, 0x174, RZ, 0xfc, !PT ;  /* 0x00000174040a7812 */ /* 0x000fe200078efcff */
[----:B------:R-:W-:Y:S01]  /*47b0*/  IMAD.HI.U32 R6, R5, R203, RZ ;  /* 0x000000cb05067227 */ /* 0x000fe200078e00ff */
[----:B------:R-:W-:-:S02]  /*47c0*/  ISETP.GE.AND P2, PT, R8, RZ, PT ;  /* 0x000000ff0800720c */ /* 0x000fc40003f46270 */
[----:B------:R-:W-:Y:S01]  /*47d0*/  IABS R205, R10 ;  /* 0x0000000a00cd7213 */ /* 0x000fe20000000000 */
        /* <DEDUP_REMOVED lines=8> */
[C---:B------:R-:W-:Y:S01]  /*4860*/  IMAD R203, R0.reuse, R6, R203 ;  /* 0x0000000600cb7224 */ /* 0x040fe200078e02cb */
[----:B------:R-:W-:Y:S01]  /*4870*/  IABS R241, R14 ;  /* 0x0000000e00f17213 */ /* 0x000fe20000000000 */
[----:B------:R-:W-:Y:S01]  /*4880*/  @!P0 IMAD.MOV R193, RZ, RZ, -R193 ;  /* 0x000000ffffc18224 */ /* 0x000fe200078e0ac1 */
[----:B------:R-:W-:Y:S01]  /*4890*/  ISETP.GT.U32.AND P0, PT, R0, R199, PT ;  /* 0x000000c70000720c */ /* 0x000fe20003f04070 */
[----:B------:R-:W-:Y:S01]  /*48a0*/  @!P5 IMAD.MOV R191, RZ, RZ, -R191 ;  /* 0x000000ffffbfd224 */ /* 0x000fe200078e0abf */
[----:B------:R-:W-:Y:S01]  /*48b0*/  ISETP.GE.AND P5, PT, R12, RZ, PT ;  /* 0x000000ff0c00720c */ /* 0x000fe20003fa6270 */
[----:B------:R-:W-:Y:S01]  /*48c0*/  @!P3 IMAD.MOV R189, RZ, RZ, -R189 ;  /* 0x000000ffffbdb224 */ /* 0x000fe200078e0abd */
[----:B------:R-:W-:Y:S01]  /*48d0*/  ISETP.GE.AND P3, PT, R13, RZ, PT ;  /* 0x000000ff0d00720c */ /* 0x000fe20003f66270 */
[----:B------:R-:W-:Y:S01]  /*48e0*/  @!P6 IMAD.IADD R197, R197, 0x1, -R0 ;  /* 0x00000001c5c5e824 */ /* 0x000fe200078e0a00 */
[----:B------:R-:W-:Y:S01]  /*48f0*/  ISETP.GT.U32.AND P6, PT, R0, R203, PT ;  /* 0x000000cb0000720c */ /* 0x000fe20003fc4070 */
[----:B------:R-:W-:Y:S01]  /*4900*/  IMAD.HI.U32 R6, R5, R205, RZ ;  /* 0x000000cd05067227 */ /* 0x000fe200078e00ff */
[----:B------:R-:W-:-:S02]  /*4910*/  LOP3.LUT R12, R4, 0x17c, RZ, 0xfc, !PT ;  /* 0x0000017c040c7812 */ /* 0x000fc400078efcff */
[----:B------:R-:W-:Y:S01]  /*4920*/  LOP3.LUT R13, R4, 0x184, RZ, 0xfc, !PT ;  /* 0x00000184040d7812 */ /* 0x000fe200078efcff */
[--C-:B------:R-:W-:Y:S01]  /*4930*/  @!P1 IMAD.IADD R201, R201, 0x1, -R0.reuse ;  /* 0x00000001c9c99824 */ /* 0x100fe200078e0a00 */
[----:B------:R-:W-:Y:S01]  /*4940*/  IABS R235, R12 ;  /* 0x0000000c00eb7213 */ /* 0x000fe20000000000 */
[--C-:B------:R-:W-:Y:S01]  /*4950*/  @!P0 IMAD.IADD R199, R199, 0x1, -R0.reuse ;  /* 0x00000001c7c78824 */ /* 0x100fe200078e0a00 */
[----:B------:R-:W-:Y:S01]  /*4960*/  ISETP.GE.AND P0, PT, R10, RZ, PT ;  /* 0x000000ff0a00720c */ /* 0x000fe20003f06270 */
[----:B------:R-:W-:Y:S01]  /*4970*/  IMAD.HI.U32 R8, R5, R207, RZ ;  /* 0x000000cf05087227 */ /* 0x000fe200078e00ff */
[----:B------:R-:W-:Y:S02]  /*4980*/  ISETP.GE.AND P1, PT, R11, RZ, PT ;  /* 0x000000ff0b00720c */ /* 0x000fe40003f26270 */
[----:B------:R-:W-:Y:S01]  /*4990*/  LOP3.LUT R11, R4, 0x180, RZ, 0xfc, !PT ;  /* 0x00000180040b7812 */ /* 0x000fe200078efcff */
[----:B------:R-:W-:Y:S01]  /*49a0*/  @!P6 IMAD.IADD R203, R203, 0x1, -R0 ;  /* 0x00000001cbcbe824 */ /* 0x000fe200078e0a00 */
[C---:B------:R-:W-:Y:S01]  /*49b0*/  ISETP.GT.U32.AND P6, PT, R0.reuse, R201, PT ;  /* 0x000000c90000720c */ /* 0x040fe20003fc4070 */
[----:B------:R-:W-:Y:S01]  /*49c0*/  IMAD.MOV R10, RZ, RZ, -R6 ;  /* 0x000000ffff0a7224 */ /* 0x000fe200078e0a06 */
[----:B------:R-:W-:Y:S01]  /*49d0*/  IABS R237, R11 ;  /* 0x0000000b00ed7213 */ /* 0x000fe20000000000 */
[----:B------:R-:W-:Y:S01]  /*49e0*/  @!P5 IMAD.MOV R197, RZ, RZ, -R197 ;  /* 0x000000ffffc5d224 */ /* 0x000fe200078e0ac5 */
[C---:B------:R-:W-:Y:S01]  /*49f0*/  ISETP.GT.U32.AND P5, PT, R0.reuse, R203, PT ;  /* 0x000000cb0000720c */ /* 0x040fe20003fa4070 */
[----:B------:R-:W-:Y:S01]  /*4a00*/  IMAD.MOV R8, RZ, RZ, -R8 ;  /* 0x000000ffff087224 */ /* 0x000fe200078e0a08 */
[----:B------:R-:W-:Y:S01]  /*4a10*/  IABS R239, R13 ;  /* 0x0000000d00ef7213 */ /* 0x000fe20000000000 */
[----:B------:R-:W-:-:S02]  /*4a20*/  IMAD R205, R0, R10, R205 ;  /* 0x0000000a00cd7224 */ /* 0x000fc400078e02cd */
[----:B------:R-:W-:-:S04]  /*4a30*/  IMAD.HI.U32 R6, R5, R235, RZ ;  /* 0x000000eb05067227 */ /* 0x000fc800078e00ff */
[C---:B------:R-:W-:Y:S02]  /*4a40*/  IMAD R207, R0.reuse, R8, R207 ;  /* 0x0000000800cf7224 */ /* 0x040fe400078e02cf */
[----:B------:R-:W-:Y:S01]  /*4a50*/  @!P3 IMAD.MOV R199, RZ, RZ, -R199 ;  /* 0x000000ffffc7b224 */ /* 0x000fe200078e0ac7 */
[C---:B------:R-:W-:Y:S01]  /*4a60*/  ISETP.GT.U32.AND P3, PT, R0.reuse, R205, PT ;  /* 0x000000cd0000720c */ /* 0x040fe20003f64070 */
[----:B------:R-:W-:Y:S02]  /*4a70*/  IMAD.MOV R6, RZ, RZ, -R6 ;  /* 0x000000ffff067224 */ /* 0x000fe400078e0a06 */
[--C-:B------:R-:W-:Y:S01]  /*4a80*/  @!P6 IMAD.IADD R201, R201, 0x1, -R0.reuse ;  /* 0x00000001c9c9e824 */ /* 0x100fe200078e0a00 */
[C---:B------:R-:W-:Y:S01]  /*4a90*/  ISETP.GT.U32.AND P6, PT, R0.reuse, R207, PT ;  /* 0x000000cf0000720c */ /* 0x040fe20003fc4070 */
[----:B------:R-:W-:Y:S02]  /*4aa0*/  IMAD R235, R0, R6, R235 ;  /* 0x0000000600eb7224 */ /* 0x000fe400078e02eb */
[----:B------:R-:W-:-:S02]  /*4ab0*/  @!P5 IMAD.IADD R203, R203, 0x1, -R0 ;  /* 0x00000001cbcbd824 */ /* 0x000fc400078e0a00 */
[----:B------:R-:W-:Y:S01]  /*4ac0*/  IMAD.HI.U32 R6, R5, R237, RZ ;  /* 0x000000ed05067227 */ /* 0x000fe200078e00ff */
[----:B------:R-:W-:-:S03]  /*4ad0*/  ISETP.GT.U32.AND P5, PT, R0, R235, PT ;  /* 0x000000eb0000720c */ /* 0x000fc60003fa4070 */
[----:B------:R-:W-:Y:S01]  /*4ae0*/  @!P3 IMAD.IADD R205, R205, 0x1, -R0 ;  /* 0x00000001cdcdb824 */ /* 0x000fe200078e0a00 */
[----:B------:R-:W-:Y:S01]  /*4af0*/  ISETP.GE.AND P3, PT, R12, RZ, PT ;  /* 0x000000ff0c00720c */ /* 0x000fe20003f66270 */
[----:B------:R-:W-:Y:S01]  /*4b00*/  IMAD.MOV R6, RZ, RZ, -R6 ;  /* 0x000000ffff067224 */ /* 0x000fe200078e0a06 */
[----:B------:R-:W-:Y:S01]  /*4b10*/  LOP3.LUT R12, R4, 0x1b0, RZ, 0xfc, !PT ;  /* 0x000001b0040c7812 */ /* 0x000fe200078efcff */
[----:B------:R-:W-:Y:S01]  /*4b20*/  @!P6 IMAD.IADD R207, R207, 0x1, -R0 ;  /* 0x00000001cfcfe824 */ /* 0x000fe200078e0a00 */
[----:B------:R-:W-:Y:S01]  /*4b30*/  ISETP.GT.U32.AND P6, PT, R0, R205, PT ;  /* 0x000000cd0000720c */ /* 0x000fe20003fc4070 */
[----:B------:R-:W-:Y:S01]  /*4b40*/  IMAD.HI.U32 R8, R5, R239, RZ ;  /* 0x000000ef05087227 */ /* 0x000fe200078e00ff */
[----:B------:R-:W-:-:S03]  /*4b50*/  IABS R34, R12 ;  /* 0x0000000c00227213 */ /* 0x000fc60000000000 */
[----:B------:R-:W-:Y:S01]  /*4b60*/  @!P5 IMAD.IADD R235, R235, 0x1, -R0 ;  /* 0x00000001ebebd824 */ /* 0x000fe200078e0a00 */
[C---:B------:R-:W-:Y:S01]  /*4b70*/  ISETP.GT.U32.AND P5, PT, R0.reuse, R207, PT ;  /* 0x000000cf0000720c */ /* 0x040fe20003fa4070 */
[----:B------:R-:W-:Y:S02]  /*4b80*/  IMAD R237, R0, R6, R237 ;  /* 0x0000000600ed7224 */ /* 0x000fe400078e02ed */
[----:B------:R-:W-:Y:S02]  /*4b90*/  IMAD.MOV R10, RZ, RZ, -R8 ;  /* 0x000000ffff0a7224 */ /* 0x000fe400078e0a08 */
[----:B------:R-:W-:-:S04]  /*4ba0*/  IMAD.HI.U32 R6, R5, R241, RZ ;  /* 0x000000f105067227 */ /* 0x000fc800078e00ff */
[--C-:B------:R-:W-:Y:S01]  /*4bb0*/  @!P6 IMAD.IADD R205, R205, 0x1, -R0.reuse ;  /* 0x00000001cdcde824 */ /* 0x100fe200078e0a00 */
[C---:B------:R-:W-:Y:S01]  /*4bc0*/  ISETP.GT.U32.AND P6, PT, R0.reuse, R237, PT ;  /* 0x000000ed0000720c */ /* 0x040fe20003fc4070 */
[----:B------:R-:W-:Y:S01]  /*4bd0*/  IMAD R239, R0, R10, R239 ;  /* 0x0000000a00ef7224 */ /* 0x000fe200078e02ef */
[----:B------:R-:W-:Y:S01]  /*4be0*/  LOP3.LUT R10, R4, 0x190, RZ, 0xfc, !PT ;  /* 0x00000190040a7812 */ /* 0x000fe200078efcff */
[----:B------:R-:W-:Y:S02]  /*4bf0*/  @!P5 IMAD.IADD R207, R207, 0x1, -R0 ;  /* 0x00000001cfcfd824 */ /* 0x000fe400078e0a00 */
[----:B------:R-:W-:Y:S01]  /*4c00*/  IMAD.MOV R6, RZ, RZ, -R6 ;  /* 0x000000ffff067224 */ /* 0x000fe200078e0a06 */
[----:B------:R-:W-:Y:S01]  /*4c10*/  ISETP.GT.U32.AND P5, PT, R0, R239, PT ;  /* 0x000000ef0000720c */ /* 0x000fe20003fa4070 */
[----:B------:R-:W-:Y:S01]  /*4c20*/  IMAD.HI.U32 R8, R5, R243, RZ ;  /* 0x000000f305087227 */ /* 0x000fe200078e00ff */
[----:B------:R-:W-:-:S03]  /*4c30*/  IABS R245, R10 ;  /* 0x0000000a00f57213 */ /* 0x000fc60000000000 */
[C---:B------:R-:W-:Y:S02]  /*4c40*/  IMAD R241, R0.reuse, R6, R241 ;  /* 0x0000000600f17224 */ /* 0x040fe400078e02f1 */
[----:B------:R-:W-:Y:S01]  /*4c50*/  @!P4 IMAD.MOV R201, RZ, RZ, -R201 ;  /* 0x000000ffffc9c224 */ /* 0x000fe200078e0ac9 */
[C---:B------:R-:W-:Y:S01]  /*4c60*/  ISETP.GT.U32.AND P4, PT, R0.reuse, R235, PT ;  /* 0x000000eb0000720c */ /* 0x040fe20003f84070 */
[----:B------:R-:W-:Y:S01]  /*4c70*/  @!P6 IMAD.IADD R237, R237, 0x1, -R0 ;  /* 0x00000001edede824 */ /* 0x000fe200078e0a00 */
[C---:B------:R-:W-:Y:S01]  /*4c80*/  ISETP.GT.U32.AND P6, PT, R0.reuse, R241, PT ;  /* 0x000000f10000720c */ /* 0x040fe20003fc4070 */
[----:B------:R-:W-:Y:S02]  /*4c90*/  IMAD.MOV R8, RZ, RZ, -R8 ;  /* 0x000000ffff087224 */ /* 0x000fe400078e0a08 */
[----:B------:R-:W-:Y:S01]  /*4ca0*/  @!P2 IMAD.MOV R203, RZ, RZ, -R203 ;  /* 0x000000ffffcba224 */ /* 0x000fe200078e0acb */
[----:B------:R-:W-:Y:S01]  /*4cb0*/  ISETP.GE.AND P2, PT, R11, RZ, PT ;  /* 0x000000ff0b00720c */ /* 0x000fe20003f46270 */
[----:B------:R-:W-:Y:S01]  /*4cc0*/  IMAD R243, R0, R8, R243 ;  /* 0x0000000800f37224 */ /* 0x000fe200078e02f3 */
[----:B------:R-:W-:Y:S01]  /*4cd0*/  LOP3.LUT R11, R4, 0x194, RZ, 0xfc, !PT ;  /* 0x00000194040b7812 */ /* 0x000fe200078efcff */
[----:B------:R-:W-:Y:S01]  /*4ce0*/  @!P5 IMAD.IADD R239, R239, 0x1, -R0 ;  /* 0x00000001efefd824 */ /* 0x000fe200078e0a00 */
[C---:B------:R-:W-:Y:S01]  /*4cf0*/  ISETP.GT.U32.AND P5, PT, R0.reuse, R237, PT ;  /* 0x000000ed0000720c */ /* 0x040fe20003fa4070 */
[----:B------:R-:W-:Y:S01]  /*4d00*/  @!P1 IMAD.MOV R207, RZ, RZ, -R207 ;  /* 0x000000ffffcf9224 */ /* 0x000fe200078e0acf */
[C---:B------:R-:W-:Y:S01]  /*4d10*/  ISETP.GT.U32.AND P1, PT, R0.reuse, R243, PT ;  /* 0x000000f30000720c */ /* 0x040fe20003f24070 */
[----:B------:R-:W-:Y:S01]  /*4d20*/  @!P0 IMAD.MOV R205, RZ, RZ, -R205 ;  /* 0x000000ffffcd8224 */ /* 0x000fe200078e0acd */
[----:B------:R-:W-:Y:S01]  /*4d30*/  IABS R247, R11 ;  /* 0x0000000b00f77213 */ /* 0x000fe20000000000 */
[----:B------:R-:W-:Y:S01]  /*4d40*/  IMAD.HI.U32 R6, R5, R245, RZ ;  /* 0x000000f505067227 */ /* 0x000fe200078e00ff */
[----:B------:R-:W-:-:S03]  /*4d50*/  ISETP.GT.U32.AND P0, PT, R0, R239, PT ;  /* 0x000000ef0000720c */ /* 0x000fc60003f04070 */
[--C-:B------:R-:W-:Y:S01]  /*4d60*/  @!P4 IMAD.IADD R235, R235, 0x1, -R0.reuse ;  /* 0x00000001ebebc824 */ /* 0x100fe200078e0a00 */
[----:B------:R-:W-:Y:S01]  /*4d70*/  ISETP.GE.AND P4, PT, R13, RZ, PT ;  /* 0x000000ff0d00720c */ /* 0x000fe20003f86270 */
[----:B------:R-:W-:Y:S02]  /*4d80*/  @!P6 IMAD.IADD R241, R241, 0x1, -R0 ;  /* 0x00000001f1f1e824 */ /* 0x000fe400078e0a00 */
[----:B------:R-:W-:Y:S02]  /*4d90*/  IMAD.MOV R6, RZ, RZ, -R6 ;  /* 0x000000ffff067224 */ /* 0x000fe400078e0a06 */
[----:B------:R-:W-:Y:S01]  /*4da0*/  IMAD.HI.U32 R8, R5, R247, RZ ;  /* 0x000000f705087227 */ /* 0x000fe200078e00ff */
[----:B------:R-:W-:-:S03]  /*4db0*/  ISETP.GT.U32.AND P6, PT, R0, R241, PT ;  /* 0x000000f10000720c */ /* 0x000fc60003fc4070 */
[----:B------:R-:W-:Y:S01]  /*4dc0*/  @!P5 IMAD.IADD R237, R237, 0x1, -R0 ;  /* 0x00000001ededd824 */ /* 0x000fe200078e0a00 */
[----:B------:R-:W-:Y:S01]  /*4dd0*/  ISETP.GE.AND P5, PT, R15, RZ, PT ;  /* 0x000000ff0f00720c */ /* 0x000fe20003fa6270 */
[----:B------:R-:W-:Y:S01]  /*4de0*/  IMAD R245, R0, R6, R245 ;  /* 0x0000000600f57224 */ /* 0x000fe200078e02f5 */
[C---:B------:R-:W-:Y:S01]  /*4df0*/  LOP3.LUT R6, R4.reuse, 0x198, RZ, 0xfc, !PT ;  /* 0x0000019804067812 */ /* 0x040fe200078efcff */
[----:B------:R-:W-:Y:S01]  /*4e00*/  IMAD.MOV R8, RZ, RZ, -R8 ;  /* 0x000000ffff087224 */ /* 0x000fe200078e0a08 */
[----:B------:R-:W-:Y:S01]  /*4e10*/  LOP3.LUT R15, R4, 0x1b8, RZ, 0xfc, !PT ;  /* 0x000001b8040f7812 */ /* 0x000fe200078efcff */
[----:B------:R-:W-:Y:S01]  /*4e20*/  @!P3 IMAD.MOV R235, RZ, RZ, -R235 ;  /* 0x000000ffffebb224 */ /* 0x000fe200078e0aeb */
[----:B------:R-:W-:Y:S01]  /*4e30*/  ISETP.GE.AND P3, PT, R14, RZ, PT ;  /* 0x000000ff0e00720c */ /* 0x000fe20003f66270 */
[--C-:B------:R-:W-:Y:S01]  /*4e40*/  @!P1 IMAD.IADD R243, R243, 0x1, -R0.reuse ;  /* 0x00000001f3f39824 */ /* 0x100fe200078e0a00 */
[----:B------:R-:W-:Y:S01]  /*4e50*/  IABS R249, R6 ;  /* 0x0000000600f97213 */ /* 0x000fe20000000000 */
[----:B------:R-:W-:Y:S01]  /*4e60*/  @!P2 IMAD.MOV R237, RZ, RZ, -R237 ;  /* 0x000000ffffeda224 */ /* 0x000fe200078e0aed */
[C---:B------:R-:W-:Y:S01]  /*4e70*/  ISETP.GT.U32.AND P2, PT, R0.reuse, R245, PT ;  /* 0x000000f50000720c */ /* 0x040fe20003f44070 */
[--C-:B------:R-:W-:Y:S01]  /*4e80*/  @!P0 IMAD.IADD R239, R239, 0x1, -R0.reuse ;  /* 0x00000001efef8824 */ /* 0x100fe200078e0a00 */
[C---:B------:R-:W-:Y:S01]  /*4e90*/  ISETP.GT.U32.AND P1, PT, R0.reuse, R243, PT ;  /* 0x000000f30000720c */ /* 0x040fe20003f24070 */
[----:B------:R-:W-:Y:S01]  /*4ea0*/  IMAD R247, R0, R8, R247 ;  /* 0x0000000800f77224 */ /* 0x000fe200078e02f7 */
[----:B------:R-:W-:Y:S01]  /*4eb0*/  ISETP.GE.AND P0, PT, R10, RZ, PT ;  /* 0x000000ff0a00720c */ /* 0x000fe20003f06270 */
[----:B------:R-:W-:Y:S01]  /*4ec0*/  @!P4 IMAD.MOV R239, RZ, RZ, -R239 ;  /* 0x000000ffffefc224 */ /* 0x000fe200078e0aef */
[----:B------:R-:W-:Y:S01]  /*4ed0*/  LOP3.LUT R8, R4, 0x1a0, RZ, 0xfc, !PT ;  /* 0x000001a004087812 */ /* 0x000fe200078efcff */
[----:B------:R-:W-:Y:S01]  /*4ee0*/  @!P6 IMAD.IADD R241, R241, 0x1, -R0 ;  /* 0x00000001f1f1e824 */ /* 0x000fe200078e0a00 */
[----:B------:R-:W-:-:S02]  /*4ef0*/  ISETP.GT.U32.AND P4, PT, R0, R247, PT ;  /* 0x000000f70000720c */ /* 0x000fc40003f84070 */
[----:B------:R-:W-:Y:S01]  /*4f00*/  ISETP.GE.AND P6, PT, R11, RZ, PT ;  /* 0x000000ff0b00720c */ /* 0x000fe20003fc6270 */
[----:B------:R-:W-:Y:S01]  /*4f10*/  @!P3 IMAD.MOV R241, RZ, RZ, -R241 ;  /* 0x000000fffff1b224 */ /* 0x000fe200078e0af1 */
[----:B------:R-:W-:Y:S01]  /*4f20*/  ISETP.GE.AND P3, PT, R6, RZ, PT ;  /* 0x000000ff0600720c */ /* 0x000fe20003f66270 */
[--C-:B------:R-:W-:Y:S01]  /*4f30*/  @!P2 IMAD.IADD R245, R245, 0x1, -R0.reuse ;  /* 0x00000001f5f5a824 */ /* 0x100fe200078e0a00 */
[----:B------:R-:W-:Y:S01]  /*4f40*/  LOP3.LUT R6, R4, 0x19c, RZ, 0xfc, !PT ;  /* 0x0000019c04067812 */ /* 0x000fe200078efcff */
[--C-:B------:R-:W-:Y:S01]  /*4f50*/  @!P1 IMAD.IADD R243, R243, 0x1, -R0.reuse ;  /* 0x00000001f3f39824 */ /* 0x100fe200078e0a00 */
[----:B------:R-:W-:Y:S02]  /*4f60*/  IABS R26, R8 ;  /* 0x00000008001a7213 */ /* 0x000fe40000000000 */
[----:B------:R-:W-:Y:S01]  /*4f70*/  ISETP.GE.AND P1, PT, R6, RZ, PT ;  /* 0x000000ff0600720c */ /* 0x000fe20003f26270 */
[----:B------:R-:W-:Y:S01]  /*4f80*/  @!P5 IMAD.MOV R243, RZ, RZ, -R243 ;  /* 0x000000fffff3d224 */ /* 0x000fe200078e0af3 */
[----:B------:R-:W-:Y:S01]  /*4f90*/  IABS R251, R6 ;  /* 0x0000000600fb7213 */ /* 0x000fe20000000000 */
[----:B------:R-:W-:Y:S01]  /*4fa0*/  @!P4 IMAD.IADD R247, R247, 0x1, -R0 ;  /* 0x00000001f7f7c824 */ /* 0x000fe200078e0a00 */
[----:B------:R-:W-:Y:S01]  /*4fb0*/  ISETP.GT.U32.AND P2, PT, R0, R245, PT ;  /* 0x000000f50000720c */ /* 0x000fe20003f44070 */
[----:B------:R-:W-:Y:S01]  /*4fc0*/  IMAD.HI.U32 R6, R5, R249, RZ ;  /* 0x000000f905067227 */ /* 0x000fe200078e00ff */
[----:B------:R-:W-:-:S02]  /*4fd0*/  ISETP.GE.AND P5, PT, R8, RZ, PT ;  /* 0x000000ff0800720c */ /* 0x000fc40003fa6270 */
[----:B------:R-:W-:Y:S01]  /*4fe0*/  ISETP.GT.U32.AND P4, PT, R0, R247, PT ;  /* 0x000000f70000720c */ /* 0x000fe20003f84070 */
[----:B------:R-:W-:Y:S01]  /*4ff0*/  IMAD.MOV R6, RZ, RZ, -R6 ;  /* 0x000000ffff067224 */ /* 0x000fe200078e0a06 */
[C---:B------:R-:W-:Y:S01]  /*5000*/  LOP3.LUT R10, R4.reuse, 0x1a4, RZ, 0xfc, !PT ;  /* 0x000001a4040a7812 */ /* 0x040fe200078efcff */
[C---:B------:R-:W-:Y:S01]  /*5010*/  IMAD.HI.U32 R8, R5.reuse, R26, RZ ;  /* 0x0000001a05087227 */ /* 0x040fe200078e00ff */
[----:B------:R-:W-:Y:S02]  /*5020*/  LOP3.LUT R14, R4, 0x1b4, RZ, 0xfc, !PT ;  /* 0x000001b4040e7812 */ /* 0x000fe400078efcff */
[----:B------:R-:W-:Y:S01]  /*5030*/  IABS R28, R10 ;  /* 0x0000000a001c7213 */ /* 0x000fe20000000000 */
[----:B------:R-:W-:Y:S01]  /*5040*/  IMAD R249, R0, R6, R249 ;  /* 0x0000000600f97224 */ /* 0x000fe200078e02f9 */
[----:B------:R-:W-:Y:S01]  /*5050*/  IABS R209, R14 ;  /* 0x0000000e00d17213 */ /* 0x000fe20000000000 */
[----:B------:R-:W-:Y:S01]  /*5060*/  IMAD.HI.U32 R6, R5, R251, RZ ;  /* 0x000000fb05067227 */ /* 0x000fe200078e00ff */
[----:B------:R-:W-:-:S03]  /*5070*/  IABS R211, R15 ;  /* 0x0000000f00d37213 */ /* 0x000fc60000000000 */
[----:B------:R-:W-:Y:S01]  /*5080*/  @!P2 IMAD.IADD R245, R245, 0x1, -R0 ;  /* 0x00000001f5f5a824 */ /* 0x000fe200078e0a00 */
[----:B------:R-:W-:Y:S01]  /*5090*/  ISETP.GT.U32.AND P2, PT, R0, R249, PT ;  /* 0x000000f90000720c */ /* 0x000fe20003f44070 */
[----:B------:R-:W-:Y:S02]  /*50a0*/  IMAD.MOV R6, RZ, RZ, -R6 ;  /* 0x000000ffff067224 */ /* 0x000fe400078e0a06 */
[----:B------:R-:W-:Y:S01]  /*50b0*/  @!P4 IMAD.IADD R247, R247, 0x1, -R0 ;  /* 0x00000001f7f7c824 */ /* 0x000fe200078e0a00 */
[----:B------:R-:W-:Y:S01]  /*50c0*/  ISETP.GE.AND P4, PT, R10, RZ, PT ;  /* 0x000000ff0a00720c */ /* 0x000fe20003f86270 */
[----:B------:R-:W-:Y:S01]  /*50d0*/  IMAD R251, R0, R6, R251 ;  /* 0x0000000600fb7224 */ /* 0x000fe200078e02fb */
[----:B------:R-:W-:Y:S01]  /*50e0*/  LOP3.LUT R10, R4, 0x1ac, RZ, 0xfc, !PT ;  /* 0x000001ac040a7812 */ /* 0x000fe200078efcff */
[----:B------:R-:W-:Y:S02]  /*50f0*/  @!P6 IMAD.MOV R247, RZ, RZ, -R247 ;  /* 0x000000fffff7e224 */ /* 0x000fe400078e0af7 */
[----:B------:R-:W-:Y:S01]  /*5100*/  @!P0 IMAD.MOV R245, RZ, RZ, -R245 ;  /* 0x000000fffff58224 */ /* 0x000fe200078e0af5 */
[----:B------:R-:W-:Y:S01]  /*5110*/  ISETP.GT.U32.AND P6, PT, R0, R251, PT ;  /* 0x000000fb0000720c */ /* 0x000fe20003fc4070 */
[----:B------:R-:W-:Y:S01]  /*5120*/  IMAD.MOV R11, RZ, RZ, -R8 ;  /* 0x000000ffff0b7224 */ /* 0x000fe200078e0a08 */
[----:B------:R-:W-:Y:S01]  /*5130*/  LOP3.LUT R8, R4, 0x1a8, RZ, 0xfc, !PT ;  /* 0x000001a804087812 */ /* 0x000fe200078efcff */
[----:B------:R-:W-:Y:S01]  /*5140*/  @!P2 IMAD.IADD R249, R249, 0x1, -R0 ;  /* 0x00000001f9f9a824 */ /* 0x000fe200078e0a00 */
[----:B------:R-:W-:Y:S01]  /*5150*/  IABS R32, R10 ;  /* 0x0000000a00207213 */ /* 0x000fe20000000000 */
[C---:B------:R-:W-:Y:S01]  /*5160*/  IMAD R26, R0.reuse, R11, R26 ;  /* 0x0000000b001a7224 */ /* 0x040fe200078e021a */
[----:B------:R-:W-:Y:S01]  /*5170*/  IABS R30, R8 ;  /* 0x00000008001e7213 */ /* 0x000fe20000000000 */
[----:B------:R-:W-:Y:S01]  /*5180*/  IMAD.HI.U32 R6, R5, R28, RZ ;  /* 0x0000001c05067227 */ /* 0x000fe200078e00ff */
[----:B------:R-:W-:-:S02]  /*5190*/  ISETP.GT.U32.AND P0, PT, R0, R249, PT ;  /* 0x000000f90000720c */ /* 0x000fc40003f04070 */
[----:B------:R-:W-:Y:S01]  /*51a0*/  ISETP.GE.AND P2, PT, R8, RZ, PT ;  /* 0x000000ff0800720c */ /* 0x000fe20003f46270 */
[----:B------:R-:W-:Y:S02]  /*51b0*/  IMAD.MOV R11, RZ, RZ, -R6 ;  /* 0x000000ffff0b7224 */ /* 0x000fe400078e0a06 */
[----:B------:R-:W-:Y:S02]  /*51c0*/  @!P6 IMAD.IADD R251, R251, 0x1, -R0 ;  /* 0x00000001fbfbe824 */ /* 0x000fe400078e0a00 */
[C---:B------:R-:W-:Y:S02]  /*51d0*/  IMAD R28, R0.reuse, R11, R28 ;  /* 0x0000000b001c7224 */ /* 0x040fe400078e021c */
[----:B------:R-:W-:Y:S01]  /*51e0*/  IMAD.HI.U32 R6, R5, R30, RZ ;  /* 0x0000001e05067227 */ /* 0x000fe200078e00ff */
[----:B------:R-:W-:-:S03]  /*51f0*/  ISETP.GT.U32.AND P6, PT, R0, R251, PT ;  /* 0x000000fb0000720c */ /* 0x000fc60003fc4070 */
[----:B------:R-:W-:Y:S01]  /*5200*/  @!P0 IMAD.IADD R249, R249, 0x1, -R0 ;  /* 0x00000001f9f98824 */ /* 0x000fe200078e0a00 */
[----:B------:R-:W-:Y:S01]  /*5210*/  ISETP.GT.U32.AND P0, PT, R0, R26, PT ;  /* 0x0000001a0000720c */ /* 0x000fe20003f04070 */
[----:B------:R-:W-:Y:S02]  /*5220*/  IMAD.MOV R11, RZ, RZ, -R6 ;  /* 0x000000ffff0b7224 */ /* 0x000fe400078e0a06 */
[----:B------:R-:W-:-:S04]  /*5230*/  IMAD.HI.U32 R6, R5, R34, RZ ;  /* 0x0000002205067227 */ /* 0x000fc800078e00ff */
[C---:B------:R-:W-:Y:S02]  /*5240*/  IMAD R30, R0.reuse, R11, R30 ;  /* 0x0000000b001e7224 */ /* 0x040fe400078e021e */
[----:B------:R-:W-:Y:S01]  /*5250*/  @!P6 IMAD.IADD R251, R251, 0x1, -R0 ;  /* 0x00000001fbfbe824 */ /* 0x000fe200078e0a00 */
[----:B------:R-:W-:Y:S01]  /*5260*/  ISETP.GT.U32.AND P6, PT, R0, R28, PT ;  /* 0x0000001c0000720c */ /* 0x000fe20003fc4070 */
[----:B------:R-:W-:Y:S02]  /*5270*/  IMAD.MOV R11, RZ, RZ, -R6 ;  /* 0x000000ffff0b7224 */ /* 0x000fe400078e0a06 */
[----:B------:R-:W-:Y:S02]  /*5280*/  @!P0 IMAD.IADD R26, R26, 0x1, -R0 ;  /* 0x000000011a1a8824 */ /* 0x000fe400078e0a00 */
[----:B------:R-:W-:Y:S01]  /*5290*/  IMAD R34, R0, R11, R34 ;  /* 0x0000000b00227224 */ /* 0x000fe200078e0222 */
[----:B------:R-:W-:Y:S01]  /*52a0*/  LOP3.LUT R11, R4, 0x1c0, RZ, 0xfc, !PT ;  /* 0x000001c0040b7812 */ /* 0x000fe200078efcff */
[----:B------:R-:W-:Y:S01]  /*52b0*/  @!P3 IMAD.MOV R249, RZ, RZ, -R249 ;  /* 0x000000fffff9b224 */ /* 0x000fe200078e0af9 */
[C---:B------:R-:W-:Y:S01]  /*52c0*/  ISETP.GT.U32.AND P0, PT, R0.reuse, R26, PT ;  /* 0x0000001a0000720c */ /* 0x040fe20003f04070 */
[----:B------:R-:W-:Y:S01]  /*52d0*/  IMAD.HI.U32 R6, R5, R209, RZ ;  /* 0x000000d105067227 */ /* 0x000fe200078e00ff */
[----:B------:R-:W-:-:S02]  /*52e0*/  ISETP.GT.U32.AND P3, PT, R0, R30, PT ;  /* 0x0000001e0000720c */ /* 0x000fc40003f64070 */
[----:B------:R-:W-:Y:S01]  /*52f0*/  IABS R215, R11 ;  /* 0x0000000b00d77213 */ /* 0x000fe20000000000 */
[----:B------:R-:W-:Y:S01]  /*5300*/  @!P6 IMAD.IADD R28, R28, 0x1, -R0 ;  /* 0x000000011c1ce824 */ /* 0x000fe200078e0a00 */
[----:B------:R-:W-:Y:S01]  /*5310*/  ISETP.GT.U32.AND P6, PT, R0, R34, PT ;  /* 0x000000220000720c */ /* 0x000fe20003fc4070 */
[----:B------:R-:W-:-:S04]  /*5320*/  IMAD.HI.U32 R8, R5, R32, RZ ;  /* 0x0000002005087227 */ /* 0x000fc800078e00ff */
[----:B------:R-:W-:Y:S02]  /*5330*/  IMAD.MOV R6, RZ, RZ, -R6 ;  /* 0x000000ffff067224 */ /* 0x000fe400078e0a06 */
[--C-:B------:R-:W-:Y:S01]  /*5340*/  @!P0 IMAD.IADD R26, R26, 0x1, -R0.reuse ;  /* 0x000000011a1a8824 */ /* 0x100fe200078e0a00 */
[----:B------:R-:W-:Y:S01]  /*5350*/  ISETP.GE.AND P0, PT, R10, RZ, PT ;  /* 0x000000ff0a00720c */ /* 0x000fe20003f06270 */
[----:B------:R-:W-:Y:S01]  /*5360*/  @!P3 IMAD.IADD R30, R30, 0x1, -R0 ;  /* 0x000000011e1eb824 */ /* 0x000fe200078e0a00 */
[----:B------:R-:W-:Y:S01]  /*5370*/  LOP3.LUT R10, R4, 0x1bc, RZ, 0xfc, !PT ;  /* 0x000001bc040a7812 */ /* 0x000fe200078efcff */
[----:B------:R-:W-:Y:S01]  /*5380*/  IMAD.MOV R13, RZ, RZ, -R8 ;  /* 0x000000ffff0d7224 */ /* 0x000fe200078e0a08 */
[----:B------:R-:W-:Y:S01]  /*5390*/  ISETP.GT.U32.AND P3, PT, R0, R28, PT ;  /* 0x0000001c0000720c */ /* 0x000fe20003f64070 */
[----:B------:R-:W-:Y:S01]  /*53a0*/  @!P6 IMAD.IADD R34, R34, 0x1, -R0 ;  /* 0x000000012222e824 */ /* 0x000fe200078e0a00 */
[----:B------:R-:W-:Y:S01]  /*53b0*/  IABS R23, R10 ;  /* 0x0000000a00177213 */ /* 0x000fe20000000000 */
[----:B------:R-:W-:-:S02]  /*53c0*/  IMAD R209, R0, R6, R209 ;  /* 0x0000000600d17224 */ /* 0x000fc400078e02d1 */
[C---:B------:R-:W-:Y:S01]  /*53d0*/  IMAD R32, R0.reuse, R13, R32 ;  /* 0x0000000d00207224 */ /* 0x040fe200078e0220 */
[----:B------:R-:W-:Y:S01]  /*53e0*/  ISETP.GT.U32.AND P6, PT, R0, R34, PT ;  /* 0x000000220000720c */ /* 0x000fe20003fc4070 */
[----:B------:R-:W-:Y:S01]  /*53f0*/  IMAD.HI.U32 R6, R5, R23, RZ ;  /* 0x0000001705067227 */ /* 0x000fe200078e00ff */
[----:B------:R-:W-:-:S03]  /*5400*/  LOP3.LUT R13, R4, 0x1c4, RZ, 0xfc, !PT ;  /* 0x000001c4040d7812 */ /* 0x000fc600078efcff */
[----:B------:R-:W-:Y:S01]  /*5410*/  IMAD.MOV R6, RZ, RZ, -R6 ;  /* 0x000000ffff067224 */ /* 0x000fe200078e0a06 */
[----:B------:R-:W-:Y:S01]  /*5420*/  IABS R217, R13 ;  /* 0x0000000d00d97213 */ /* 0x000fe20000000000 */
[----:B------:R-:W-:Y:S01]  /*5430*/  @!P1 IMAD.MOV R251, RZ, RZ, -R251 ;  /* 0x000000fffffb9224 */ /* 0x000fe200078e0afb */
[----:B------:R-:W-:Y:S01]  /*5440*/  ISETP.GT.U32.AND P1, PT, R0, R32, PT ;  /* 0x000000200000720c */ /* 0x000fe20003f24070 */
[--C-:B------:R-:W-:Y:S01]  /*5450*/  @!P3 IMAD.IADD R28, R28, 0x1, -R0.reuse ;  /* 0x000000011c1cb824 */ /* 0x100fe200078e0a00 */
[C---:B------:R-:W-:Y:S01]  /*5460*/  ISETP.GT.U32.AND P3, PT, R0.reuse, R209, PT ;  /* 0x000000d10000720c */ /* 0x040fe20003f64070 */
[----:B------:R-:W-:Y:S02]  /*5470*/  IMAD R23, R0, R6, R23 ;  /* 0x0000000600177224 */ /* 0x000fe400078e0217 */
[----:B------:R-:W-:Y:S02]  /*5480*/  @!P6 IMAD.IADD R34, R34, 0x1, -R0 ;  /* 0x000000012222e824 */ /* 0x000fe400078e0a00 */
[----:B------:R-:W-:Y:S01]  /*5490*/  IMAD.HI.U32 R8, R5, R211, RZ ;  /* 0x000000d305087227 */ /* 0x000fe200078e00ff */
[----:B------:R-:W-:-:S03]  /*54a0*/  ISETP.GT.U32.AND P6, PT, R0, R23, PT ;  /* 0x000000170000720c */ /* 0x000fc60003fc4070 */
[----:B------:R-:W-:Y:S02]  /*54b0*/  IMAD.MOV R8, RZ, RZ, -R8 ;  /* 0x000000ffff087224 */ /* 0x000fe400078e0a08 */
[--C-:B------:R-:W-:Y:S01]  /*54c0*/  @!P1 IMAD.IADD R32, R32, 0x1, -R0.reuse ;  /* 0x0000000120209824 */ /* 0x100fe200078e0a00 */
[----:B------:R-:W-:Y:S01]  /*54d0*/  ISETP.GT.U32.AND P1, PT, R0, R30, PT ;  /* 0x0000001e0000720c */ /* 0x000fe20003f24070 */
[----:B------:R-:W-:Y:S01]  /*54e0*/  @!P3 IMAD.IADD R209, R209, 0x1, -R0 ;  /* 0x00000001d1d1b824 */ /* 0x000fe200078e0a00 */
[----:B------:R-:W-:Y:S01]  /*54f0*/  ISETP.GE.AND P3, PT, R14, RZ, PT ;  /* 0x000000ff0e00720c */ /* 0x000fe20003f66270 */
[----:B------:R-:W-:Y:S01]  /*5500*/  @!P5 IMAD.MOV R26, RZ, RZ, -R26 ;  /* 0x000000ffff1ad224 */ /* 0x000fe200078e0a1a */
[C---:B------:R-:W-:Y:S01]  /*5510*/  ISETP.GT.U32.AND P5, PT, R0.reuse, R32, PT ;  /* 0x000000200000720c */ /* 0x040fe20003fa4070 */
[----:B------:R-:W-:Y:S01]  /*5520*/  IMAD R211, R0, R8, R211 ;  /* 0x0000000800d37224 */ /* 0x000fe200078e02d3 */
[----:B------:R-:W-:Y:S01]  /*5530*/  LOP3.LUT R14, R4, 0x1e8, RZ, 0xfc, !PT ;  /* 0x000001e8040e7812 */ /* 0x000fe200078efcff */
[----:B------:R-:W-:Y:S01]  /*5540*/  @!P6 IMAD.IADD R23, R23, 0x1, -R0 ;  /* 0x000000011717e824 */ /* 0x000fe200078e0a00 */
[----:B------:R-:W-:Y:S01]  /*5550*/  ISETP.GT.U32.AND P6, PT, R0, R209, PT ;  /* 0x000000d10000720c */ /* 0x000fe20003fc4070 */
[----:B------:R-:W-:-:S04]  /*5560*/  IMAD.HI.U32 R8, R5, R217, RZ ;  /* 0x000000d905087227 */ /* 0x000fc800078e00ff */
[----:B------:R-:W-:-:S04]  /*5570*/  IMAD.HI.U32 R6, R5, R215, RZ ;  /* 0x000000d705067227 */ /* 0x000fc800078e00ff */
[----:B------:R-:W-:Y:S02]  /*5580*/  IMAD.MOV R8, RZ, RZ, -R8 ;  /* 0x000000ffff087224 */ /* 0x000fe400078e0a08 */
[----:B------:R-:W-:Y:S01]  /*5590*/  @!P1 IMAD.IADD R30, R30, 0x1, -R0 ;  /* 0x000000011e1e9824 */ /* 0x000fe200078e0a00 */
[C---:B------:R-:W-:Y:S01]  /*55a0*/  ISETP.GT.U32.AND P1, PT, R0.reuse, R211, PT ;  /* 0x000000d30000720c */ /* 0x040fe20003f24070 */
[----:B------:R-:W-:Y:S02]  /*55b0*/  IMAD.MOV R6, RZ, RZ, -R6 ;  /* 0x000000ffff067224 */ /* 0x000fe400078e0a06 */
[----:B------:R-:W-:Y:S01]  /*55c0*/  IMAD R217, R0, R8, R217 ;  /* 0x0000000800d97224 */ /* 0x000fe200078e02d9 */
[----:B------:R-:W-:Y:S01]  /*55d0*/  LOP3.LUT R8, R4, 0x1cc, RZ, 0xfc, !PT ;  /* 0x000001cc04087812 */ /* 0x000fe200078efcff */
[--C-:B------:R-:W-:Y:S01]  /*55e0*/  @!P5 IMAD.IADD R32, R32, 0x1, -R0.reuse ;  /* 0x000000012020d824 */ /* 0x100fe200078e0a00 */
[----:B------:R-:W-:Y:S01]  /*55f0*/  ISETP.GE.AND P5, PT, R12, RZ, PT ;  /* 0x000000ff0c00720c */ /* 0x000fe20003fa6270 */
[----:B------:R-:W-:Y:S01]  /*5600*/  IMAD R215, R0, R6, R215 ;  /* 0x0000000600d77224 */ /* 0x000fe200078e02d7 */
[----:B------:R-:W-:Y:S01]  /*5610*/  LOP3.LUT R12, R4, 0x1c8, RZ, 0xfc, !PT ;  /* 0x000001c8040c7812 */ /* 0x000fe200078efcff */
[----:B------:R-:W-:Y:S01]  /*5620*/  @!P6 IMAD.IADD R209, R209, 0x1, -R0 ;  /* 0x00000001d1d1e824 */ /* 0x000fe200078e0a00 */
[C---:B------:R-:W-:Y:S01]  /*5630*/  ISETP.GT.U32.AND P6, PT, R0.reuse, R217, PT ;  /* 0x000000d90000720c */ /* 0x040fe20003fc4070 */
[----:B------:R-:W-:Y:S01]  /*5640*/  @!P0 IMAD.MOV R32, RZ, RZ, -R32 ;  /* 0x000000ffff208224 */ /* 0x000fe200078e0a20 */
[----:B------:R-:W-:Y:S01]  /*5650*/  IABS R219, R12 ;  /* 0x0000000c00db7213 */ /* 0x000fe20000000000 */
[----:B------:R-:W-:Y:S01]  /*5660*/  @!P1 IMAD.IADD R211, R211, 0x1, -R0 ;  /* 0x00000001d3d39824 */ /* 0x000fe200078e0a00 */
[C---:B------:R-:W-:Y:S01]  /*5670*/  ISETP.GT.U32.AND P0, PT, R0.reuse, R215, PT ;  /* 0x000000d70000720c */ /* 0x040fe20003f04070 */
[----:B------:R-:W-:Y:S01]  /*5680*/  @!P2 IMAD.MOV R30, RZ, RZ, -R30 ;  /* 0x000000ffff1ea224 */ /* 0x000fe200078e0a1e */
[----:B------:R-:W-:Y:S01]  /*5690*/  IABS R17, R8 ;  /* 0x0000000800117213 */ /* 0x000fe20000000000 */
[----:B------:R-:W-:Y:S01]  /*56a0*/  IMAD.HI.U32 R6, R5, R219, RZ ;  /* 0x000000db05067227 */ /* 0x000fe200078e00ff */
[----:B------:R-:W-:-:S02]  /*56b0*/  ISETP.GT.U32.AND P2, PT, R0, R211, PT ;  /* 0x000000d30000720c */ /* 0x000fc40003f44070 */
[----:B------:R-:W-:Y:S01]  /*56c0*/  ISETP.GE.AND P1, PT, R15, RZ, PT ;  /* 0x000000ff0f00720c */ /* 0x000fe20003f26270 */
[----:B------:R-:W-:Y:S02]  /*56d0*/  IMAD.MOV R6, RZ, RZ, -R6 ;  /* 0x000000ffff067224 */ /* 0x000fe400078e0a06 */
[----:B------:R-:W-:Y:S02]  /*56e0*/  @!P6 IMAD.IADD R217, R217, 0x1, -R0 ;  /* 0x00000001d9d9e824 */ /* 0x000fe400078e0a00 */
[----:B------:R-:W-:Y:S01]  /*56f0*/  @!P5 IMAD.MOV R34, RZ, RZ, -R34 ;  /* 0x000000ffff22d224 */ /* 0x000fe200078e0a22 */
[----:B------:R-:W-:Y:S01]  /*5700*/  ISETP.GE.AND P5, PT, R10, RZ, PT ;  /* 0x000000ff0a00720c */ /* 0x000fe20003fa6270 */
[----:B------:R-:W-:Y:S01]  /*5710*/  @!P0 IMAD.IADD R215, R215, 0x1, -R0 ;  /* 0x00000001d7d78824 */ /* 0x000fe200078e0a00 */
[----:B------:R-:W-:Y:S01]  /*5720*/  LOP3.LUT R10, R4, 0x1d0, RZ, 0xfc, !PT ;  /* 0x000001d0040a7812 */ /* 0x000fe200078efcff */
[----:B------:R-:W-:Y:S01]  /*5730*/  IMAD R219, R0, R6, R219 ;  /* 0x0000000600db7224 */ /* 0x000fe200078e02db */
[----:B------:R-:W-:Y:S01]  /*5740*/  ISETP.GE.AND P0, PT, R12, RZ, PT ;  /* 0x000000ff0c00720c */ /* 0x000fe20003f06270 */
[----:B------:R-:W-:Y:S01]  /*5750*/  @!P3 IMAD.MOV R209, RZ, RZ, -R209 ;  /* 0x000000ffffd1b224 */ /* 0x000fe200078e0ad1 */
[C---:B------:R-:W-:Y:S01]  /*5760*/  ISETP.GT.U32.AND P3, PT, R0.reuse, R217, PT ;  /* 0x000000d90000720c */ /* 0x040fe20003f64070 */
[----:B------:R-:W-:Y:S01]  /*5770*/  IMAD.HI.U32 R6, R5, R17, RZ ;  /* 0x0000001105067227 */ /* 0x000fe200078e00ff */
[----:B------:R-:W-:-:S02]  /*5780*/  ISETP.GT.U32.AND P6, PT, R0, R215, PT ;  /* 0x000000d70000720c */ /* 0x000fc40003fc4070 */
[----:B------:R-:W-:Y:S01]  /*5790*/  IABS R223, R10 ;  /* 0x0000000a00df7213 */ /* 0x000fe20000000000 */
[----:B------:R-:W-:Y:S01]  /*57a0*/  IMAD.MOV R6, RZ, RZ, -R6 ;  /* 0x000000ffff067224 */ /* 0x000fe200078e0a06 */
[----:B------:R-:W-:Y:S01]  /*57b0*/  LOP3.LUT R12, R4, 0x1dc, RZ, 0xfc, !PT ;  /* 0x000001dc040c7812 */ /* 0x000fe200078efcff */
[----:B------:R-:W-:Y:S01]  /*57c0*/  @!P2 IMAD.IADD R211, R211, 0x1, -R0 ;  /* 0x00000001d3d3a824 */ /* 0x000fe200078e0a00 */
[----:B------:R-:W-:Y:S01]  /*57d0*/  ISETP.GE.AND P2, PT, R11, RZ, PT ;  /* 0x000000ff0b00720c */ /* 0x000fe20003f46270 */
[----:B------:R-:W-:Y:S01]  /*57e0*/  @!P4 IMAD.MOV R28, RZ, RZ, -R28 ;  /* 0x000000ffff1cc224 */ /* 0x000fe200078e0a1c */
[C---:B------:R-:W-:Y:S01]  /*57f0*/  ISETP.GT.U32.AND P4, PT, R0.reuse, R23, PT ;  /* 0x000000170000720c */ /* 0x040fe20003f84070 */
[----:B------:R-:W-:Y:S01]  /*5800*/  IMAD R17, R0, R6, R17 ;  /* 0x0000000600117224 */ /* 0x000fe200078e0211 */
[----:B------:R-:W-:Y:S01]  /*5810*/  LOP3.LUT R11, R4, 0x1d8, RZ, 0xfc, !PT ;  /* 0x000001d8040b7812 */ /* 0x000fe200078efcff */
[----:B------:R-:W-:Y:S01]  /*5820*/  IMAD.HI.U32 R6, R5, R223, RZ ;  /* 0x000000df05067227 */ /* 0x000fe200078e00ff */
[----:B------:R-:W-:-:S02]  /*5830*/  IABS R231, R12 ;  /* 0x0000000c00e77213 */ /* 0x000fc40000000000 */
[----:B------:R-:W-:Y:S01]  /*5840*/  IABS R15, R11 ;  /* 0x0000000b000f7213 */ /* 0x000fe20000000000 */
[----:B------:R-:W-:Y:S02]  /*5850*/  IMAD.MOV R6, RZ, RZ, -R6 ;  /* 0x000000ffff067224 */ /* 0x000fe400078e0a06 */
[--C-:B------:R-:W-:Y:S01]  /*5860*/  @!P3 IMAD.IADD R217, R217, 0x1, -R0.reuse ;  /* 0x00000001d9d9b824 */ /* 0x100fe200078e0a00 */
[----:B------:R-:W-:Y:S01]  /*5870*/  ISETP.GT.U32.AND P3, PT, R0, R17, PT ;  /* 0x000000110000720c */ /* 0x000fe20003f64070 */
[--C-:B------:R-:W-:Y:S01]  /*5880*/  @!P6 IMAD.IADD R215, R215, 0x1, -R0.reuse ;  /* 0x00000001d7d7e824 */ /* 0x100fe200078e0a00 */
[----:B------:R-:W-:Y:S01]  /*5890*/  ISETP.GE.AND P6, PT, R10, RZ, PT ;  /* 0x000000ff0a00720c */ /* 0x000fe20003fc6270 */
[C---:B------:R-:W-:Y:S02]  /*58a0*/  IMAD R223, R0.reuse, R6, R223 ;  /* 0x0000000600df7224 */ /* 0x040fe400078e02df */
[----:B------:R-:W-:Y:S02]  /*58b0*/  @!P2 IMAD.MOV R215, RZ, RZ, -R215 ;  /* 0x000000ffffd7a224 */ /* 0x000fe400078e0ad7 */
        /* <DEDUP_REMOVED lines=8> */
[----:B------:R-:W-:Y:S02]  /*5940*/  IABS R227, R8 ;  /* 0x0000000800e37213 */ /* 0x000fe40000000000 */
[----:B------:R-:W-:Y:S02]  /*5950*/  ISETP.GE.AND P4, PT, R13, RZ, PT ;  /* 0x000000ff0d00720c */ /* 0x000fe40003f86270 */
[----:B------:R-:W-:Y:S01]  /*5960*/  ISETP.GT.U32.AND P3, PT, R0, R17, PT ;  /* 0x000000110000720c */ /* 0x000fe20003f64070 */
[----:B------:R-:W-:-:S04]  /*5970*/  IMAD.HI.U32 R6, R5, R227, RZ ;  /* 0x000000e305067227 */ /* 0x000fc800078e00ff */
[----:B------:R-:W-:Y:S02]  /*5980*/  @!P2 IMAD.IADD R223, R223, 0x1, -R0 ;  /* 0x00000001dfdfa824 */ /* 0x000fe400078e0a00 */
[----:B------:R-:W-:Y:S02]  /*5990*/  IMAD.MOV R10, RZ, RZ, -R6 ;  /* 0x000000ffff0a7224 */ /* 0x000fe400078e0a06 */
[----:B------:R-:W-:Y:S01]  /*59a0*/  @!P5 IMAD.IADD R219, R219, 0x1, -R0 ;  /* 0x00000001dbdbd824 */ /* 0x000fe200078e0a00 */
[----:B------:R-:W-:Y:S01]  /*59b0*/  ISETP.GT.U32.AND P2, PT, R0, R223, PT ;  /* 0x000000df0000720c */ /* 0x000fe20003f44070 */
[----:B------:R-:W-:-:S03]  /*59c0*/  IMAD.HI.U32 R6, R5, R15, RZ ;  /* 0x0000000f05067227 */ /* 0x000fc600078e00ff */
[C---:B------:R-:W-:Y:S01]  /*59d0*/  ISETP.GT.U32.AND P5, PT, R0.reuse, R219, PT ;  /* 0x000000db0000720c */ /* 0x040fe20003fa4070 */
[----:B------:R-:W-:Y:S02]  /*59e0*/  IMAD R227, R0, R10, R227 ;  /* 0x0000000a00e37224 */ /* 0x000fe400078e02e3 */
[----:B------:R-:W-:Y:S01]  /*59f0*/  @!P4 IMAD.MOV R217, RZ, RZ, -R217 ;  /* 0x000000ffffd9c224 */ /* 0x000fe200078e0ad9 */
[----:B------:R-:W-:Y:S01]  /*5a00*/  ISETP.GE.AND P4, PT, R8, RZ, PT ;  /* 0x000000ff0800720c */ /* 0x000fe20003f86270 */
[----:B------:R-:W-:Y:S02]  /*5a10*/  IMAD.MOV R6, RZ, RZ, -R6 ;  /* 0x000000ffff067224 */ /* 0x000fe400078e0a06 */
[----:B------:R-:W-:Y:S01]  /*5a20*/  @!P3 IMAD.IADD R17, R17, 0x1, -R0 ;  /* 0x000000011111b824 */ /* 0x000fe200078e0a00 */
[----:B------:R-:W-:Y:S01]  /*5a30*/  ISETP.GT.U32.AND P3, PT, R0, R227, PT ;  /* 0x000000e30000720c */ /* 0x000fe20003f64070 */
[----:B------:R-:W-:-:S04]  /*5a40*/  IMAD.HI.U32 R8, R5, R231, RZ ;  /* 0x000000e705087227 */ /* 0x000fc800078e00ff */
[----:B------:R-:W-:Y:S01]  /*5a50*/  IMAD R15, R0, R6, R15 ;  /* 0x00000006000f7224 */ /* 0x000fe200078e020f */
[----:B------:R-:W-:Y:S01]  /*5a60*/  LOP3.LUT R6, R4, 0x1e0, RZ, 0xfc, !PT ;  /* 0x000001e004067812 */ /* 0x000fe200078efcff */
[----:B------:R-:W-:Y:S02]  /*5a70*/  IMAD.MOV R8, RZ, RZ, -R8 ;  /* 0x000000ffff087224 */ /* 0x000fe400078e0a08 */
[--C-:B------:R-:W-:Y:S01]  /*5a80*/  @!P2 IMAD.IADD R223, R223, 0x1, -R0.reuse ;  /* 0x00000001dfdfa824 */ /* 0x100fe200078e0a00 */
[C---:B------:R-:W-:Y:S01]  /*5a90*/  ISETP.GT.U32.AND P2, PT, R0.reuse, R15, PT ;  /* 0x0000000f0000720c */ /* 0x040fe20003f44070 */
[C---:B------:R-:W-:Y:S01]  /*5aa0*/  IMAD R231, R0.reuse, R8, R231 ;  /* 0x0000000800e77224 */ /* 0x040fe200078e02e7 */
[----:B------:R-:W-:Y:S01]  /*5ab0*/  IABS R13, R6 ;  /* 0x00000006000d7213 */ /* 0x000fe20000000000 */
[--C-:B------:R-:W-:Y:S01]  /*5ac0*/  @!P5 IMAD.IADD R219, R219, 0x1, -R0.reuse ;  /* 0x00000001dbdbd824 */ /* 0x100fe200078e0a00 */
[----:B------:R-:W-:Y:S01]  /*5ad0*/  ISETP.GE.AND P5, PT, R11, RZ, PT ;  /* 0x000000ff0b00720c */ /* 0x000fe20003fa6270 */
[----:B------:R-:W-:Y:S01]  /*5ae0*/  @!P6 IMAD.MOV R223, RZ, RZ, -R223 ;  /* 0x000000ffffdfe224 */ /* 0x000fe200078e0adf */
[----:B------:R-:W-:Y:S01]  /*5af0*/  ISETP.GT.U32.AND P6, PT, R0, R231, PT ;  /* 0x000000e70000720c */ /* 0x000fe20003fc4070 */
[--C-:B------:R-:W-:Y:S01]  /*5b00*/  @!P3 IMAD.IADD R227, R227, 0x1, -R0.reuse ;  /* 0x00000001e3e3b824 */ /* 0x100fe200078e0a00 */
[----:B------:R-:W-:Y:S01]  /*5b10*/  IABS R11, R14 ;  /* 0x0000000e000b7213 */ /* 0x000fe20000000000 */
[----:B------:R-:W-:Y:S01]  /*5b20*/  @!P0 IMAD.MOV R219, RZ, RZ, -R219 ;  /* 0x000000ffffdb8224 */ /* 0x000fe200078e0adb */
[----:B------:R-:W-:Y:S01]  /*5b30*/  ISETP.GE.AND P0, PT, R12, RZ, PT ;  /* 0x000000ff0c00720c */ /* 0x000fe20003f06270 */
[----:B------:R-:W-:Y:S01]  /*5b40*/  @!P1 IMAD.MOV R17, RZ, RZ, -R17 ;  /* 0x000000ffff119224 */ /* 0x000fe200078e0a11 */
[----:B------:R-:W-:Y:S01]  /*5b50*/  LOP3.LUT R12, R4, 0x1e4, RZ, 0xfc, !PT ;  /* 0x000001e4040c7812 */ /* 0x000fe200078efcff */
[----:B------:R-:W-:Y:S01]  /*5b60*/  @!P2 IMAD.IADD R15, R15, 0x1, -R0 ;  /* 0x000000010f0fa824 */ /* 0x000fe200078e0a00 */
[----:B------:R-:W-:Y:S01]  /*5b70*/  ISETP.GT.U32.AND P3, PT, R0, R227, PT ;  /* 0x000000e30000720c */ /* 0x000fe20003f64070 */
[----:B------:R-:W-:Y:S01]  /*5b80*/  IMAD.HI.U32 R10, R5, R11, RZ ;  /* 0x0000000b050a7227 */ /* 0x000fe200078e00ff */
[----:B------:R-:W-:-:S02]  /*5b90*/  ISETP.GE.AND P1, PT, R6, RZ, PT ;  /* 0x000000ff0600720c */ /* 0x000fc40003f26270 */
[----:B------:R-:W-:Y:S01]  /*5ba0*/  IABS R213, R12 ;  /* 0x0000000c00d57213 */ /* 0x000fe20000000000 */
[----:B------:R-:W-:Y:S01]  /*5bb0*/  IMAD.HI.U32 R6, R5, R13, RZ ;  /* 0x0000000d05067227 */ /* 0x000fe200078e00ff */
[----:B------:R-:W-:-:S03]  /*5bc0*/  ISETP.GT.U32.AND P2, PT, R0, R15, PT ;  /* 0x0000000f0000720c */ /* 0x000fc60003f44070 */
[----:B------:R-:W-:Y:S02]  /*5bd0*/  @!P6 IMAD.IADD R231, R231, 0x1, -R0 ;  /* 0x00000001e7e7e824 */ /* 0x000fe400078e0a00 */
[----:B------:R-:W-:-:S03]  /*5be0*/  IMAD.HI.U32 R8, R5, R213, RZ ;  /* 0x000000d505087227 */ /* 0x000fc600078e00ff */
[----:B------:R-:W-:Y:S01]  /*5bf0*/  ISETP.GT.U32.AND P6, PT, R0, R231, PT ;  /* 0x000000e70000720c */ /* 0x000fe20003fc4070 */
[----:B------:R-:W-:Y:S02]  /*5c00*/  IMAD.MOV R6, RZ, RZ, -R6 ;  /* 0x000000ffff067224 */ /* 0x000fe400078e0a06 */
        /* <DEDUP_REMOVED lines=8> */
[----:B------:R-:W-:Y:S01]  /*5c90*/  IMAD R213, R0, R8, R213 ;  /* 0x0000000800d57224 */ /* 0x000fe200078e02d5 */
[----:B------:R-:W-:Y:S01]  /*5ca0*/  LOP3.LUT R8, R4, 0x1f8, RZ, 0xfc, !PT ;  /* 0x000001f804087812 */ /* 0x000fe200078efcff */
[----:B------:R-:W-:Y:S01]  /*5cb0*/  @!P4 IMAD.MOV R227, RZ, RZ, -R227 ;  /* 0x000000ffffe3c224 */ /* 0x000fe200078e0ae3 */
[----:B------:R-:W-:Y:S01]  /*5cc0*/  IABS R221, R10 ;  /* 0x0000000a00dd7213 */ /* 0x000fe20000000000 */
[--C-:B------:R-:W-:Y:S01]  /*5cd0*/  @!P2 IMAD.IADD R15, R15, 0x1, -R0.reuse ;  /* 0x000000010f0fa824 */ /* 0x100fe200078e0a00 */
[C---:B------:R-:W-:Y:S01]  /*5ce0*/  ISETP.GT.U32.AND P4, PT, R0.reuse, R13, PT ;  /* 0x0000000d0000720c */ /* 0x040fe20003f84070 */
[----:B------:R-:W-:Y:S01]  /*5cf0*/  @!P6 IMAD.IADD R231, R231, 0x1, -R0 ;  /* 0x00000001e7e7e824 */ /* 0x000fe200078e0a00 */
[C---:B------:R-:W-:Y:S01]  /*5d00*/  ISETP.GT.U32.AND P2, PT, R0.reuse, R213, PT ;  /* 0x000000d50000720c */ /* 0x040fe20003f44070 */
[----:B------:R-:W-:Y:S01]  /*5d10*/  IMAD.HI.U32 R4, R5, R221, RZ ;  /* 0x000000dd05047227 */ /* 0x000fe200078e00ff */
[----:B------:R-:W-:-:S02]  /*5d20*/  ISETP.GT.U32.AND P6, PT, R0, R11, PT ;  /* 0x0000000b0000720c */ /* 0x000fc40003fc4070 */
[----:B------:R-:W-:Y:S01]  /*5d30*/  IABS R225, R12 ;  /* 0x0000000c00e17213 */ /* 0x000fe20000000000 */
[----:B------:R-:W-:Y:S01]  /*5d40*/  IMAD.MOV R4, RZ, RZ, -R4 ;  /* 0x000000ffff047224 */ /* 0x000fe200078e0a04 */
[----:B------:R-:W-:Y:S01]  /*5d50*/  IABS R233, R8 ;  /* 0x0000000800e97213 */ /* 0x000fe20000000000 */
[----:B------:R-:W-:Y:S02]  /*5d60*/  @!P5 IMAD.MOV R15, RZ, RZ, -R15 ;  /* 0x000000ffff0fd224 */ /* 0x000fe400078e0a0f */
[C---:B------:R-:W-:Y:S02]  /*5d70*/  IMAD R221, R0.reuse, R4, R221 ;  /* 0x0000000400dd7224 */ /* 0x040fe400078e02dd */
[--C-:B------:R-:W-:Y:S02]  /*5d80*/  @!P4 IMAD.IADD R13, R13, 0x1, -R0.reuse ;  /* 0x000000010d0dc824 */ /* 0x100fe400078e0a00 */
[----:B------:R-:W-:Y:S01]  /*5d90*/  @!P2 IMAD.IADD R213, R213, 0x1, -R0 ;  /* 0x00000001d5d5a824 */ /* 0x000fe200078e0a00 */
[C---:B------:R-:W-:Y:S01]  /*5da0*/  ISETP.GT.U32.AND P2, PT, R0.reuse, R221, PT ;  /* 0x000000dd0000720c */ /* 0x040fe20003f44070 */
[----:B------:R-:W-:Y:S01]  /*5db0*/  IMAD.HI.U32 R4, R5, R225, RZ ;  /* 0x000000e105047227 */ /* 0x000fe200078e00ff */
[----:B------:R-:W-:-:S02]  /*5dc0*/  ISETP.GT.U32.AND P4, PT, R0, R13, PT ;  /* 0x0000000d0000720c */ /* 0x000fc40003f84070 */
[C---:B------:R-:W-:Y:S01]  /*5dd0*/  ISETP.GT.U32.AND P5, PT, R0.reuse, R213, PT ;  /* 0x000000d50000720c */ /* 0x040fe20003fa4070 */
[----:B------:R-:W-:Y:S02]  /*5de0*/  @!P6 IMAD.IADD R11, R11, 0x1, -R0 ;  /* 0x000000010b0be824 */ /* 0x000fe400078e0a00 */
[----:B------:R-:W-:Y:S02]  /*5df0*/  IMAD.MOV R4, RZ, RZ, -R4 ;  /* 0x000000ffff047224 */ /* 0x000fe400078e0a04 */
[----:B------:R-:W-:Y:S01]  /*5e00*/  IMAD.HI.U32 R6, R5, R229, RZ ;  /* 0x000000e505067227 */ /* 0x000fe200078e00ff */
[----:B------:R-:W-:-:S03]  /*5e10*/  ISETP.GT.U32.AND P6, PT, R0, R11, PT ;  /* 0x0000000b0000720c */ /* 0x000fc60003fc4070 */
[----:B------:R-:W-:Y:S01]  /*5e20*/  IMAD R225, R0, R4, R225 ;  /* 0x0000000400e17224 */ /* 0x000fe200078e02e1 */
[----:B------:R-:W-:Y:S01]  /*5e30*/  IADD3 R4, R20, -0x1, RZ ;  /* 0xffffffff14047810 */ /* 0x000fe20007ffe0ff */
[----:B------:R-:W-:-:S04]  /*5e40*/  IMAD.HI.U32 R5, R5, R233, RZ ;  /* 0x000000e905057227 */ /* 0x000fc800078e00ff */
[----:B------:R-:W-:Y:S02]  /*5e50*/  IMAD.MOV R6, RZ, RZ, -R6 ;  /* 0x000000ffff067224 */ /* 0x000fe400078e0a06 */
[--C-:B------:R-:W-:Y:S01]  /*5e60*/  @!P4 IMAD.IADD R13, R13, 0x1, -R0.reuse ;  /* 0x000000010d0dc824 */ /* 0x100fe200078e0a00 */
[C---:B------:R-:W-:Y:S01]  /*5e70*/  ISETP.GT.U32.AND P4, PT, R0.reuse, R225, PT ;  /* 0x000000e10000720c */ /* 0x040fe20003f84070 */
[--C-:B------:R-:W-:Y:S02]  /*5e80*/  @!P2 IMAD.IADD R221, R221, 0x1, -R0.reuse ;  /* 0x00000001dddda824 */ /* 0x100fe400078e0a00 */
[----:B------:R-:W-:Y:S02]  /*5e90*/  IMAD.MOV R5, RZ, RZ, -R5 ;  /* 0x000000ffff057224 */ /* 0x000fe400078e0a05 */
[C---:B------:R-:W-:Y:S01]  /*5ea0*/  IMAD R229, R0.reuse, R6, R229 ;  /* 0x0000000600e57224 */ /* 0x040fe200078e02e5 */
[C---:B------:R-:W-:Y:S01]  /*5eb0*/  ISETP.GT.U32.AND P2, PT, R0.reuse, R221, PT ;  /* 0x000000dd0000720c */ /* 0x040fe20003f44070 */
[----:B------:R-:W-:Y:S01]  /*5ec0*/  IMAD R233, R0, R5, R233 ;  /* 0x0000000500e97224 */ /* 0x000fe200078e02e9 */
[----:B------:R-:W-:Y:S01]  /*5ed0*/  IADD3 R5, R20, -0x9, RZ ;  /* 0xfffffff714057810 */ /* 0x000fe20007ffe0ff */
[--C-:B------:R-:W-:Y:S01]  /*5ee0*/  @!P5 IMAD.IADD R213, R213, 0x1, -R0.reuse ;  /* 0x00000001d5d5d824 */ /* 0x100fe200078e0a00 */
[C---:B------:R-:W-:Y:S01]  /*5ef0*/  ISETP.GT.U32.AND P5, PT, R0.reuse, R229, PT ;  /* 0x000000e50000720c */ /* 0x040fe20003fa4070 */
[--C-:B------:R-:W-:Y:S01]  /*5f00*/  @!P6 IMAD.IADD R11, R11, 0x1, -R0.reuse ;  /* 0x000000010b0be824 */ /* 0x100fe200078e0a00 */
[----:B------:R-:W-:Y:S01]  /*5f10*/  ISETP.GT.U32.AND P6, PT, R0, R233, PT ;  /* 0x000000e90000720c */ /* 0x000fe20003fc4070 */
[----:B------:R-:W-:Y:S01]  /*5f20*/  @!P4 IMAD.IADD R225, R225, 0x1, -R0 ;  /* 0x00000001e1e1c824 */ /* 0x000fe200078e0a00 */
[----:B------:R-:W-:Y:S01]  /*5f30*/  LOP3.LUT R6, RZ, c[0x0][0x17c], RZ, 0x33, !PT ;  /* 0x00005f00ff067a12 */ /* 0x000fe200078e33ff */
[----:B------:R-:W-:-:S02]  /*5f40*/  @!P3 IMAD.MOV R213, RZ, RZ, -R213 ;  /* 0x000000ffffd5b224 */ /* 0x000fc400078e0ad5 */
[----:B------:R-:W-:Y:S01]  /*5f50*/  @!P1 IMAD.MOV R13, RZ, RZ, -R13 ;  /* 0x000000ffff0d9224 */ /* 0x000fe200078e0a0d */
[----:B------:R-:W-:Y:S01]  /*5f60*/  ISETP.GT.U32.AND P4, PT, R0, R225, PT ;  /* 0x000000e10000720c */ /* 0x000fe20003f84070 */
[--C-:B------:R-:W-:Y:S01]  /*5f70*/  @!P2 IMAD.IADD R221, R221, 0x1, -R0.reuse ;  /* 0x00000001dddda824 */ /* 0x100fe200078e0a00 */
[----:B------:R-:W-:Y:S01]  /*5f80*/  ISETP.GE.AND P2, PT, R10, RZ, PT ;  /* 0x000000ff0a00720c */ /* 0x000fe20003f46270 */
[----:B------:R-:W-:Y:S01]  /*5f90*/  @!P0 IMAD.MOV R231, RZ, RZ, -R231 ;  /* 0x000000ffffe78224 */ /* 0x000fe200078e0ae7 */
[----:B------:R-:W-:Y:S01]  /*5fa0*/  ISETP.GE.AND P1, PT, R14, RZ, PT ;  /* 0x000000ff0e00720c */ /* 0x000fe20003f26270 */
[--C-:B------:R-:W-:Y:S01]  /*5fb0*/  @!P5 IMAD.IADD R229, R229, 0x1, -R0.reuse ;  /* 0x00000001e5e5d824 */ /* 0x100fe200078e0a00 */
[----:B------:R-:W-:Y:S01]  /*5fc0*/  ISETP.GE.AND P5, PT, R12, RZ, PT ;  /* 0x000000ff0c00720c */ /* 0x000fe20003fa6270 */
[----:B------:R-:W-:Y:S01]  /*5fd0*/  @!P6 IMAD.IADD R233, R233, 0x1, -R0 ;  /* 0x00000001e9e9e824 */ /* 0x000fe200078e0a00 */
[----:B------:R-:W-:Y:S02]  /*5fe0*/  ISETP.GE.U32.AND P0, PT, R4, 0x7fffffe0, PT ;  /* 0x7fffffe00400780c */ /* 0x000fe40003f06070 */
[----:B------:R-:W-:-:S02]  /*5ff0*/  ISETP.GT.U32.AND P3, PT, R0, R229, PT ;  /* 0x000000e50000720c */ /* 0x000fc40003f64070 */
[----:B------:R-:W-:Y:S01]  /*6000*/  ISETP.GT.U32.AND P6, PT, R0, R233, PT ;  /* 0x000000e90000720c */ /* 0x000fe20003fc4070 */
[--C-:B------:R-:W-:Y:S01]  /*6010*/  @!P4 IMAD.IADD R225, R225, 0x1, -R0.reuse ;  /* 0x00000001e1e1c824 */ /* 0x100fe200078e0a00 */
[----:B------:R-:W-:Y:S01]  /*6020*/  IADD3 R4, R20, -0x5, RZ ;  /* 0xfffffffb14047810 */ /* 0x000fe20007ffe0ff */
[----:B------:R-:W-:Y:S01]  /*6030*/  @!P2 IMAD.MOV R221, RZ, RZ, -R221 ;  /* 0x000000ffffdda224 */ /* 0x000fe200078e0add */
[----:B------:R-:W-:Y:S01]  /*6040*/  ISETP.GE.AND P2, PT, R16, RZ, PT ;  /* 0x000000ff1000720c */ /* 0x000fe20003f46270 */
[----:B------:R-:W-:Y:S01]  /*6050*/  @!P1 IMAD.MOV R11, RZ, RZ, -R11 ;  /* 0x000000ffff0b9224 */ /* 0x000fe200078e0a0b */
[----:B------:R-:W-:Y:S01]  /*6060*/  ISETP.GE.U32.AND P4, PT, R4, 0x7fffffdc, PT ;  /* 0x7fffffdc0400780c */ /* 0x000fe20003f86070 */
[----:B------:R-:W-:Y:S01]  /*6070*/  @!P5 IMAD.MOV R225, RZ, RZ, -R225 ;  /* 0x000000ffffe1d224 */ /* 0x000fe200078e0ae1 */
[----:B------:R-:W-:Y:S02]  /*6080*/  ISETP.GE.AND P5, PT, R8, RZ, PT ;  /* 0x000000ff0800720c */ /* 0x000fe40003fa6270 */
[----:B------:R-:W-:Y:S01]  /*6090*/  IADD3 R4, R20, -0xd, RZ ;  /* 0xfffffff314047810 */ /* 0x000fe20007ffe0ff */
[--C-:B------:R-:W-:Y:S01]  /*60a0*/  @!P3 IMAD.IADD R229, R229, 0x1, -R0.reuse ;  /* 0x00000001e5e5b824 */ /* 0x100fe200078e0a00 */
[----:B------:R-:W-:Y:S01]  /*60b0*/  ISETP.GE.U32.AND P1, PT, R5, 0x7fffffd8, PT ;  /* 0x7fffffd80500780c */ /* 0x000fe20003f26070 */
[----:B------:R-:W-:Y:S01]  /*60c0*/  @!P6 IMAD.IADD R233, R233, 0x1, -R0 ;  /* 0x00000001e9e9e824 */ /* 0x000fe200078e0a00 */
[----:B------:R-:W-:Y:S01]  /*60d0*/  ISETP.GE.U32.AND P3, PT, R4, 0x7fffffd4, PT ;  /* 0x7fffffd40400780c */ /* 0x000fe20003f66070 */
[----:B------:R-:W-:Y:S01]  /*60e0*/  IMAD R0, R18, c[0x0][0x18c], RZ ;  /* 0x0000630012007a24 */ /* 0x000fe200078e02ff */
[----:B------:R-:W-:Y:S01]  /*60f0*/  ISETP.NE.AND P6, PT, RZ, c[0x0][0x17c], PT ;  /* 0x00005f00ff007a0c */ /* 0x000fe20003fc5270 */
[----:B------:R-:W-:Y:S01]  /*6100*/  @!P2 IMAD.MOV R229, RZ, RZ, -R229 ;  /* 0x000000ffffe5a224 */ /* 0x000fe200078e0ae5 */
[----:B------:R-:W-:-:S02]  /*6110*/  IADD3 R4, R20, -0x11, RZ ;  /* 0xffffffef14047810 */ /* 0x000fc40007ffe0ff */
[----:B------:R-:W-:Y:S01]  /*6120*/  SEL R5, R6, R19, !P6 ;  /* 0x0000001306057207 */ /* 0x000fe20007000000 */
[----:B------:R-:W-:Y:S01]  /*6130*/  @!P5 IMAD.MOV R233, RZ, RZ, -R233 ;  /* 0x000000ffffe9d224 */ /* 0x000fe200078e0ae9 */
[----:B------:R-:W-:Y:S02]  /*6140*/  ISETP.GE.U32.AND P2, PT, R4, 0x7fffffd0, PT ;  /* 0x7fffffd00400780c */ /* 0x000fe40003f46070 */
[C---:B------:R-:W-:Y:S01]  /*6150*/  SEL R4, R6.reuse, R7, !P6 ;  /* 0x0000000706047207 */ /* 0x040fe20007000000 */
[----:B------:R-:W-:Y:S01]  /*6160*/  IMAD R5, R5, c[0x0][0x190], RZ ;  /* 0x0000640005057a24 */ /* 0x000fe200078e02ff */
[C---:B------:R-:W-:Y:S02]  /*6170*/  SEL R7, R6.reuse, R21, !P6 ;  /* 0x0000001506077207 */ /* 0x040fe40007000000 */
[C---:B------:R-:W-:Y:S02]  /*6180*/  SEL R10, R6.reuse, R29, !P6 ;  /* 0x0000001d060a7207 */ /* 0x040fe40007000000 */
[----:B------:R-:W-:-:S02]  /*6190*/  SEL R12, R6, R27, !P6 ;  /* 0x0000001b060c7207 */ /* 0x000fc40007000000 */
[C---:B------:R-:W-:Y:S02]  /*61a0*/  SEL R14, R6.reuse, R31, !P6 ;  /* 0x0000001f060e7207 */ /* 0x040fe40007000000 */
[C---:B------:R-:W-:Y:S02]  /*61b0*/  SEL R19, R6.reuse, R39, !P6 ;  /* 0x0000002706137207 */ /* 0x040fe40007000000 */
[C---:B------:R-:W-:Y:S02]  /*61c0*/  SEL R20, R6.reuse, R37, !P6 ;  /* 0x0000002506147207 */ /* 0x040fe40007000000 */
[C---:B------:R-:W-:Y:S01]  /*61d0*/  SEL R22, R6.reuse, R41, !P6 ;  /* 0x0000002906167207 */ /* 0x040fe20007000000 */
[----:B------:R-:W-:Y:S01]  /*61e0*/  IMAD R19, R19, c[0x0][0x190], RZ ;  /* 0x0000640013137a24 */ /* 0x000fe200078e02ff */
[----:B------:R-:W-:Y:S01]  /*61f0*/  SEL R8, R6, R9, !P6 ;  /* 0x0000000906087207 */ /* 0x000fe20007000000 */
[----:B------:R-:W-:Y:S01]  /*6200*/  IMAD R20, R20, c[0x0][0x190], RZ ;  /* 0x0000640014147a24 */ /* 0x000fe200078e02ff */
[----:B------:R-:W-:Y:S01]  /*6210*/  SEL R21, R6, R43, !P6 ;  /* 0x0000002b06157207 */ /* 0x000fe20007000000 */
[----:B------:R-:W-:Y:S01]  /*6220*/  IMAD R22, R22, c[0x0][0x190], RZ ;  /* 0x0000640016167a24 */ /* 0x000fe200078e02ff */
[----:B------:R-:W-:-:S02]  /*6230*/  SEL R37, R6, R79, !P6 ;  /* 0x0000004f06257207 */ /* 0x000fc40007000000 */
[C---:B------:R-:W-:Y:S01]  /*6240*/  SEL R27, R6.reuse, R81, !P6 ;  /* 0x00000051061b7207 */ /* 0x040fe20007000000 */
[----:B------:R-:W-:Y:S01]  /*6250*/  IMAD R21, R21, c[0x0][0x190], RZ ;  /* 0x0000640015157a24 */ /* 0x000fe200078e02ff */
[C---:B------:R-:W-:Y:S02]  /*6260*/  SEL R41, R6.reuse, R83, !P6 ;  /* 0x0000005306297207 */ /* 0x040fe40007000000 */
[C---:B------:R-:W-:Y:S02]  /*6270*/  SEL R38, R6.reuse, R85, !P6 ;  /* 0x0000005506267207 */ /* 0x040fe40007000000 */
[C---:B------:R-:W-:Y:S02]  /*6280*/  SEL R31, R6.reuse, R89, !P6 ;  /* 0x00000059061f7207 */ /* 0x040fe40007000000 */
[C---:B------:R-:W-:Y:S02]  /*6290*/  SEL R29, R6.reuse, R93, !P6 ;  /* 0x0000005d061d7207 */ /* 0x040fe40007000000 */
[----:B------:R-:W-:-:S02]  /*62a0*/  SEL R39, R6, R95, !P6 ;  /* 0x0000005f06277207 */ /* 0x000fc40007000000 */
[----:B------:R-:W-:Y:S02]  /*62b0*/  SEL R42, R6, R99, !P6 ;  /* 0x00000063062a7207 */ /* 0x000fe40007000000 */
[----:B------:R-:W-:Y:S02]  /*62c0*/  LEA R242, P5, R0, c[0x0][0x168], 0x2 ;  /* 0x00005a0000f27a11 */ /* 0x000fe400078a10ff */
[C---:B------:R-:W-:Y:S02]  /*62d0*/  SEL R16, R6.reuse, R33, !P6 ;  /* 0x0000002106107207 */ /* 0x040fe40007000000 */
[C---:B------:R-:W-:Y:S02]  /*62e0*/  SEL R18, R6.reuse, R35, !P6 ;  /* 0x0000002306127207 */ /* 0x040fe40007000000 */
[C---:B------:R-:W-:Y:S02]  /*62f0*/  SEL R79, R6.reuse, R107, !P6 ;  /* 0x0000006b064f7207 */ /* 0x040fe40007000000 */
[----:B------:R-:W-:-:S02]  /*6300*/  SEL R81, R6, R109, !P6 ;  /* 0x0000006d06517207 */ /* 0x000fc40007000000 */
[C---:B------:R-:W-:Y:S01]  /*6310*/  SEL R83, R6.reuse, R111, !P6 ;  /* 0x0000006f06537207 */ /* 0x040fe20007000000 */
[----:B------:R-:W-:Y:S01]  /*6320*/  IMAD R79, R79, c[0x0][0x190], RZ ;  /* 0x000064004f4f7a24 */ /* 0x000fe200078e02ff */
[C---:B------:R-:W-:Y:S01]  /*6330*/  SEL R85, R6.reuse, R113, !P6 ;  /* 0x0000007106557207 */ /* 0x040fe20007000000 */
[----:B------:R-:W-:Y:S01]  /*6340*/  IMAD R81, R81, c[0x0][0x190], RZ ;  /* 0x0000640051517a24 */ /* 0x000fe200078e02ff */
[C---:B------:R-:W-:Y:S01]  /*6350*/  SEL R43, R6.reuse, R115, !P6 ;  /* 0x00000073062b7207 */ /* 0x040fe20007000000 */
[----:B------:R-:W-:Y:S01]  /*6360*/  IMAD R83, R83, c[0x0][0x190], RZ ;  /* 0x0000640053537a24 */ /* 0x000fe200078e02ff */
[C---:B------:R-:W-:Y:S01]  /*6370*/  SEL R89, R6.reuse, R117, !P6 ;  /* 0x0000007506597207 */ /* 0x040fe20007000000 */
[----:B------:R-:W-:Y:S01]  /*6380*/  IMAD R85, R85, c[0x0][0x190], RZ ;  /* 0x0000640055557a24 */ /* 0x000fe200078e02ff */
[C---:B------:R-:W-:Y:S02]  /*6390*/  SEL R93, R6.reuse, R121, !P6 ;  /* 0x00000079065d7207 */ /* 0x040fe40007000000 */
        /* <DEDUP_REMOVED lines=8> */
[----:B------:R-:W-:-:S02]  /*6420*/  SEL R35, R6, R129, !P6 ;  /* 0x0000008106237207 */ /* 0x000fc40007000000 */
[C---:B------:R-:W-:Y:S02]  /*6430*/  SEL R44, R6.reuse, R131, !P6 ;  /* 0x00000083062c7207 */ /* 0x040fe40007000000 */
[C---:B------:R-:W-:Y:S02]  /*6440*/  SEL R36, R6.reuse, R133, !P6 ;  /* 0x0000008506247207 */ /* 0x040fe40007000000 */
[C---:B------:R-:W-:Y:S02]  /*6450*/  SEL R107, R6.reuse, R135, !P6 ;  /* 0x00000087066b7207 */ /* 0x040fe40007000000 */
        /* <DEDUP_REMOVED lines=73> */
[----:B------:R-:W-:Y:S01]  /*68f0*/  SEL R230, R6, R15, !P6 ;  /* 0x0000000f06e67207 */ /* 0x000fe20007000000 */
[----:B------:R-:W-:Y:S01]  /*6900*/  IMAD R15, R8, c[0x0][0x190], RZ ;  /* 0x00006400080f7a24 */ /* 0x000fe200078e02ff */
[----:B------:R-:W-:Y:S01]  /*6910*/  SEL R24, R6, R45, !P6 ;  /* 0x0000002d06187207 */ /* 0x000fe20007000000 */
[----:B------:R-:W-:Y:S01]  /*6920*/  IMAD R8, R2, c[0x0][0x184], RZ ;  /* 0x0000610002087a24 */ /* 0x000fe200078e02ff */
[C---:B------:R-:W-:Y:S01]  /*6930*/  SEL R25, R6.reuse, R47, !P6 ;  /* 0x0000002f06197207 */ /* 0x040fe20007000000 */
[----:B------:R-:W-:Y:S01]  /*6940*/  IMAD R177, R177, c[0x0][0x190], RZ ;  /* 0x00006400b1b17a24 */ /* 0x000fe200078e02ff */
[----:B------:R-:W-:Y:S01]  /*6950*/  SEL R51, R6, R51, !P6 ;  /* 0x0000003306337207 */ /* 0x000fe20007000000 */
[----:B------:R-:W-:Y:S01]  /*6960*/  IMAD R24, R24, c[0x0][0x190], RZ ;  /* 0x0000640018187a24 */ /* 0x000fe200078e02ff */
[C---:B------:R-:W-:Y:S01]  /*6970*/  SEL R49, R6.reuse, R49, !P6 ;  /* 0x0000003106317207 */ /* 0x040fe20007000000 */
[----:B------:R-:W-:Y:S01]  /*6980*/  IMAD R25, R25, c[0x0][0x190], RZ ;  /* 0x0000640019197a24 */ /* 0x000fe200078e02ff */
[C---:B------:R-:W-:Y:S01]  /*6990*/  SEL R53, R6.reuse, R53, !P6 ;  /* 0x0000003506357207 */ /* 0x040fe20007000000 */
[----:B------:R-:W-:Y:S01]  /*69a0*/  IMAD R179, R179, c[0x0][0x190], RZ ;  /* 0x00006400b3b37a24 */ /* 0x000fe200078e02ff */
[----:B------:R-:W-:Y:S01]  /*69b0*/  SEL R55, R6, R55, !P6 ;  /* 0x0000003706377207 */ /* 0x000fe20007000000 */
[----:B------:R-:W-:Y:S01]  /*69c0*/  IMAD R230, R230, c[0x0][0x190], RZ ;  /* 0x00006400e6e67a24 */ /* 0x000fe200078e02ff */
[----:B------:R-:W-:-:S02]  /*69d0*/  SEL R57, R6, R57, !P6 ;  /* 0x0000003906397207 */ /* 0x000fc40007000000 */
        /* <DEDUP_REMOVED lines=91> */
[----:B------:R-:W-:Y:S01]  /*6f90*/  LEA.HI.X.SX32 R0, R0, c[0x0][0x16c], 0x2, P5 ;  /* 0x00005b0000007a11 */ /* 0x000fe200028f16ff */
[----:B------:R-:W-:Y:S01]  /*6fa0*/  IMAD R185, R185, c[0x0][0x190], RZ ;  /* 0x00006400b9b97a24 */ /* 0x000fe200078e02ff */
[----:B------:R-:W-:Y:S01]  /*6fb0*/  LEA R6, P5, R5, R242, 0x2 ;  /* 0x000000f205067211 */ /* 0x000fe200078a10ff */
[----:B------:R-:W-:Y:S01]  /*6fc0*/  IMAD R187, R187, c[0x0][0x190], RZ ;  /* 0x00006400bbbb7a24 */ /* 0x000fe200078e02ff */
[----:B------:R-:W-:Y:S01]  /*6fd0*/  LEA R4, P6, R3, c[0x0][0x160], 0x2 ;  /* 0x0000580003047a11 */ /* 0x000fe200078c10ff */
[----:B------:R-:W-:Y:S01]  /*6fe0*/  IMAD R189, R189, c[0x0][0x190], RZ ;  /* 0x00006400bdbd7a24 */ /* 0x000fe200078e02ff */
[----:B------:R-:W-:Y:S01]  /*6ff0*/  LEA.HI.X.SX32 R7, R5, R0, 0x2, P5 ;  /* 0x0000000005077211 */ /* 0x000fe200028f16ff */
[----:B------:R-:W-:Y:S01]  /*7000*/  IMAD R191, R191, c[0x0][0x190], RZ ;  /* 0x00006400bfbf7a24 */ /* 0x000fe200078e02ff */
[C---:B------:R-:W-:Y:S01]  /*7010*/  LEA R2, P5, R8.reuse, c[0x0][0x160], 0x2 ;  /* 0x0000580008027a11 */ /* 0x040fe200078a10ff */
[----:B------:R-:W-:Y:S01]  /*7020*/  IMAD R193, R193, c[0x0][0x190], RZ ;  /* 0x00006400c1c17a24 */ /* 0x000fe200078e02ff */
[----:B------:R-:W-:Y:S01]  /*7030*/  LEA.HI.X.SX32 R5, R3, c[0x0][0x164], 0x2, P6 ;  /* 0x0000590003057a11 */ /* 0x000fe200030f16ff */
[----:B------:R1:W-:Y:S01]  /*7040*/  STL.64 [R1+0x20a0], R6 ;  /* 0x0020a00601007387 */ /* 0x0003e20000100a00 */
[----:B------:R-:W-:Y:S01]  /*7050*/  LEA.HI.X.SX32 R3, R8, c[0x0][0x164], 0x2, P5 ;  /* 0x0000590008037a11 */ /* 0x000fe200028f16ff */
[----:B------:R-:W-:Y:S01]  /*7060*/  IMAD R195, R195, c[0x0][0x190], RZ ;  /* 0x00006400c3c37a24 */ /* 0x000fe200078e02ff */
[-C--:B------:R-:W-:Y:S01]  /*7070*/  LEA R246, P6, R11, R242.reuse, 0x2 ;  /* 0x000000f20bf67211 */ /* 0x080fe200078c10ff */
[----:B------:R-:W-:Y:S01]  /*7080*/  IMAD R197, R197, c[0x0][0x190], RZ ;  /* 0x00006400c5c57a24 */ /* 0x000fe200078e02ff */
[----:B------:R-:W-:Y:S01]  /*7090*/  LEA R244, P5, R13, R242, 0x2 ;  /* 0x000000f20df47211 */ /* 0x000fe200078a10ff */
[----:B------:R-:W-:Y:S01]  /*70a0*/  IMAD R199, R199, c[0x0][0x190], RZ ;  /* 0x00006400c7c77a24 */ /* 0x000fe200078e02ff */
[-C--:B------:R-:W-:Y:S01]  /*70b0*/  LEA.HI.X.SX32 R247, R11, R0.reuse, 0x2, P6 ;  /* 0x000000000bf77211 */ /* 0x080fe200030f16ff */
[----:B------:R-:W-:Y:S01]  /*70c0*/  IMAD R201, R201, c[0x0][0x190], RZ ;  /* 0x00006400c9c97a24 */ /* 0x000fe200078e02ff */
[----:B------:R-:W-:Y:S01]  /*70d0*/  LEA.HI.X.SX32 R245, R13, R0, 0x2, P5 ;  /* 0x000000000df57211 */ /* 0x000fe200028f16ff */
[----:B------:R-:W-:Y:S01]  /*70e0*/  IMAD R203, R203, c[0x0][0x190], RZ ;  /* 0x00006400cbcb7a24 */ /* 0x000fe200078e02ff */
[-C--:B------:R-:W-:Y:S01]  /*70f0*/  LEA R36, P6, R15, R242.reuse, 0x2 ;  /* 0x000000f20f247211 */ /* 0x080fe200078c10ff */
[----:B------:R2:W-:Y:S01]  /*7100*/  STL.64 [R1+0x20], R246 ;  /* 0x000020f601007387 */ /* 0x0005e20000100a00 */
[----:B-1----:R-:W-:Y:S01]  /*7110*/  LEA R6, P5, R9, R242, 0x2 ;  /* 0x000000f209067211 */ /* 0x002fe200078a10ff */
[----:B------:R-:W-:Y:S01]  /*7120*/  IMAD R205, R205, c[0x0][0x190], RZ ;  /* 0x00006400cdcd7a24 */ /* 0x000fe200078e02ff */
[-C--:B------:R-:W-:Y:S01]  /*7130*/  LEA.HI.X.SX32 R37, R15, R0.reuse, 0x2, P6 ;  /* 0x000000000f257211 */ /* 0x080fe200030f16ff */
[----:B------:R1:W-:Y:S01]  /*7140*/  STL.64 [R1+0x18], R244 ;  /* 0x000018f401007387 */ /* 0x0003e20000100a00 */
[----:B------:R-:W-:Y:S01]  /*7150*/  LEA.HI.X.SX32 R7, R9, R0, 0x2, P5 ;  /* 0x0000000009077211 */ /* 0x000fe200028f16ff */
[----:B------:R-:W-:Y:S01]  /*7160*/  IMAD R207, R207, c[0x0][0x190], RZ ;  /* 0x00006400cfcf7a24 */ /* 0x000fe200078e02ff */
[-C--:B------:R-:W-:Y:S01]  /*7170*/  LEA R10, P6, R17, R242.reuse, 0x2 ;  /* 0x000000f2110a7211 */ /* 0x080fe200078c10ff */
[----:B------:R-:W-:Y:S01]  /*7180*/  STL.64 [R1+0x10], R36 ;  /* 0x0000102401007387 */ /* 0x000fe20000100a00 */
[----:B------:R-:W-:Y:S01]  /*7190*/  LEA R250, P5, R23, R242, 0x2 ;  /* 0x000000f217fa7211 */ /* 0x000fe200078a10ff */
[----:B------:R-:W-:Y:S01]  /*71a0*/  IMAD R209, R209, c[0x0][0x190], RZ ;  /* 0x00006400d1d17a24 */ /* 0x000fe200078e02ff */
[-C--:B------:R-:W-:Y:S01]  /*71b0*/  LEA.HI.X.SX32 R11, R17, R0.reuse, 0x2, P6 ;  /* 0x00000000110b7211 */ /* 0x080fe200030f16ff */
[----:B------:R-:W-:Y:S01]  /*71c0*/  STL.64 [R1+0x8], R6 ;  /* 0x0000080601007387 */ /* 0x000fe20000100a00 */
[----:B------:R-:W-:Y:S01]  /*71d0*/  LEA.HI.X.SX32 R251, R23, R0, 0x2, P5 ;  /* 0x0000000017fb7211 */ /* 0x000fe200028f16ff */
[----:B------:R-:W-:Y:S01]  /*71e0*/  IMAD R211, R211, c[0x0][0x190], RZ ;  /* 0x00006400d3d37a24 */ /* 0x000fe200078e02ff */
[-C--:B------:R-:W-:Y:S01]  /*71f0*/  LEA R248, P6, R239, R242.reuse, 0x2 ;  /* 0x000000f2eff87211 */ /* 0x080fe200078c10ff */
[----:B------:R-:W-:Y:S01]  /*7200*/  STL.64 [R1+0x20a8], R6 ;  /* 0x0020a80601007387 */ /* 0x000fe20000100a00 */
[----:B--2---:R-:W-:Y:S01]  /*7210*/  LEA R246, P5, R241, R242, 0x2 ;  /* 0x000000f2f1f67211 */ /* 0x004fe200078a10ff */
[----:B------:R-:W-:Y:S01]  /*7220*/  IMAD R216, R216, c[0x0][0x190], RZ ;  /* 0x00006400d8d87a24 */ /* 0x000fe200078e02ff */
[-C--:B------:R-:W-:Y:S01]  /*7230*/  LEA.HI.X.SX32 R249, R239, R0.reuse, 0x2, P6 ;  /* 0x00000000eff97211 */ /* 0x080fe200030f16ff */
[----:B------:R2:W-:Y:S01]  /*7240*/  STL.64 [R1], R10 ;  /* 0x0000000a01007387 */ /* 0x0005e20000100a00 */
[----:B------:R-:W-:Y:S01]  /*7250*/  LEA.HI.X.SX32 R247, R241, R0, 0x2, P5 ;  /* 0x00000000f1f77211 */ /* 0x000fe200028f16ff */
[----:B------:R-:W-:Y:S01]  /*7260*/  IMAD R215, R215, c[0x0][0x190], RZ ;  /* 0x00006400d7d77a24 */ /* 0x000fe200078e02ff */
[-C--:B-1----:R-:W-:Y:S01]  /*7270*/  LEA R244, P6, R243, R242.reuse, 0x2 ;  /* 0x000000f2f3f47211 */ /* 0x082fe200078c10ff */
        /* <DEDUP_REMOVED lines=8> */
[----:B------:R-:W-:Y:S01]  /*7300*/  IMAD R223, R223, c[0x0][0x190], RZ ;  /* 0x00006400dfdf7a24 */ /* 0x000fe200078e02ff */
[C---:B--2---:R-:W-:Y:S01]  /*7310*/  LEA R10, P6, R20.reuse, R242, 0x2 ;  /* 0x000000f2140a7211 */ /* 0x044fe200078c10ff */
[----:B------:R-:W-:Y:S01]  /*7320*/  IMAD R227, R227, c[0x0][0x190], RZ ;  /* 0x00006400e3e37a24 */ /* 0x000fe200078e02ff */
[-C--:B------:R-:W-:Y:S01]  /*7330*/  LEA.HI.X.SX32 R13, R21, R0.reuse, 0x2, P5 ;  /* 0x00000000150d7211 */ /* 0x080fe200028f16ff */
[----:B------:R-:W-:Y:S01]  /*7340*/  IMAD R231, R231, c[0x0][0x190], RZ ;  /* 0x00006400e7e77a24 */ /* 0x000fe200078e02ff */
[----:B------:R-:W-:Y:S01]  /*7350*/  LEA.HI.X.SX32 R11, R20, R0, 0x2, P6 ;  /* 0x00000000140b7211 */ /* 0x000fe200030f16ff */
[----:B------:R-:W1:Y:S01]  /*7360*/  S2R R7, SR_TID.X ;  /* 0x0000000000077919 */ /* 0x000e620000002100 */
[-C--:B------:R-:W-:Y:S01]  /*7370*/  LEA R14, P6, R22, R242.reuse, 0x2 ;  /* 0x000000f2160e7211 */ /* 0x080fe200078c10ff */
[----:B------:R-:W-:Y:S01]  /*7380*/  IMAD R239, R225, c[0x0][0x190], RZ ;  /* 0x00006400e1ef7a24 */ /* 0x000fe200078e02ff */
[----:B------:R-:W-:Y:S01]  /*7390*/  LEA R16, P5, R24, R242, 0x2 ;  /* 0x000000f218107211 */ /* 0x000fe200078a10ff */
[----:B------:R-:W-:Y:S01]  /*73a0*/  IMAD R234, R234, c[0x0][0x190], RZ ;  /* 0x00006400eaea7a24 */ /* 0x000fe200078e02ff */
[-C--:B------:R-:W-:Y:S01]  /*73b0*/  LEA.HI.X.SX32 R15, R22, R0.reuse, 0x2, P6 ;  /* 0x00000000160f7211 */ /* 0x080fe200030f16ff */
[----:B------:R-:W-:Y:S01]  /*73c0*/  IMAD R241, R229, c[0x0][0x190], RZ ;  /* 0x00006400e5f17a24 */ /* 0x000fe200078e02ff */
[----:B------:R-:W-:Y:S01]  /*73d0*/  LEA.HI.X.SX32 R17, R24, R0, 0x2, P5 ;  /* 0x0000000018117211 */ /* 0x000fe200028f16ff */
[----:B------:R-:W-:Y:S01]  /*73e0*/  STL.64 [R1+0x20b0], R250 ;  /* 0x0020b0fa01007387 */ /* 0x000fe20000100a00 */
[-C--:B------:R-:W-:Y:S01]  /*73f0*/  LEA R18, P6, R25, R242.reuse, 0x2 ;  /* 0x000000f219127211 */ /* 0x080fe200078c10ff */
[----:B------:R-:W-:Y:S01]  /*7400*/  IMAD R243, R233, c[0x0][0x190], RZ ;  /* 0x00006400e9f37a24 */ /* 0x000fe200078e02ff */
[----:B------:R-:W-:Y:S01]  /*7410*/  LEA R20, P5, R26, R242, 0x2 ;  /* 0x000000f21a147211 */ /* 0x000fe200078a10ff */
[----:B------:R-:W-:Y:S01]  /*7420*/  STL.64 [R1+0x20b8], R248 ;  /* 0x0020b8f801007387 */ /* 0x000fe20000100a00 */
[----:B------:R-:W-:-:S02]  /*7430*/  LEA.HI.X.SX32 R19, R25, R0, 0x2, P6 ;  /* 0x0000000019137211 */ /* 0x000fc400030f16ff */
[----:B------:R-:W-:Y:S01]  /*7440*/  LEA.HI.X.SX32 R21, R26, R0, 0x2, P5 ;  /* 0x000000001a157211 */ /* 0x000fe200028f16ff */
[----:B------:R2:W-:Y:S01]  /*7450*/  STL [R1+0x20c4], R246 ;  /* 0x0020c4f601007387 */ /* 0x0005e20000100800 */
[-C--:B------:R-:W-:Y:S02]  /*7460*/  LEA R22, P6, R28, R242.reuse, 0x2 ;  /* 0x000000f21c167211 */ /* 0x080fe400078c10ff */
[----:B------:R-:W-:Y:S01]  /*7470*/  LEA R24, P5, R30, R242, 0x2 ;  /* 0x000000f21e187211 */ /* 0x000fe200078a10ff */
[----:B------:R-:W-:Y:S01]  /*7480*/  STL [R1+0x20c0], R247 ;  /* 0x0020c0f701007387 */ /* 0x000fe20000100800 */
[-C--:B------:R-:W-:Y:S02]  /*7490*/  LEA.HI.X.SX32 R23, R28, R0.reuse, 0x2, P6 ;  /* 0x000000001c177211 */ /* 0x080fe400030f16ff */
[----:B------:R-:W-:Y:S01]  /*74a0*/  LEA.HI.X.SX32 R25, R30, R0, 0x2, P5 ;  /* 0x000000001e197211 */ /* 0x000fe200028f16ff */
[----:B------:R-:W-:Y:S01]  /*74b0*/  STL [R1+0x20c8], R245 ;  /* 0x0020c8f501007387 */ /* 0x000fe20000100800 */
[-C--:B------:R-:W-:Y:S01]  /*74c0*/  LEA R26, P6, R32, R242.reuse, 0x2 ;  /* 0x000000f2201a7211 */ /* 0x080fe200078c10ff */
[----:B--2---:R-:W-:Y:S01]  /*74d0*/  IMAD.MOV.U32 R246, RZ, RZ, c[0x0][0x180] ;  /* 0x00006000fff67624 */ /* 0x004fe200078e00ff */
[----:B------:R-:W-:Y:S01]  /*74e0*/  LEA R28, P5, R34, R242, 0x2 ;  /* 0x000000f2221c7211 */ /* 0x000fe200078a10ff */
[----:B------:R2:W-:Y:S01]  /*74f0*/  STL.64 [R1+0x20d0], R8 ;  /* 0x0020d00801007387 */ /* 0x0005e20000100a00 */
[----:B------:R-:W-:-:S02]  /*7500*/  LEA.HI.X.SX32 R27, R32, R0, 0x2, P6 ;  /* 0x00000000201b7211 */ /* 0x000fc400030f16ff */
[----:B------:R-:W-:Y:S01]  /*7510*/  LEA.HI.X.SX32 R29, R34, R0, 0x2, P5 ;  /* 0x00000000221d7211 */ /* 0x000fe200028f16ff */
[----:B------:R-:W-:Y:S01]  /*7520*/  STL.64 [R1+0x20d8], R10 ;  /* 0x0020d80a01007387 */ /* 0x000fe20000100a00 */
[-C--:B------:R-:W-:Y:S02]  /*7530*/  LEA R30, P6, R46, R242.reuse, 0x2 ;  /* 0x000000f22e1e7211 */ /* 0x080fe400078c10ff */
[----:B------:R-:W-:Y:S01]  /*7540*/  LEA R32, P5, R48, R242, 0x2 ;  /* 0x000000f230207211 */ /* 0x000fe200078a10ff */
[----:B------:R3:W-:Y:S01]  /*7550*/  STL.64 [R1+0x20e0], R12 ;  /* 0x0020e00c01007387 */ /* 0x0007e20000100a00 */
[-C--:B------:R-:W-:Y:S02]  /*7560*/  LEA.HI.X.SX32 R31, R46, R0.reuse, 0x2, P6 ;  /* 0x000000002e1f7211 */ /* 0x080fe400030f16ff */
[----:B------:R-:W-:Y:S01]  /*7570*/  LEA.HI.X.SX32 R33, R48, R0, 0x2, P5 ;  /* 0x0000000030217211 */ /* 0x000fe200028f16ff */
[----:B------:R-:W-:Y:S01]  /*7580*/  STL.64 [R1+0x20e8], R14 ;  /* 0x0020e80e01007387 */ /* 0x000fe20000100a00 */
[----:B------:R-:W-:-:S02]  /*7590*/  LEA R34, P6, R50, R242, 0x2 ;  /* 0x000000f232227211 */ /* 0x000fc400078c10ff */
[----:B------:R-:W-:Y:S01]  /*75a0*/  LEA R36, P5, R52, R242, 0x2 ;  /* 0x000000f234247211 */ /* 0x000fe200078a10ff */
[----:B------:R4:W-:Y:S01]  /*75b0*/  STL.64 [R1+0x20f0], R16 ;  /* 0x0020f01001007387 */ /* 0x0009e20000100a00 */
[-C--:B------:R-:W-:Y:S02]  /*75c0*/  LEA.HI.X.SX32 R35, R50, R0.reuse, 0x2, P6 ;  /* 0x0000000032237211 */ /* 0x080fe400030f16ff */
[----:B------:R-:W-:Y:S02]  /*75d0*/  LEA.HI.X.SX32 R37, R52, R0, 0x2, P5 ;  /* 0x0000000034257211 */ /* 0x000fe400028f16ff */
[CC--:B------:R-:W-:Y:S02]  /*75e0*/  LEA R38, P6, R54.reuse, R242.reuse, 0x2 ;  /* 0x000000f236267211 */ /* 0x0c0fe400078c10ff */
[----:B------:R-:W-:Y:S02]  /*75f0*/  LEA R40, P5, R237, R242, 0x2 ;  /* 0x000000f2ed287211 */ /* 0x000fe400078a10ff */
[----:B------:R-:W-:-:S02]  /*7600*/  LEA.HI.X.SX32 R39, R54, R0, 0x2, P6 ;  /* 0x0000000036277211 */ /* 0x000fc400030f16ff */
[----:B------:R-:W-:Y:S01]  /*7610*/  LEA.HI.X.SX32 R41, R237, R0, 0x2, P5 ;  /* 0x00000000ed297211 */ /* 0x000fe200028f16ff */
[----:B------:R-:W-:Y:S01]  /*7620*/  IMAD R237, R221, c[0x0][0x190], RZ ;  /* 0x00006400dded7a24 */ /* 0x000fe200078e02ff */
[-C--:B------:R-:W-:Y:S02]  /*7630*/  LEA R42, P6, R235, R242.reuse, 0x2 ;  /* 0x000000f2eb2a7211 */ /* 0x080fe400078c10ff */
[----:B------:R-:W-:Y:S02]  /*7640*/  LEA R44, P5, R45, R242, 0x2 ;  /* 0x000000f22d2c7211 */ /* 0x000fe400078a10ff */
[-C--:B------:R-:W-:Y:S01]  /*7650*/  LEA.HI.X.SX32 R43, R235, R0.reuse, 0x2, P6 ;  /* 0x00000000eb2b7211 */ /* 0x080fe200030f16ff */
[----:B------:R-:W-:Y:S01]  /*7660*/  IMAD R235, R220, c[0x0][0x190], RZ ;  /* 0x00006400dceb7a24 */ /* 0x000fe200078e02ff */
[----:B------:R-:W-:Y:S02]  /*7670*/  LEA.HI.X.SX32 R45, R45, R0, 0x2, P5 ;  /* 0x000000002d2d7211 */ /* 0x000fe400028f16ff */
[----:B------:R-:W-:-:S02]  /*7680*/  LEA R46, P6, R47, R242, 0x2 ;  /* 0x000000f22f2e7211 */ /* 0x000fc400078c10ff */
[----:B------:R-:W-:Y:S02]  /*7690*/  LEA R48, P5, R49, R242, 0x2 ;  /* 0x000000f231307211 */ /* 0x000fe400078a10ff */
[-C--:B------:R-:W-:Y:S02]  /*76a0*/  LEA.HI.X.SX32 R47, R47, R0.reuse, 0x2, P6 ;  /* 0x000000002f2f7211 */ /* 0x080fe400030f16ff */
[----:B------:R-:W-:Y:S02]  /*76b0*/  LEA.HI.X.SX32 R49, R49, R0, 0x2, P5 ;  /* 0x0000000031317211 */ /* 0x000fe400028f16ff */
[-C--:B------:R-:W-:Y:S02]  /*76c0*/  LEA R50, P6, R51, R242.reuse, 0x2 ;  /* 0x000000f233327211 */ /* 0x080fe400078c10ff */
[----:B------:R-:W-:Y:S02]  /*76d0*/  LEA R52, P5, R53, R242, 0x2 ;  /* 0x000000f235347211 */ /* 0x000fe400078a10ff */
[----:B------:R-:W-:-:S02]  /*76e0*/  LEA.HI.X.SX32 R51, R51, R0, 0x2, P6 ;  /* 0x0000000033337211 */ /* 0x000fc400030f16ff */
[----:B------:R-:W-:Y:S02]  /*76f0*/  LEA.HI.X.SX32 R53, R53, R0, 0x2, P5 ;  /* 0x0000000035357211 */ /* 0x000fe400028f16ff */
[-C--:B------:R-:W-:Y:S02]  /*7700*/  LEA R54, P6, R55, R242.reuse, 0x2 ;  /* 0x000000f237367211 */ /* 0x080fe400078c10ff */
[----:B------:R-:W-:Y:S02]  /*7710*/  LEA R56, P5, R57, R242, 0x2 ;  /* 0x000000f239387211 */ /* 0x000fe400078a10ff */
[-C--:B------:R-:W-:Y:S02]  /*7720*/  LEA.HI.X.SX32 R55, R55, R0.reuse, 0x2, P6 ;  /* 0x0000000037377211 */ /* 0x080fe400030f16ff */
        /* <DEDUP_REMOVED lines=153> */
[CC--:B------:R-:W-:Y:S02]  /*80c0*/  LEA R210, P6, R211.reuse, R242.reuse, 0x2 ;  /* 0x000000f2d3d27211 */ /* 0x0c0fe400078c10ff */
[C---:B------:R-:W-:Y:S02]  /*80d0*/  LEA R212, P5, R216.reuse, R242, 0x2 ;  /* 0x000000f2d8d47211 */ /* 0x040fe400078a10ff */
[-C--:B------:R-:W-:Y:S02]  /*80e0*/  LEA.HI.X.SX32 R211, R211, R0.reuse, 0x2, P6 ;  /* 0x00000000d3d37211 */ /* 0x080fe400030f16ff */
[----:B------:R-:W-:Y:S02]  /*80f0*/  LEA.HI.X.SX32 R213, R216, R0, 0x2, P5 ;  /* 0x00000000d8d57211 */ /* 0x000fe400028f16ff */
[----:B------:R-:W-:-:S02]  /*8100*/  LEA R214, P6, R215, R242, 0x2 ;  /* 0x000000f2d7d67211 */ /* 0x000fc400078c10ff */
[----:B------:R-:W-:Y:S02]  /*8110*/  LEA R216, P5, R217, R242, 0x2 ;  /* 0x000000f2d9d87211 */ /* 0x000fe400078a10ff */
[-C--:B------:R-:W-:Y:S02]  /*8120*/  LEA.HI.X.SX32 R215, R215, R0.reuse, 0x2, P6 ;  /* 0x00000000d7d77211 */ /* 0x080fe400030f16ff */
[----:B------:R-:W-:Y:S02]  /*8130*/  LEA.HI.X.SX32 R217, R217, R0, 0x2, P5 ;  /* 0x00000000d9d97211 */ /* 0x000fe400028f16ff */
[CC--:B------:R-:W-:Y:S02]  /*8140*/  LEA R218, P6, R219.reuse, R242.reuse, 0x2 ;  /* 0x000000f2dbda7211 */ /* 0x0c0fe400078c10ff */
        /* <DEDUP_REMOVED lines=8> */
[C---:B------:R-:W-:Y:S02]  /*81d0*/  LEA R228, P5, R231.reuse, R242, 0x2 ;  /* 0x000000f2e7e47211 */ /* 0x040fe400078a10ff */
        /* <DEDUP_REMOVED lines=12> */
[----:B------:R-:W-:Y:S02]  /*82a0*/  IADD3 R252, R246, -0x15, RZ ;  /* 0xffffffebf6fc7810 */ /* 0x000fe40007ffe0ff */
[-C--:B------:R-:W-:Y:S02]  /*82b0*/  LEA.HI.X.SX32 R239, R239, R0.reuse, 0x2, P6 ;  /* 0x00000000efef7211 */ /* 0x080fe400030f16ff */
[----:B------:R-:W-:Y:S02]  /*82c0*/  LEA.HI.X.SX32 R241, R241, R0, 0x2, P5 ;  /* 0x00000000f1f17211 */ /* 0x000fe400028f16ff */
[----:B-1----:R-:W-:Y:S02]  /*82d0*/  LOP3.LUT R7, R7, 0x7f, RZ, 0xc0, !PT ;  /* 0x0000007f07077812 */ /* 0x002fe400078ec0ff */
[----:B------:R-:W-:-:S02]  /*82e0*/  LEA R242, P6, R243, R242, 0x2 ;  /* 0x000000f2f3f27211 */ /* 0x000fc400078c10ff */
[----:B------:R-:W-:Y:S01]  /*82f0*/  ISETP.GE.U32.AND P5, PT, R252, 0x7fffffcc, PT ;  /* 0x7fffffccfc00780c */ /* 0x000fe20003fa6070 */
[----:B------:R-:W-:Y:S01]  /*8300*/  IMAD.MOV.U32 R252, RZ, RZ, c[0x0][0x188] ;  /* 0x00006200fffc7624 */ /* 0x000fe200078e00ff */
[----:B------:R-:W-:Y:S01]  /*8310*/  IADD3 R6, R246, -0x19, RZ ;  /* 0xffffffe7f6067810 */ /* 0x000fe20007ffe0ff */
[----:B--2---:R-:W-:Y:S01]  /*8320*/  IMAD.SHL.U32 R8, R7, 0x4, RZ ;  /* 0x0000000407087824 */ /* 0x004fe200078e00ff */
[----:B------:R-:W-:Y:S01]  /*8330*/  LEA.HI.X.SX32 R243, R243, R0, 0x2, P6 ;  /* 0x00000000f3f37211 */ /* 0x000fe200030f16ff */
[----:B------:R-:W-:Y:S01]  /*8340*/  IMAD.SHL.U32 R0, R252, 0x4, RZ ;  /* 0x00000004fc007824 */ /* 0x000fe200078e00ff */
[----:B------:R-:W-:Y:S01]  /*8350*/  ISETP.GE.U32.AND P6, PT, R6, 0x7fffffc8, PT ;  /* 0x7fffffc80600780c */ /* 0x000fe20003fc6070 */
[----:B------:R-:W-:Y:S01]  /*8360*/  IMAD R9, R252, 0xc, RZ ;  /* 0x0000000cfc097824 */ /* 0x000fe200078e02ff */
[----:B------:R-:W-:Y:S01]  /*8370*/  IADD3 R6, R246, -0x1d, RZ ;  /* 0xffffffe3f6067810 */ /* 0x000fe20007ffe0ff */
[----:B------:R1:W-:Y:S01]  /*8380*/  LDGSTS.E [R8+0x30000], [R4.64], !P0 ;  /* 0x3000000004087fae */ /* 0x0003e2000c121844 */
[----:B---3--:R-:W-:Y:S01]  /*8390*/  IMAD.WIDE R12, R0, 0x4, R4 ;  /* 0x00000004000c7825 */ /* 0x008fe200078e0204 */
[----:B------:R-:W-:-:S02]  /*83a0*/  LOP3.LUT R245, R8, 0x60, RZ, 0x3c, !PT ;  /* 0x0000006008f57812 */ /* 0x000fc400078e3cff */
[----:B------:R1:W-:Y:S01]  /*83b0*/  LDGSTS.E [R8+0x30200], [R2.64], !P0 ;  /* 0x3020000002087fae */ /* 0x0003e2000c121844 */
[----:B------:R-:W-:Y:S01]  /*83c0*/  IMAD.WIDE R10, R0, 0x4, R2 ;  /* 0x00000004000a7825 */ /* 0x000fe200078e0202 */
[----:B------:R-:W-:Y:S02]  /*83d0*/  ISETP.GE.U32.AND P0, PT, R6, 0x7fffffc4, PT ;  /* 0x7fffffc40600780c */ /* 0x000fe40003f06070 */
[----:B------:R-:W-:Y:S01]  /*83e0*/  IADD3 R6, R246, -0x2, RZ ;  /* 0xfffffffef6067810 */ /* 0x000fe20007ffe0ff */
[C---:B------:R-:W-:Y:S01]  /*83f0*/  IMAD.SHL.U32 R0, R252.reuse, 0x8, RZ ;  /* 0x00000008fc007824 */ /* 0x040fe200078e00ff */
[----:B------:R2:W-:Y:S01]  /*8400*/  LDGSTS.E [R8+0x31000], [R12.64], !P4 ;  /* 0x310000000c087fae */ /* 0x0005e2000e121844 */
[----:B----4-:R-:W-:-:S03]  /*8410*/  IMAD.WIDE R16, R252, 0x4, R4 ;  /* 0x00000004fc107825 */ /* 0x010fc600078e0204 */
[----:B------:R3:W-:Y:S01]  /*8420*/  LDGSTS.E [R8+0x31200], [R10.64], !P4 ;  /* 0x312000000a087fae */ /* 0x0007e2000e121844 */
[----:B------:R-:W-:Y:S01]  /*8430*/  ISETP.GE.U32.AND P4, PT, R6, 0x7fffffdf, PT ;  /* 0x7fffffdf0600780c */ /* 0x000fe20003f86070 */
[C---:B------:R-:W-:Y:S02]  /*8440*/  IMAD.WIDE R14, R0.reuse, 0x4, R4 ;  /* 0x00000004000e7825 */ /* 0x040fe400078e0204 */
[----:B------:R2:W-:Y:S02]  /*8450*/  STL.64 [R1+0xe0], R12 ;  /* 0x0000e00c01007387 */ /* 0x0005e40000100a00 */
[----:B------:R-:W-:Y:S01]  /*8460*/  IMAD.WIDE R6, R0, 0x4, R2 ;  /* 0x0000000400067825 */ /* 0x000fe200078e0202 */
[----:B------:R-:W-:Y:S01]  /*8470*/  IADD3 R0, R246, -0x6, RZ ;  /* 0xfffffffaf6007810 */ /* 0x000fe20007ffe0ff */
[----:B------:R3:W-:Y:S04]  /*8480*/  STL.64 [R1+0xd8], R10 ;  /* 0x0000d80a01007387 */ /* 0x0007e80000100a00 */
[----:B------:R4:W-:Y:S01]  /*8490*/  LDGSTS.E [R8+0x32000], [R14.64], !P1 ;  /* 0x320000000e087fae */ /* 0x0009e2000c921844 */
[----:B--2---:R-:W-:-:S03]  /*84a0*/  IMAD.WIDE R12, R9, 0x4, R4 ;  /* 0x00000004090c7825 */ /* 0x004fc600078e0204 */
[----:B------:R4:W-:Y:S01]  /*84b0*/  STL.64 [R1+0xc0], R14 ;  /* 0x0000c00e01007387 */ /* 0x0009e20000100a00 */
[----:B---3--:R-:W-:-:S03]  /*84c0*/  IMAD.WIDE R10, R9, 0x4, R2 ;  /* 0x00000004090a7825 */ /* 0x008fc600078e0202 */
[----:B------:R2:W-:Y:S01]  /*84d0*/  LDGSTS.E [R8+0x32200], [R6.64], !P1 ;  /* 0x3220000006087fae */ /* 0x0005e2000c921844 */
[----:B------:R-:W-:Y:S01]  /*84e0*/  ISETP.GE.U32.AND P1, PT, R0, 0x7fffffdb, PT ;  /* 0x7fffffdb0000780c */ /* 0x000fe20003f26070 */
[C---:B------:R-:W-:Y:S02]  /*84f0*/  IMAD.SHL.U32 R0, R252.reuse, 0x10, RZ ;  /* 0x00000010fc007824 */ /* 0x040fe400078e00ff */
[----:B------:R2:W-:Y:S01]  /*8500*/  STL.64 [R1+0xb8], R6 ;  /* 0x0000b80601007387 */ /* 0x0005e20000100a00 */
[----:B------:R-:W-:-:S03]  /*8510*/  IMAD R9, R252, 0x14, RZ ;  /* 0x00000014fc097824 */ /* 0x000fc600078e02ff */
[----:B------:R3:W-:Y:S01]  /*8520*/  LDGSTS.E [R8+0x33000], [R12.64], !P3 ;  /* 0x330000000c087fae */ /* 0x0007e2000d921844 */
[----:B----4-:R-:W-:-:S03]  /*8530*/  IMAD.WIDE R14, R0, 0x4, R4 ;  /* 0x00000004000e7825 */ /* 0x010fc600078e0204 */
[----:B------:R4:W-:Y:S01]  /*8540*/  LDGSTS.E [R8+0x33200], [R10.64], !P3 ;  /* 0x332000000a087fae */ /* 0x0009e2000d921844 */
[----:B--2---:R-:W-:-:S03]  /*8550*/  IADD3 R6, R246, -0xa, RZ ;  /* 0xfffffff6f6067810 */ /* 0x004fc60007ffe0ff */
[----:B------:R3:W-:Y:S01]  /*8560*/  STL.64 [R1+0xa0], R12 ;  /* 0x0000a00c01007387 */ /* 0x0007e20000100a00 */
[----:B------:R-:W-:Y:S01]  /*8570*/  ISETP.GE.U32.AND P3, PT, R6, 0x7fffffd7, PT ;  /* 0x7fffffd70600780c */ /* 0x000fe20003f66070 */
[----:B------:R-:W-:Y:S02]  /*8580*/  IMAD.WIDE R6, R0, 0x4, R2 ;  /* 0x0000000400067825 */ /* 0x000fe400078e0202 */
[----:B------:R4:W-:Y:S01]  /*8590*/  STL.64 [R1+0x98], R10 ;  /* 0x0000980a01007387 */ /* 0x0009e20000100a00 */
[----:B------:R-:W-:-:S03]  /*85a0*/  IADD3 R0, R246, -0xe, RZ ;  /* 0xfffffff2f6007810 */ /* 0x000fc60007ffe0ff */
[----:B------:R2:W-:Y:S01]  /*85b0*/  STL.64 [R1+0x80], R14 ;  /* 0x0000800e01007387 */ /* 0x0005e20000100a00 */
[----:B---3--:R-:W-:-:S03]  /*85c0*/  IMAD.WIDE R12, R9, 0x4, R4 ;  /* 0x00000004090c7825 */ /* 0x008fc600078e0204 */
[----:B------:R2:W-:Y:S01]  /*85d0*/  LDGSTS.E [R8+0x34000], [R14.64], !P2 ;  /* 0x340000000e087fae */ /* 0x0005e2000d121844 */
[----:B----4-:R-:W-:-:S03]  /*85e0*/  IMAD.WIDE R10, R9, 0x4, R2 ;  /* 0x00000004090a7825 */ /* 0x010fc600078e0202 */
[----:B------:R3:W-:Y:S01]  /*85f0*/  STL.64 [R1+0x78], R6 ;  /* 0x0000780601007387 */ /* 0x0007e20000100a00 */
[----:B------:R-:W-:-:S03]  /*8600*/  IADD3 R9, R246, -0x16, RZ ;  /* 0xffffffeaf6097810 */ /* 0x000fc60007ffe0ff */
[----:B------:R3:W-:Y:S01]  /*8610*/  LDGSTS.E [R8+0x34200], [R6.64], !P2 ;  /* 0x3420000006087fae */ /* 0x0007e2000d121844 */
[----:B------:R-:W-:Y:S01]  /*8620*/  ISETP.GE.U32.AND P2, PT, R0, 0x7fffffd3, PT ;  /* 0x7fffffd30000780c */ /* 0x000fe20003f46070 */
[----:B------:R-:W-:Y:S02]  /*8630*/  IMAD R0, R252, 0x18, RZ ;  /* 0x00000018fc007824 */ /* 0x000fe400078e02ff */
[----:B------:R4:W-:Y:S02]  /*8640*/  LDGSTS.E [R8+0x35000], [R12.64], !P5 ;  /* 0x350000000c087fae */ /* 0x0009e4000e921844 */
[----:B--2---:R-:W-:Y:S02]  /*8650*/  IMAD.WIDE R14, R0, 0x4, R4 ;  /* 0x00000004000e7825 */ /* 0x004fe400078e0204 */
[----:B------:R2:W-:Y:S01]  /*8660*/  LDGSTS.E [R8+0x35200], [R10.64], !P5 ;  /* 0x352000000a087fae */ /* 0x0005e2000e921844 */
[----:B---3--:R-:W-:-:S03]  /*8670*/  IADD3 R6, R246, -0x12, RZ ;  /* 0xffffffeef6067810 */ /* 0x008fc60007ffe0ff */
[----:B------:R4:W-:Y:S01]  /*8680*/  STL.64 [R1+0x60], R12 ;  /* 0x0000600c01007387 */ /* 0x0009e20000100a00 */
[----:B------:R-:W-:Y:S01]  /*8690*/  ISETP.GE.U32.AND P5, PT, R6, 0x7fffffcf, PT ;  /* 0x7fffffcf0600780c */ /* 0x000fe20003fa6070 */
[----:B------:R-:W-:Y:S02]  /*86a0*/  IMAD R6, R252, 0x1c, RZ ;  /* 0x0000001cfc067824 */ /* 0x000fe400078e02ff */
[----:B------:R2:W-:Y:S04]  /*86b0*/  STL.64 [R1+0x58], R10 ;  /* 0x0000580a01007387 */ /* 0x0005e80000100a00 */
[----:B------:R3:W-:Y:S01]  /*86c0*/  STL.64 [R1+0x40], R14 ;  /* 0x0000400e01007387 */ /* 0x0007e20000100a00 */
[----:B----4-:R-:W-:Y:S01]  /*86d0*/  IMAD.WIDE R12, R0, 0x4, R2 ;  /* 0x00000004000c7825 */ /* 0x010fe200078e0202 */
[----:B------:R-:W-:-:S02]  /*86e0*/  IADD3 R0, R246, -0x1a, RZ ;  /* 0xffffffe6f6007810 */ /* 0x000fc40007ffe0ff */
[----:B------:R3:W-:Y:S01]  /*86f0*/  LDGSTS.E [R8+0x36000], [R14.64], !P6 ;  /* 0x360000000e087fae */ /* 0x0007e2000f121844 */
[----:B--2---:R-:W-:-:S03]  /*8700*/  IMAD.WIDE R10, R6, 0x4, R4 ;  /* 0x00000004060a7825 */ /* 0x004fc600078e0204 */
[----:B------:R2:W-:Y:S01]  /*8710*/  STL.64 [R1+0x38], R12 ;  /* 0x0000380c01007387 */ /* 0x0005e20000100a00 */
[----:B------:R-:W-:-:S03]  /*8720*/  IMAD.WIDE R6, R6, 0x4, R2 ;  /* 0x0000000406067825 */ /* 0x000fc600078e0202 */
[----:B------:R2:W-:Y:S01]  /*8730*/  LDGSTS.E [R8+0x36200], [R12.64], !P6 ;  /* 0x362000000c087fae */ /* 0x0005e2000f121844 */
[----:B------:R-:W-:Y:S01]  /*8740*/  ISETP.GE.U32.AND P6, PT, R9, 0x7fffffcb, PT ;  /* 0x7fffffcb0900780c */ /* 0x000fe20003fc6070 */
[C---:B------:R-:W-:Y:S02]  /*8750*/  IMAD R9, R252.reuse, 0x1e, RZ ;  /* 0x0000001efc097824 */ /* 0x040fe400078e02ff */
[----:B------:R4:W-:Y:S01]  /*8760*/  STL.64 [R1+0x30], R10 ;  /* 0x0000300a01007387 */ /* 0x0009e20000100a00 */
[----:B---3--:R-:W-:-:S03]  /*8770*/  IMAD.WIDE R14, R252, 0x4, R2 ;  /* 0x00000004fc0e7825 */ /* 0x008fc600078e0202 */
[----:B------:R4:W-:Y:S04]  /*8780*/  LDGSTS.E [R8+0x37000], [R10.64], !P0 ;  /* 0x370000000a087fae */ /* 0x0009e8000c121844 */
[----:B------:R3:W-:Y:S04]  /*8790*/  STL.64 [R1+0x28], R6 ;  /* 0x0000280601007387 */ /* 0x0007e80000100a00 */
[----:B------:R3:W-:Y:S01]  /*87a0*/  LDGSTS.E [R8+0x37200], [R6.64], !P0 ;  /* 0x3720000006087fae */ /* 0x0007e2000c121844 */
[----:B------:R-:W-:Y:S01]  /*87b0*/  ISETP.GE.U32.AND P0, PT, R0, 0x7fffffc7, PT ;  /* 0x7fffffc70000780c */ /* 0x000fe20003f06070 */
[----:B------:R-:W-:-:S02]  /*87c0*/  IMAD R0, R252, 0x5, RZ ;  /* 0x00000005fc007824 */ /* 0x000fc400078e02ff */
[----:B------:R1:W-:Y:S02]  /*87d0*/  STL.64 [R1+0xf0], R16 ;  /* 0x0000f01001007387 */ /* 0x0003e40000100a00 */
[C---:B--2---:R-:W-:Y:S02]  /*87e0*/  IMAD.WIDE R12, R0.reuse, 0x4, R4 ;  /* 0x00000004000c7825 */ /* 0x044fe400078e0204 */
[----:B------:R2:W-:Y:S02]  /*87f0*/  STL.64 [R1+0xe8], R14 ;  /* 0x0000e80e01007387 */ /* 0x0005e40000100a00 */
[----:B----4-:R-:W-:Y:S01]  /*8800*/  IMAD.WIDE R10, R0, 0x4, R2 ;  /* 0x00000004000a7825 */ /* 0x010fe200078e0202 */
[----:B---3--:R-:W-:Y:S01]  /*8810*/  LOP3.LUT R7, R8, 0x20, RZ, 0x3c, !PT ;  /* 0x0000002008077812 */ /* 0x008fe200078e3cff */
[----:B------:R3:W-:Y:S01]  /*8820*/  STL.64 [R1+0xd0], R12 ;  /* 0x0000d00c01007387 */ /* 0x0007e20000100a00 */
[----:B------:R-:W-:Y:S01]  /*8830*/  IADD3 R6, R246, -0x1e, RZ ;  /* 0xffffffe2f6067810 */ /* 0x000fe20007ffe0ff */
[----:B------:R-:W-:-:S02]  /*8840*/  IMAD R0, R252, 0x9, RZ ;  /* 0x00000009fc007824 */ /* 0x000fc400078e02ff */
[----:B------:R1:W-:Y:S04]  /*8850*/  LDGSTS.E [R7+0x30400], [R16.64], !P4 ;  /* 0x3040000010077fae */ /* 0x0003e8000e121844 */
[----:B------:R2:W-:Y:S01]  /*8860*/  LDGSTS.E [R7+0x30600], [R14.64], !P4 ;  /* 0x306000000e077fae */ /* 0x0005e2000e121844 */
[----:B------:R-:W-:Y:S02]  /*8870*/  ISETP.GE.U32.AND P4, PT, R6, 0x7fffffc3, PT ;  /* 0x7fffffc30600780c */ /* 0x000fe40003f86070 */
[----:B------:R-:W-:Y:S01]  /*8880*/  IADD3 R6, R246, -0x3, RZ ;  /* 0xfffffffdf6067810 */ /* 0x000fe20007ffe0ff */
[----:B------:R3:W-:Y:S04]  /*8890*/  LDGSTS.E [R7+0x31400], [R12.64], !P1 ;  /* 0x314000000c077fae */ /* 0x0007e8000c921844 */
[----:B------:R4:W-:Y:S01]  /*88a0*/  LDGSTS.E [R7+0x31600], [R10.64], !P1 ;  /* 0x316000000a077fae */ /* 0x0009e2000c921844 */
[----:B------:R-:W-:Y:S01]  /*88b0*/  ISETP.GE.U32.AND P1, PT, R6, 0x7fffffde, PT ;  /* 0x7fffffde0600780c */ /* 0x000fe20003f26070 */
[----:B------:R-:W-:-:S02]  /*88c0*/  IMAD R6, R252, 0xd, RZ ;  /* 0x0000000dfc067824 */ /* 0x000fc400078e02ff */
[C---:B-1----:R-:W-:Y:S01]  /*88d0*/  IMAD.WIDE R16, R0.reuse, 0x4, R4 ;  /* 0x0000000400107825 */ /* 0x042fe200078e0204 */
[----:B------:R4:W-:Y:S03]  /*88e0*/  STL.64 [R1+0xc8], R10 ;  /* 0x0000c80a01007387 */ /* 0x0009e60000100a00 */
[----:B--2---:R-:W-:Y:S01]  /*88f0*/  IMAD.WIDE R14, R0, 0x4, R2 ;  /* 0x00000004000e7825 */ /* 0x004fe200078e0202 */
[----:B------:R-:W-:Y:S01]  /*8900*/  IADD3 R0, R246, -0x7, RZ ;  /* 0xfffffff9f6007810 */ /* 0x000fe20007ffe0ff */
[----:B------:R1:W-:Y:S02]  /*8910*/  LDGSTS.E [R7+0x32400], [R16.64], !P3 ;  /* 0x3240000010077fae */ /* 0x0003e4000d921844 */
[----:B---3--:R-:W-:Y:S02]  /*8920*/  IMAD.WIDE R12, R6, 0x4, R4 ;  /* 0x00000004060c7825 */ /* 0x008fe400078e0204 */
[----:B------:R2:W-:Y:S01]  /*8930*/  LDGSTS.E [R7+0x32600], [R14.64], !P3 ;  /* 0x326000000e077fae */ /* 0x0005e2000d921844 */
[----:B------:R-:W-:Y:S01]  /*8940*/  ISETP.GE.U32.AND P3, PT, R0, 0x7fffffda, PT ;  /* 0x7fffffda0000780c */ /* 0x000fe20003f66070 */
[----:B------:R-:W-:-:S02]  /*8950*/  IMAD R0, R252, 0x11, RZ ;  /* 0x00000011fc007824 */ /* 0x000fc400078e02ff */
[----:B----4-:R-:W-:Y:S01]  /*8960*/  IMAD.WIDE R10, R6, 0x4, R2 ;  /* 0x00000004060a7825 */ /* 0x010fe200078e0202 */
[----:B------:R-:W-:Y:S01]  /*8970*/  IADD3 R6, R246, -0xb, RZ ;  /* 0xfffffff5f6067810 */ /* 0x000fe20007ffe0ff */
[----:B------:R3:W-:Y:S04]  /*8980*/  LDGSTS.E [R7+0x33400], [R12.64], !P2 ;  /* 0x334000000c077fae */ /* 0x0007e8000d121844 */
[----:B------:R4:W-:Y:S01]  /*8990*/  LDGSTS.E [R7+0x33600], [R10.64], !P2 ;  /* 0x336000000a077fae */ /* 0x0009e2000d121844 */
[----:B------:R-:W-:Y:S01]  /*89a0*/  ISETP.GE.U32.AND P2, PT, R6, 0x7fffffd6, PT ;  /* 0x7fffffd60600780c */ /* 0x000fe20003f46070 */
[----:B------:R-:W-:Y:S02]  /*89b0*/  IMAD R6, R252, 0x15, RZ ;  /* 0x00000015fc067824 */ /* 0x000fe400078e02ff */
[----:B------:R1:W-:Y:S04]  /*89c0*/  STL.64 [R1+0xb0], R16 ;  /* 0x0000b01001007387 */ /* 0x0003e80000100a00 */
[----:B------:R2:W-:Y:S04]  /*89d0*/  STL.64 [R1+0xa8], R14 ;  /* 0x0000a80e01007387 */ /* 0x0005e80000100a00 */
[----:B------:R3:W-:Y:S01]  /*89e0*/  STL.64 [R1+0x90], R12 ;  /* 0x0000900c01007387 */ /* 0x0007e20000100a00 */
[----:B-1----:R-:W-:-:S03]  /*89f0*/  IMAD.WIDE R16, R0, 0x4, R4 ;  /* 0x0000000400107825 */ /* 0x002fc600078e0204 */
[----:B------:R4:W-:Y:S01]  /*8a00*/  STL.64 [R1+0x88], R10 ;  /* 0x0000880a01007387 */ /* 0x0009e20000100a00 */
[----:B--2---:R-:W-:Y:S01]  /*8a10*/  IMAD.WIDE R14, R0, 0x4, R2 ;  /* 0x00000004000e7825 */ /* 0x004fe200078e0202 */
[----:B------:R-:W-:Y:S02]  /*8a20*/  IADD3 R0, R246, -0xf, RZ ;  /* 0xfffffff1f6007810 */ /* 0x000fe40007ffe0ff */
[----:B------:R1:W-:Y:S01]  /*8a30*/  LDGSTS.E [R7+0x34400], [R16.64], !P5 ;  /* 0x3440000010077fae */ /* 0x0003e2000e921844 */
[----:B---3--:R-:W-:-:S03]  /*8a40*/  IMAD.WIDE R12, R6, 0x4, R4 ;  /* 0x00000004060c7825 */ /* 0x008fc600078e0204 */
[----:B------:R2:W-:Y:S01]  /*8a50*/  LDGSTS.E [R7+0x34600], [R14.64], !P5 ;  /* 0x346000000e077fae */ /* 0x0005e2000e921844 */
[----:B------:R-:W-:Y:S01]  /*8a60*/  ISETP.GE.U32.AND P5, PT, R0, 0x7fffffd2, PT ;  /* 0x7fffffd20000780c */ /* 0x000fe20003fa6070 */
[----:B------:R-:W-:Y:S02]  /*8a70*/  IMAD R0, R252, 0x19, RZ ;  /* 0x00000019fc007824 */ /* 0x000fe400078e02ff */
[----:B----4-:R-:W-:Y:S01]  /*8a80*/  IMAD.WIDE R10, R6, 0x4, R2 ;  /* 0x00000004060a7825 */ /* 0x010fe200078e0202 */
[----:B------:R-:W-:Y:S01]  /*8a90*/  IADD3 R6, R246, -0x13, RZ ;  /* 0xffffffedf6067810 */ /* 0x000fe20007ffe0ff */
[----:B------:R3:W-:Y:S04]  /*8aa0*/  LDGSTS.E [R7+0x35400], [R12.64], !P6 ;  /* 0x354000000c077fae */ /* 0x0007e8000f121844 */
[----:B------:R4:W-:Y:S01]  /*8ab0*/  LDGSTS.E [R7+0x35600], [R10.64], !P6 ;  /* 0x356000000a077fae */ /* 0x0009e2000f121844 */
[----:B------:R-:W-:Y:S01]  /*8ac0*/  ISETP.GE.U32.AND P6, PT, R6, 0x7fffffce, PT ;  /* 0x7fffffce0600780c */ /* 0x000fe20003fc6070 */
[----:B------:R-:W-:-:S02]  /*8ad0*/  IMAD R6, R252, 0x1d, RZ ;  /* 0x0000001dfc067824 */ /* 0x000fc400078e02ff */
        /* <DEDUP_REMOVED lines=11> */
[----:B------:R-:W-:Y:S02]  /*8b90*/  IMAD.SHL.U32 R0, R252, 0x2, RZ ;  /* 0x00000002fc007824 */ /* 0x000fe400078e00ff */
[----:B----4-:R-:W-:Y:S01]  /*8ba0*/  IMAD.WIDE R10, R6, 0x4, R2 ;  /* 0x00000004060a7825 */ /* 0x010fe200078e0202 */
[----:B------:R-:W-:Y:S01]  /*8bb0*/  IADD3 R6, R246, -0x1b, RZ ;  /* 0xffffffe5f6067810 */ /* 0x000fe20007ffe0ff */
[----:B------:R1:W-:Y:S04]  /*8bc0*/  LDGSTS.E [R7+0x37400], [R12.64], !P4 ;  /* 0x374000000c077fae */ /* 0x0003e8000e121844 */
[----:B------:R1:W-:Y:S01]  /*8bd0*/  LDGSTS.E [R7+0x37600], [R10.64], !P4 ;  /* 0x376000000a077fae */ /* 0x0003e2000e121844 */
[----:B------:R-:W-:-:S02]  /*8be0*/  ISETP.GE.U32.AND P4, PT, R6, 0x7fffffc6, PT ;  /* 0x7fffffc60600780c */ /* 0x000fc40003f86070 */
[----:B------:R-:W-:Y:S01]  /*8bf0*/  LOP3.LUT R6, R8, 0x40, RZ, 0x3c, !PT ;  /* 0x0000004008067812 */ /* 0x000fe200078e3cff */
[----:B------:R2:W-:Y:S04]  /*8c00*/  STL.64 [R1+0xf8], R16 ;  /* 0x0000f81001007387 */ /* 0x0005e80000100a00 */
[----:B------:R3:W-:Y:S01]  /*8c10*/  STL.64 [R1+0x100], R14 ;  /* 0x0001000e01007387 */ /* 0x0007e20000100a00 */
[----:B-1----:R-:W-:-:S03]  /*8c20*/  IMAD R7, R252, 0x6, RZ ;  /* 0x00000006fc077824 */ /* 0x002fc600078e02ff */
[----:B------:R1:W-:Y:S01]  /*8c30*/  STL.64 [R1+0x108], R12 ;  /* 0x0001080c01007387 */ /* 0x0003e20000100a00 */
[----:B--2---:R-:W-:-:S03]  /*8c40*/  IMAD.WIDE R16, R0, 0x4, R4 ;  /* 0x0000000400107825 */ /* 0x004fc600078e0204 */
[----:B------:R2:W-:Y:S01]  /*8c50*/  STL.64 [R1+0x118], R10 ;  /* 0x0001180a01007387 */ /* 0x0005e20000100a00 */
[----:B---3--:R-:W-:Y:S01]  /*8c60*/  IMAD.WIDE R14, R0, 0x4, R2 ;  /* 0x00000004000e7825 */ /* 0x008fe200078e0202 */
[----:B------:R-:W-:Y:S02]  /*8c70*/  IADD3 R0, R246, -0x1f, RZ ;  /* 0xffffffe1f6007810 */ /* 0x000fe40007ffe0ff */
[----:B------:R3:W-:Y:S01]  /*8c80*/  LDGSTS.E [R6+0x30800], [R16.64], !P1 ;  /* 0x3080000010067fae */ /* 0x0007e2000c921844 */
[----:B-1----:R-:W-:-:S03]  /*8c90*/  IMAD.WIDE R12, R7, 0x4, R4 ;  /* 0x00000004070c7825 */ /* 0x002fc600078e0204 */
[----:B------:R1:W-:Y:S01]  /*8ca0*/  LDGSTS.E [R6+0x30a00], [R14.64], !P1 ;  /* 0x30a000000e067fae */ /* 0x0003e2000c921844 */
[----:B------:R-:W-:Y:S01]  /*8cb0*/  ISETP.GE.U32.AND P1, PT, R0, 0x7fffffc2, PT ;  /* 0x7fffffc20000780c */ /* 0x000fe20003f26070 */
[----:B--2---:R-:W-:Y:S01]  /*8cc0*/  IMAD.WIDE R10, R7, 0x4, R2 ;  /* 0x00000004070a7825 */ /* 0x004fe200078e0202 */
[----:B------:R-:W-:Y:S01]  /*8cd0*/  IADD3 R7, R246, -0x4, RZ ;  /* 0xfffffffcf6077810 */ /* 0x000fe20007ffe0ff */
[----:B------:R3:W-:Y:S02]  /*8ce0*/  STL.64 [R1+0x128], R16 ;  /* 0x0001281001007387 */ /* 0x0007e40000100a00 */
[----:B------:R-:W-:Y:S02]  /*8cf0*/  IMAD R0, R252, 0xa, RZ ;  /* 0x0000000afc007824 */ /* 0x000fe400078e02ff */
[----:B------:R1:W-:Y:S04]  /*8d00*/  STL.64 [R1+0x138], R14 ;  /* 0x0001380e01007387 */ /* 0x0003e80000100a00 */
[----:B------:R2:W-:Y:S01]  /*8d10*/  LDGSTS.E [R6+0x31800], [R12.64], !P3 ;  /* 0x318000000c067fae */ /* 0x0005e2000d921844 */
[----:B---3--:R-:W-:-:S03]  /*8d20*/  IMAD.WIDE R16, R0, 0x4, R4 ;  /* 0x0000000400107825 */ /* 0x008fc600078e0204 */
[----:B------:R3:W-:Y:S01]  /*8d30*/  LDGSTS.E [R6+0x31a00], [R10.64], !P3 ;  /* 0x31a000000a067fae */ /* 0x0007e2000d921844 */
[----:B------:R-:W-:Y:S01]  /*8d40*/  ISETP.GE.U32.AND P3, PT, R7, 0x7fffffdd, PT ;  /* 0x7fffffdd0700780c */ /* 0x000fe20003f66070 */
[----:B-1----:R-:W-:Y:S01]  /*8d50*/  IMAD.WIDE R14, R0, 0x4, R2 ;  /* 0x00000004000e7825 */ /* 0x002fe200078e0202 */
[----:B------:R-:W-:Y:S01]  /*8d60*/  IADD3 R0, R246, -0x8, RZ ;  /* 0xfffffff8f6007810 */ /* 0x000fe20007ffe0ff */
[----:B------:R1:W-:Y:S02]  /*8d70*/  LDGSTS.E [R6+0x32800], [R16.64], !P2 ;  /* 0x3280000010067fae */ /* 0x0003e4000d121844 */
[----:B------:R-:W-:Y:S02]  /*8d80*/  IMAD R7, R252, 0xe, RZ ;  /* 0x0000000efc077824 */ /* 0x000fe400078e02ff */
[----:B------:R2:W-:Y:S04]  /*8d90*/  STL.64 [R1+0x148], R12 ;  /* 0x0001480c01007387 */ /* 0x0005e80000100a00 */
[----:B------:R4:W-:Y:S01]  /*8da0*/  LDGSTS.E [R6+0x32a00], [R14.64], !P2 ;  /* 0x32a000000e067fae */ /* 0x0009e2000d121844 */
[----:B------:R-:W-:Y:S01]  /*8db0*/  ISETP.GE.U32.AND P2, PT, R0, 0x7fffffd9, PT ;  /* 0x7fffffd90000780c */ /* 0x000fe20003f46070 */
[----:B------:R-:W-:-:S02]  /*8dc0*/  IMAD R0, R252, 0x12, RZ ;  /* 0x00000012fc007824 */ /* 0x000fc400078e02ff */
[----:B------:R3:W-:Y:S01]  /*8dd0*/  STL.64 [R1+0x158], R10 ;  /* 0x0001580a01007387 */ /* 0x0007e20000100a00 */
[----:B--2---:R-:W-:-:S03]  /*8de0*/  IMAD.WIDE R12, R7, 0x4, R4 ;  /* 0x00000004070c7825 */ /* 0x004fc600078e0204 */
[----:B------:R1:W-:Y:S04]  /*8df0*/  STL.64 [R1+0x168], R16 ;  /* 0x0001681001007387 */ /* 0x0003e80000100a00 */
[----:B------:R4:W-:Y:S01]  /*8e00*/  STL.64 [R1+0x178], R14 ;  /* 0x0001780e01007387 */ /* 0x0009e20000100a00 */
[----:B---3--:R-:W-:Y:S01]  /*8e10*/  IMAD.WIDE R10, R7, 0x4, R2 ;  /* 0x00000004070a7825 */ /* 0x008fe200078e0202 */
[----:B------:R-:W-:Y:S02]  /*8e20*/  IADD3 R7, R246, -0xc, RZ ;  /* 0xfffffff4f6077810 */ /* 0x000fe40007ffe0ff */
[----:B------:R2:W-:Y:S01]  /*8e30*/  LDGSTS.E [R6+0x33800], [R12.64], !P5 ;  /* 0x338000000c067fae */ /* 0x0005e2000e921844 */
[----:B-1----:R-:W-:-:S03]  /*8e40*/  IMAD.WIDE R16, R0, 0x4, R4 ;  /* 0x0000000400107825 */ /* 0x002fc600078e0204 */
[----:B------:R1:W-:Y:S01]  /*8e50*/  LDGSTS.E [R6+0x33a00], [R10.64], !P5 ;  /* 0x33a000000a067fae */ /* 0x0003e2000e921844 */
[----:B------:R-:W-:Y:S01]  /*8e60*/  ISETP.GE.U32.AND P5, PT, R7, 0x7fffffd5, PT ;  /* 0x7fffffd50700780c */ /* 0x000fe20003fa6070 */
[----:B----4-:R-:W-:Y:S01]  /*8e70*/  IMAD.WIDE R14, R0, 0x4, R2 ;  /* 0x00000004000e7825 */ /* 0x010fe200078e0202 */
        /* <DEDUP_REMOVED lines=11> */
[----:B-1----:R-:W-:Y:S01]  /*8f30*/  IMAD.WIDE R10, R7, 0x4, R2 ;  /* 0x00000004070a7825 */ /* 0x002fe200078e0202 */
[----:B------:R-:W-:Y:S02]  /*8f40*/  IADD3 R7, R246, -0x14, RZ ;  /* 0xffffffecf6077810 */ /* 0x000fe40007ffe0ff */
[----:B------:R1:W-:Y:S01]  /*8f50*/  LDGSTS.E [R6+0x35800], [R12.64], !P0 ;  /* 0x358000000c067fae */ /* 0x0003e2000c121844 */
[----:B---3--:R-:W-:-:S03]  /*8f60*/  IMAD.WIDE R16, R0, 0x4, R4 ;  /* 0x0000000400107825 */ /* 0x008fc600078e0204 */
[----:B------:R2:W-:Y:S01]  /*8f70*/  LDGSTS.E [R6+0x35a00], [R10.64], !P0 ;  /* 0x35a000000a067fae */ /* 0x0005e2000c121844 */
[----:B------:R-:W-:Y:S01]  /*8f80*/  ISETP.GE.U32.AND P0, PT, R7, 0x7fffffcd, PT ;  /* 0x7fffffcd0700780c */ /* 0x000fe20003f06070 */
[----:B----4-:R-:W-:Y:S01]  /*8f90*/  IMAD.WIDE R14, R0, 0x4, R2 ;  /* 0x00000004000e7825 */ /* 0x010fe200078e0202 */
[C---:B------:R-:W-:Y:S01]  /*8fa0*/  IADD3 R7, R246.reuse, -0x18, RZ ;  /* 0xffffffe8f6077810 */ /* 0x040fe20007ffe0ff */
[----:B------:R1:W-:Y:S01]  /*8fb0*/  STL.64 [R1+0x1c8], R12 ;  /* 0x0001c80c01007387 */ /* 0x0003e20000100a00 */
[----:B------:R-:W-:-:S03]  /*8fc0*/  IADD3 R0, R246, -0x1c, RZ ;  /* 0xffffffe4f6007810 */ /* 0x000fc60007ffe0ff */
[----:B------:R3:W-:Y:S04]  /*8fd0*/  LDGSTS.E [R6+0x36800], [R16.64], !P4 ;  /* 0x3680000010067fae */ /* 0x0007e8000e121844 */
[----:B------:R2:W-:Y:S01]  /*8fe0*/  STL.64 [R1+0x1d8], R10 ;  /* 0x0001d80a01007387 */ /* 0x0005e20000100a00 */
[----:B-1----:R-:W-:-:S03]  /*8ff0*/  IMAD.WIDE R12, R9, 0x4, R4 ;  /* 0x00000004090c7825 */ /* 0x002fc600078e0204 */
[----:B------:R1:W-:Y:S01]  /*9000*/  LDGSTS.E [R6+0x36a00], [R14.64], !P4 ;  /* 0x36a000000e067fae */ /* 0x0003e2000e121844 */
[----:B------:R-:W-:Y:S01]  /*9010*/  ISETP.GE.U32.AND P4, PT, R7, 0x7fffffc9, PT ;  /* 0x7fffffc90700780c */ /* 0x000fe20003f86070 */
[----:B------:R-:W-:Y:S02]  /*9020*/  IMAD R7, R252, 0x7, RZ ;  /* 0x00000007fc077824 */ /* 0x000fe400078e02ff */
[----:B------:R-:W-:Y:S01]  /*9030*/  STL.64 [R1+0x1e8], R16 ;  /* 0x0001e81001007387 */ /* 0x000fe20000100a00 */
[----:B--2---:R-:W-:-:S03]  /*9040*/  IMAD.WIDE R10, R9, 0x4, R2 ;  /* 0x00000004090a7825 */ /* 0x004fc600078e0202 */
[----:B------:R-:W-:Y:S04]  /*9050*/  STL.64 [R1+0x1f8], R14 ;  /* 0x0001f80e01007387 */ /* 0x000fe80000100a00 */
[----:B------:R2:W-:Y:S04]  /*9060*/  STL.64 [R1+0x208], R12 ;  /* 0x0002080c01007387 */ /* 0x0005e80000100a00 */
[----:B------:R2:W-:Y:S04]  /*9070*/  LDGSTS.E [R6+0x37800], [R12.64], !P1 ;  /* 0x378000000c067fae */ /* 0x0005e8000c921844 */
[----:B------:R4:W-:Y:S04]  /*9080*/  STL.64 [R1+0x218], R10 ;  /* 0x0002180a01007387 */ /* 0x0009e80000100a00 */
[----:B------:R4:W-:Y:S01]  /*9090*/  LDGSTS.E [R6+0x37a00], [R10.64], !P1 ;  /* 0x37a000000a067fae */ /* 0x0009e2000c921844 */
[----:B------:R-:W-:Y:S01]  /*90a0*/  ISETP.GE.U32.AND P1, PT, R0, 0x7fffffc5, PT ;  /* 0x7fffffc50000780c */ /* 0x000fe20003f26070 */
[----:B------:R-:W-:-:S02]  /*90b0*/  IMAD R0, R252, 0x3, RZ ;  /* 0x00000003fc007824 */ /* 0x000fc400078e02ff */
[----:B--2---:R-:W-:-:S04]  /*90c0*/  IMAD.WIDE R12, R7, 0x4, R4 ;  /* 0x00000004070c7825 */ /* 0x004fc800078e0204 */
[----:B-1----:R-:W-:-:S04]  /*90d0*/  IMAD.WIDE R14, R0, 0x4, R4 ;  /* 0x00000004000e7825 */ /* 0x002fc800078e0204 */
[--C-:B----4-:R-:W-:Y:S01]  /*90e0*/  IMAD.WIDE R10, R7, 0x4, R2.reuse ;  /* 0x00000004070a7825 */ /* 0x110fe200078e0202 */
[----:B------:R1:W-:Y:S03]  /*90f0*/  STL.64 [R1+0x228], R14 ;  /* 0x0002280e01007387 */ /* 0x0003e60000100a00 */
[----:B------:R-:W-:Y:S01]  /*9100*/  IMAD.WIDE R8, R0, 0x4, R2 ;  /* 0x0000000400087825 */ /* 0x000fe200078e0202 */
[----:B------:R-:W2:Y:S01]  /*9110*/  S2R R7, SR_TID.X ;  /* 0x0000000000077919 */ /* 0x000ea20000002100 */
[----:B------:R-:W-:Y:S02]  /*9120*/  IADD3 R0, R246, -0x20, RZ ;  /* 0xffffffe0f6007810 */ /* 0x000fe40007ffe0ff */
[----:B---3--:R-:W-:Y:S01]  /*9130*/  IMAD R6, R252, 0xb, RZ ;  /* 0x0000000bfc067824 */ /* 0x008fe200078e02ff */
[----:B------:R1:W-:Y:S03]  /*9140*/  LDGSTS.E [R245+0x30c00], [R14.64], !P3 ;  /* 0x30c000000ef57fae */ /* 0x0003e6000d921844 */
[----:B------:R-:W-:Y:S01]  /*9150*/  IMAD.WIDE R16, R6, 0x4, R4 ;  /* 0x0000000406107825 */ /* 0x000fe200078e0204 */
[----:B------:R2:W-:Y:S04]  /*9160*/  STL.64 [R1+0x238], R8 ;  /* 0x0002380801007387 */ /* 0x0005e80000100a00 */
[----:B------:R2:W-:Y:S01]  /*9170*/  LDGSTS.E [R245+0x30e00], [R8.64], !P3 ;  /* 0x30e0000008f57fae */ /* 0x0005e2000d921844 */
[----:B------:R-:W-:-:S03]  /*9180*/  ISETP.GE.U32.AND P3, PT, R0, 0x7fffffc1, PT ;  /* 0x7fffffc10000780c */ /* 0x000fc60003f66070 */
[----:B------:R3:W-:Y:S01]  /*9190*/  LDGSTS.E [R245+0x31c00], [R12.64], !P2 ;  /* 0x31c000000cf57fae */ /* 0x0007e2000d121844 */
[----:B-1----:R-:W-:Y:S01]  /*91a0*/  IMAD.WIDE R14, R6, 0x4, R2 ;  /* 0x00000004060e7825 */ /* 0x002fe200078e0202 */
[----:B------:R-:W-:Y:S02]  /*91b0*/  IADD3 R6, R246, -0x21, RZ ;  /* 0xffffffdff6067810 */ /* 0x000fe40007ffe0ff */
[----:B------:R1:W-:Y:S01]  /*91c0*/  LDGSTS.E [R245+0x31e00], [R10.64], !P2 ;  /* 0x31e000000af57fae */ /* 0x0003e2000d121844 */
[----:B--2---:R-:W-:-:S03]  /*91d0*/  LOP3.LUT R9, R7, 0x1f, RZ, 0xc0, !PT ;  /* 0x0000001f07097812 */ /* 0x004fc600078ec0ff */
[----:B------:R3:W-:Y:S01]  /*91e0*/  STL.64 [R1+0x248], R12 ;  /* 0x0002480c01007387 */ /* 0x0007e20000100a00 */
[----:B------:R-:W-:Y:S01]  /*91f0*/  IMAD R8, R252, 0x1b, RZ ;  /* 0x0000001bfc087824 */ /* 0x000fe200078e02ff */
[----:B------:R-:W-:Y:S02]  /*9200*/  IADD3 R7, R246, -0x29, RZ ;  /* 0xffffffd7f6077810 */ /* 0x000fe40007ffe0ff */
[----:B------:R-:W-:Y:S01]  /*9210*/  ISETP.GE.AND P2, PT, R9, R0, PT ;  /* 0x000000000900720c */ /* 0x000fe20003f46270 */
[----:B------:R-:W-:Y:S01]  /*9220*/  IMAD R0, R252, 0xf, RZ ;  /* 0x0000000ffc007824 */ /* 0x000fe200078e02ff */
[----:B------:R1:W-:Y:S04]  /*9230*/  STL.64 [R1+0x258], R10 ;  /* 0x0002580a01007387 */ /* 0x0003e80000100a00 */
[----:B------:R-:W-:Y:S01]  /*9240*/  STL.64 [R1+0x268], R16 ;  /* 0x0002681001007387 */ /* 0x000fe20000100a00 */
[----:B---3--:R-:W-:-:S03]  /*9250*/  IMAD.WIDE R12, R0, 0x4, R4 ;  /* 0x00000004000c7825 */ /* 0x008fc600078e0204 */
[----:B------:R2:W-:Y:S01]  /*9260*/  LDGSTS.E [R245+0x32c00], [R16.64], !P5 ;  /* 0x32c0000010f57fae */ /* 0x0005e2000e921844 */
[----:B-1----:R-:W-:-:S03]  /*9270*/  IMAD.WIDE R10, R0, 0x4, R2 ;  /* 0x00000004000a7825 */ /* 0x002fc600078e0202 */
[----:B------:R-:W-:Y:S01]  /*9280*/  STL.64 [R1+0x278], R14 ;  /* 0x0002780e01007387 */ /* 0x000fe20000100a00 */
[----:B------:R-:W-:-:S03]  /*9290*/  IMAD R0, R252, 0x13, RZ ;  /* 0x00000013fc007824 */ /* 0x000fc600078e02ff */
[----:B------:R1:W-:Y:S01]  /*92a0*/  LDGSTS.E [R245+0x32e00], [R14.64], !P5 ;  /* 0x32e000000ef57fae */ /* 0x0003e2000e921844 */
[----:B------:R-:W-:Y:S02]  /*92b0*/  ISETP.GE.U32.AND P5, PT, R6, 0x7fffffc0, PT ;  /* 0x7fffffc00600780c */ /* 0x000fe40003fa6070 */
[----:B------:R-:W-:Y:S01]  /*92c0*/  IADD3 R6, R246, -0x25, RZ ;  /* 0xffffffdbf6067810 */ /* 0x000fe20007ffe0ff */
[----:B------:R3:W-:Y:S04]  /*92d0*/  STL.64 [R1+0x288], R12 ;  /* 0x0002880c01007387 */ /* 0x0007e80000100a00 */
[----:B------:R3:W-:Y:S04]  /*92e0*/  LDGSTS.E [R245+0x33c00], [R12.64], !P6 ;  /* 0x33c000000cf57fae */ /* 0x0007e8000f121844 */
[----:B------:R4:W-:Y:S04]  /*92f0*/  STL.64 [R1+0x298], R10 ;  /* 0x0002980a01007387 */ /* 0x0009e80000100a00 */
[----:B------:R4:W-:Y:S01]  /*9300*/  LDGSTS.E [R245+0x33e00], [R10.64], !P6 ;  /* 0x33e000000af57fae */ /* 0x0009e2000f121844 */
[----:B------:R-:W-:Y:S01]  /*9310*/  ISETP.GE.U32.AND P6, PT, R6, 0x7fffffbc, PT ;  /* 0x7fffffbc0600780c */ /* 0x000fe20003fc6070 */
[----:B------:R-:W-:-:S02]  /*9320*/  IMAD.MOV.U32 R6, RZ, RZ, 0x1f ;  /* 0x0000001fff067424 */ /* 0x000fc400078e00ff */
[----:B---3--:R-:W-:-:S03]  /*9330*/  IMAD.WIDE R12, R0, 0x4, R4 ;  /* 0x00000004000c7825 */ /* 0x008fc600078e0204 */
[----:B------:R-:W-:Y:S02]  /*9340*/  IADD3 R247, R6, c[0x0][0x180], RZ ;  /* 0x0000600006f77a10 */ /* 0x000fe40007ffe0ff */
[----:B------:R3:W-:Y:S01]  /*9350*/  STL.64 [R1+0x2a8], R12 ;  /* 0x0002a80c01007387 */ /* 0x0007e20000100a00 */
[----:B----4-:R-:W-:-:S03]  /*9360*/  IMAD.WIDE R10, R0, 0x4, R2 ;  /* 0x00000004000a7825 */ /* 0x010fc600078e0202 */
[----:B------:R3:W-:Y:S01]  /*9370*/  LDGSTS.E [R245+0x34c00], [R12.64], !P0 ;  /* 0x34c000000cf57fae */ /* 0x0007e2000c121844 */
[----:B------:R-:W-:-:S03]  /*9380*/  IMAD R0, R252, 0x17, RZ ;  /* 0x00000017fc007824 */ /* 0x000fc600078e02ff */
[----:B------:R3:W-:Y:S04]  /*9390*/  STL.64 [R1+0x2b8], R10 ;  /* 0x0002b80a01007387 */ /* 0x0007e80000100a00 */
[----:B------:R-:W4:Y:S01]  /*93a0*/  LDL.64 R248, [R1+0x20] ;  /* 0x0000200001f87983 */ /* 0x000f220000100a00 */
[----:B--2---:R-:W-:-:S03]  /*93b0*/  IMAD.WIDE R16, R0, 0x4, R4 ;  /* 0x0000000400107825 */ /* 0x004fc600078e0204 */
[----:B------:R2:W-:Y:S01]  /*93c0*/  LDGSTS.E [R245+0x34e00], [R10.64], !P0 ;  /* 0x34e000000af57fae */ /* 0x0005e2000c121844 */
[----:B-1----:R-:W-:Y:S01]  /*93d0*/  IMAD.WIDE R14, R0, 0x4, R2 ;  /* 0x00000004000e7825 */ /* 0x002fe200078e0202 */
[----:B------:R-:W-:Y:S02]  /*93e0*/  ISETP.GE.U32.AND P0, PT, R7, 0x7fffffb8, PT ;  /* 0x7fffffb80700780c */ /* 0x000fe40003f06070 */
[----:B------:R1:W-:Y:S01]  /*93f0*/  LDGSTS.E [R245+0x35c00], [R16.64], !P4 ;  /* 0x35c0000010f57fae */ /* 0x0003e2000e121844 */
[----:B---3--:R-:W-:Y:S01]  /*9400*/  IMAD.WIDE R12, R8, 0x4, R4 ;  /* 0x00000004080c7825 */ /* 0x008fe200078e0204 */
[----:B------:R-:W-:Y:S02]  /*9410*/  IADD3 R0, R246, -0x2d, RZ ;  /* 0xffffffd3f6007810 */ /* 0x000fe40007ffe0ff */
[----:B------:R3:W-:Y:S01]  /*9420*/  LDGSTS.E [R245+0x35e00], [R14.64], !P4 ;  /* 0x35e000000ef57fae */ /* 0x0007e2000e121844 */
[----:B------:R-:W-:Y:S01]  /*9430*/  ISETP.GT.AND P4, PT, R247, 0x1f, PT ;  /* 0x0000001ff700780c */ /* 0x000fe20003f84270 */
[----:B--2---:R-:W-:-:S02]  /*9440*/  IMAD.WIDE R10, R8, 0x4, R2 ;  /* 0x00000004080a7825 */ /* 0x004fc400078e0202 */
[----:B------:R-:W2:Y:S04]  /*9450*/  LDL.64 R250, [R1+0x10] ;  /* 0x0000100001fa7983 */ /* 0x000ea80000100a00 */
[----:B------:R-:W2:Y:S01]  /*9460*/  LDL.64 R6, [R1] ;  /* 0x0000000001067983 */ /* 0x000ea20000100a00 */
[----:B------:R-:W-:-:S03]  /*9470*/  IMAD R8, R252, 0x1f, RZ ;  /* 0x0000001ffc087824 */ /* 0x000fc600078e02ff */
[----:B------:R1:W-:Y:S04]  /*9480*/  STL.64 [R1+0x2e8], R16 ;  /* 0x0002e81001007387 */ /* 0x0003e80000100a00 */
[----:B------:R1:W-:Y:S04]  /*9490*/  LDGSTS.E [R245+0x36c00], [R12.64], !P1 ;  /* 0x36c000000cf57fae */ /* 0x0003e8000c921844 */
[----:B------:R3:W-:Y:S04]  /*94a0*/  STL.64 [R1+0x2e0], R14 ;  /* 0x0002e00e01007387 */ /* 0x0007e80000100a00 */
[----:B------:R3:W-:Y:S01]  /*94b0*/  LDGSTS.E [R245+0x36e00], [R10.64], !P1 ;  /* 0x36e000000af57fae */ /* 0x0007e2000c921844 */
[----:B------:R-:W-:-:S02]  /*94c0*/  ISETP.GE.U32.AND P1, PT, R0, 0x7fffffb4, PT ;  /* 0x7fffffb40000780c */ /* 0x000fc40003f26070 */
[----:B------:R-:W-:Y:S01]  /*94d0*/  SEL R0, RZ, 0x4, !P4 ;  /* 0x00000004ff007807 */ /* 0x000fe20006000000 */
[----:B-1----:R-:W2:Y:S01]  /*94e0*/  LDL.LU.64 R16, [R1+0x20f0] ;  /* 0x0020f00001107983 */ /* 0x002ea20000300a00 */
[----:B------:R-:W-:-:S03]  /*94f0*/  ISETP.GE.AND P4, PT, R9, c[0x0][0x180], PT ;  /* 0x0000600009007a0c */ /* 0x000fc60003f86270 */
[----:B---3--:R-:W3:Y:S04]  /*9500*/  LDL.LU.64 R14, [R1+0x20e8] ;  /* 0x0020e800010e7983 */ /* 0x008ee80000300a00 */
[----:B------:R1:W-:Y:S01]  /*9510*/  STL.64 [R1+0x2d8], R12 ;  /* 0x0002d80c01007387 */ /* 0x0003e20000100a00 */
[----:B------:R-:W-:-:S03]  /*9520*/  SEL R0, R0, RZ, !P4 ;  /* 0x000000ff00007207 */ /* 0x000fc60006000000 */
[----:B------:R1:W-:Y:S04]  /*9530*/  STL.64 [R1+0x2d0], R10 ;  /* 0x0002d00a01007387 */ /* 0x0003e80000100a00 */
[----:B------:R-:W1:Y:S01]  /*9540*/  S2R R252, SR_TID.X ;  /* 0x0000000000fc7919 */ /* 0x000e620000002100 */
[----:B------:R-:W-:-:S03]  /*9550*/  IADD3 R246, R246, -0x31, RZ ;  /* 0xffffffcff6f67810 */ /* 0x000fc60007ffe0ff */
[----:B-1----:R-:W3:Y:S01]  /*9560*/  LDL.LU.64 R12, [R1+0x20e0] ;  /* 0x0020e000010c7983 */ /* 0x002ee20000300a00 */
[----:B------:R-:W-:-:S04]  /*9570*/  IMAD.WIDE R10, R8, 0x4, R4 ;  /* 0x00000004080a7825 */ /* 0x000fc800078e0204 */
[----:B------:R-:W-:Y:S01]  /*9580*/  IMAD.WIDE R8, R8, 0x4, R2 ;  /* 0x0000000408087825 */ /* 0x000fe200078e0202 */
[----:B------:R1:W-:Y:S04]  /*9590*/  LDGSTS.E [R245+0x37c00], [R10.64], !P3 ;  /* 0x37c000000af57fae */ /* 0x0003e8000d921844 */
[----:B------:R1:W-:Y:S01]  /*95a0*/  LDGSTS.E [R245+0x37e00], [R8.64], !P3 ;  /* 0x37e0000008f57fae */ /* 0x0003e2000d921844 */
[----:B------:R-:W-:-:S03]  /*95b0*/  ISETP.NE.U32.AND P3, PT, R0, RZ, PT ;  /* 0x000000ff0000720c */ /* 0x000fc60003f65070 */
[----:B------:R-:W1:Y:S01]  /*95c0*/  S2R R0, SR_TID.X ;  /* 0x0000000000007919 */ /* 0x000e620000002100 */
[----:B------:R-:W-:-:S03]  /*95d0*/  LOP3.LUT R252, R252, 0x7f, RZ, 0xc0, !PT ;  /* 0x0000007ffcfc7812 */ /* 0x000fc600078ec0ff */
[----:B------:R1:W-:Y:S02]  /*95e0*/  STL.64 [R1+0x2c8], R10 ;  /* 0x0002c80a01007387 */ /* 0x0003e40000100a00 */
[----:B------:R-:W-:Y:S02]  /*95f0*/  IMAD.SHL.U32 R252, R252, 0x4, RZ ;  /* 0x00000004fcfc7824 */ /* 0x000fe400078e00ff */
[----:B------:R1:W-:Y:S01]  /*9600*/  STL.64 [R1+0x2c0], R8 ;  /* 0x0002c00801007387 */ /* 0x0003e20000100a00 */
[----:B------:R-:W-:-:S03]  /*9610*/  ISETP.GE.U32.AND P4, PT, R246, 0x7fffffb0, PT ;  /* 0x7fffffb0f600780c */ /* 0x000fc60003f86070 */
[----:B------:R-:W0:Y:S04]  /*9620*/  LDGDEPBAR ;  /* 0x00000000000079af */ /* 0x000e280000000000 */
[----:B-1----:R-:W3:Y:S04]  /*9630*/  LDL.LU.64 R10, [R1+0x20d8] ;  /* 0x0020d800010a7983 */ /* 0x002ee80000300a00 */
[----:B------:R-:W3:Y:S01]  /*9640*/  LDL.LU.64 R8, [R1+0x20d0] ;  /* 0x0020d00001087983 */ /* 0x000ee20000300a00 */
[----:B------:R-:W-:-:S03]  /*9650*/  LOP3.LUT R0, R0, 0x60, RZ, 0xc0, !PT ;  /* 0x0000006000007812 */ /* 0x000fc600078ec0ff */
[----:B------:R-:W3:Y:S01]  /*9660*/  LDL.LU R245, [R1+0x20c8] ;  /* 0x0020c80001f57983 */ /* 0x000ee20000300800 */
[----:B------:R-:W-:-:S03]  /*9670*/  SHF.R.U32.HI R0, RZ, 0x1, R0 ;  /* 0x00000001ff007819 */ /* 0x000fc60000011600 */
[----:B------:R-:W3:Y:S01]  /*9680*/  LDL.LU R246, [R1+0x20c4] ;  /* 0x0020c40001f67983 */ /* 0x000ee20000300800 */
[----:B------:R-:W-:Y:S02]  /*9690*/  LOP3.LUT R252, R252, R0, RZ, 0x3c, !PT ;  /* 0x00000000fcfc7212 */ /* 0x000fe400078e3cff */
[----:B------:R-:W-:Y:S02]  /*96a0*/  SEL R0, RZ, 0x4, P2 ;  /* 0x00000004ff007807 */ /* 0x000fe40001000000 */
[----:B------:R-:W-:Y:S02]  /*96b0*/  ISETP.GT.AND P2, PT, R247, 0x3f, PT ;  /* 0x0000003ff700780c */ /* 0x000fe40003f44270 */
[----:B------:R-:W-:-:S06]  /*96c0*/  LOP3.LUT R247, R252, 0x40, RZ, 0x3c, !PT ;  /* 0x00000040fcf77812 */ /* 0x000fcc00078e3cff */
[----:B------:R-:W3:Y:S04]  /*96d0*/  LDL.LU R247, [R1+0x20c0] ;  /* 0x0020c00001f77983 */ /* 0x000ee80000300800 */
[----:B----4-:R1:W-:Y:S04]  /*96e0*/  LDGSTS.E [R252], [R248.64], P3 ;  /* 0x00000000f8fc7fae */ /* 0x0103e80009921844 */
[----:B-1----:R-:W4:Y:S04]  /*96f0*/  LDL.LU.64 R248, [R1+0x20b8] ;  /* 0x0020b80001f87983 */ /* 0x002f280000300a00 */
[----:B--2---:R1:W-:Y:S04]  /*9700*/  LDGSTS.E [R252+0x400], [R250.64], P3 ;  /* 0x00400000fafc7fae */ /* 0x0043e80009921844 */
[----:B------:R2:W-:Y:S04]  /*9710*/  LDGSTS.E [R252+0x800], [R6.64], P3 ;  /* 0x0080000006fc7fae */ /* 0x0005e80009921844 */
[----:B-1----:R-:W3:Y:S04]  /*9720*/  LDL.LU.64 R250, [R1+0x20b0] ;  /* 0x0020b00001fa7983 */ /* 0x002ee80000300a00 */
[----:B--2---:R-:W2:Y:S04]  /*9730*/  LDL.LU.64 R6, [R1+0x20a8] ;  /* 0x0020a80001067983 */ /* 0x004ea80000300a00 */
[----:B----4-:R1:W-:Y:S04]  /*9740*/  LDGSTS.E [R252+0xc00], [R248.64], P3 ;  /* 0x00c00000f8fc7fae */ /* 0x0103e80009921844 */
[----:B------:R1:W-:Y:S04]  /*9750*/  STL.64 [R1+0x2028], R248 ;  /* 0x002028f801007387 */ /* 0x0003e80000100a00 */
[----:B-1----:R-:W1:Y:S04]  /*9760*/  S2R R248, SR_TID.X ;  /* 0x0000000000f87919 */ /* 0x002e680000002100 */
[----:B---3--:R3:W-:Y:S01]  /*9770*/  STL.64 [R1+0x2030], R244 ;  /* 0x002030f401007387 */ /* 0x0087e20000100a00 */
[----:B-1----:R-:W-:-:S02]  /*9780*/  LOP3.LUT R249, R248, 0x60, RZ, 0xc0, !PT ;  /* 0x00000060f8f97812 */ /* 0x002fc400078ec0ff */
[----:B------:R-:W-:Y:S02]  /*9790*/  LOP3.LUT R248, R248, 0x7f, RZ, 0xc0, !PT ;  /* 0x0000007ff8f87812 */ /* 0x000fe400078ec0ff */
[----:B------:R-:W-:-:S03]  /*97a0*/  SHF.R.U32.HI R249, RZ, 0x1, R249 ;  /* 0x00000001fff97819 */ /* 0x000fc600000116f9 */
[----:B------:R-:W-:-:S05]  /*97b0*/  IMAD.SHL.U32 R248, R248, 0x4, RZ ;  /* 0x00000004f8f87824 */ /* 0x000fca00078e00ff */
[----:B------:R-:W-:-:S05]  /*97c0*/  LOP3.LUT R249, R248, R249, RZ, 0x3c, !PT ;  /* 0x000000f9f8f97212 */ /* 0x000fca00078e3cff */
[----:B------:R3:W-:Y:S04]  /*97d0*/  LDGSTS.E [R249+0x1000], [R244.64], P3 ;  /* 0x01000000f4f97fae */ /* 0x0007e80009921844 */
[----:B------:R1:W-:Y:S04]  /*97e0*/  LDGSTS.E [R249+0x1400], [R10.64], P3 ;  /* 0x014000000af97fae */ /* 0x0003e80009921844 */
[----:B------:R4:W-:Y:S04]  /*97f0*/  LDGSTS.E [R249+0x1800], [R14.64], P3 ;  /* 0x018000000ef97fae */ /* 0x0009e80009921844 */
[----:B---3--:R-:W3:Y:S04]  /*9800*/  LDL.64 R244, [R1+0x18] ;  /* 0x0000180001f47983 */ /* 0x008ee80000100a00 */
[----:B------:R1:W-:Y:S04]  /*9810*/  LDGSTS.E [R249+0x1c00], [R18.64], P3 ;  /* 0x01c0000012f97fae */ /* 0x0003e80009921844 */
        /* <DEDUP_REMOVED lines=14> */
[----:B------:R1:W-:Y:S04]  /*9900*/  STL.64 [R1+0x2038], R10 ;  /* 0x0020380a01007387 */ /* 0x0003e80000100a00 */
[----:B------:R4:W-:Y:S04]  /*9910*/  LDGSTS.E [R249+0x5800], [R78.64], P3 ;  /* 0x058000004ef97fae */ /* 0x0009e80009921844 */
[----:B------:R4:W-:Y:S04]  /*9920*/  LDGSTS.E [R249+0x5c00], [R82.64], P3 ;  /* 0x05c0000052f97fae */ /* 0x0009e80009921844 */
[----:B-1----:R-:W1:Y:S04]  /*9930*/  S2R R11, SR_TID.X ;  /* 0x00000000000b7919 */ /* 0x002e680000002100 */
        /* <DEDUP_REMOVED lines=19> */
[----:B------:R4:W-:Y:S01]  /*9a70*/  LDGSTS.E [R249+0xac00], [R162.64], P3 ;  /* 0x0ac00000a2f97fae */ /* 0x0009e20009921844 */
[----:B-1----:R-:W-:-:S03]  /*9a80*/  LOP3.LUT R11, R11, 0x60, RZ, 0xc0, !PT ;  /* 0x000000600b0b7812 */ /* 0x002fc600078ec0ff */
[----:B------:R4:W-:Y:S04]  /*9a90*/  LDGSTS.E [R249+0xb000], [R166.64], P3 ;  /* 0x0b000000a6f97fae */ /* 0x0009e80009921844 */
[----:B------:R4:W-:Y:S04]  /*9aa0*/  LDGSTS.E [R249+0xb400], [R170.64], P3 ;  /* 0x0b400000aaf97fae */ /* 0x0009e80009921844 */
[----:B------:R4:W-:Y:S04]  /*9ab0*/  LDGSTS.E [R249+0xb800], [R174.64], P3 ;  /* 0x0b800000aef97fae */ /* 0x0009e80009921844 */
[----:B------:R4:W-:Y:S01]  /*9ac0*/  LDGSTS.E [R249+0xbc00], [R178.64], P3 ;  /* 0x0bc00000b2f97fae */ /* 0x0009e20009921844 */
[----:B------:R-:W-:-:S03]  /*9ad0*/  SHF.R.U32.HI R11, RZ, 0x1, R11 ;  /* 0x00000001ff0b7819 */ /* 0x000fc6000001160b */
[----:B------:R4:W-:Y:S04]  /*9ae0*/  LDGSTS.E [R249+0xc000], [R182.64], P3 ;  /* 0x0c000000b6f97fae */ /* 0x0009e80009921844 */
[----:B------:R4:W-:Y:S04]  /*9af0*/  LDGSTS.E [R249+0xc400], [R186.64], P3 ;  /* 0x0c400000baf97fae */ /* 0x0009e80009921844 */
[----:B------:R4:W-:Y:S04]  /*9b00*/  LDGSTS.E [R249+0xc800], [R190.64], P3 ;  /* 0x0c800000bef97fae */ /* 0x0009e80009921844 */
[----:B------:R4:W-:Y:S01]  /*9b10*/  LDGSTS.E [R249+0xcc00], [R194.64], P3 ;  /* 0x0cc00000c2f97fae */ /* 0x0009e20009921844 */
[----:B------:R-:W-:-:S03]  /*9b20*/  LOP3.LUT R248, R248, R11, RZ, 0x3c, !PT ;  /* 0x0000000bf8f87212 */ /* 0x000fc600078e3cff */
[----:B------:R4:W-:Y:S04]  /*9b30*/  LDGSTS.E [R249+0xd000], [R198.64], P3 ;  /* 0x0d000000c6f97fae */ /* 0x0009e80009921844 */
[----:B------:R4:W-:Y:S04]  /*9b40*/  LDGSTS.E [R249+0xd400], [R202.64], P3 ;  /* 0x0d400000caf97fae */ /* 0x0009e80009921844 */
[----:B------:R-:W-:Y:S04]  /*9b50*/  STL [R1+0x2080], R14 ;  /* 0x0020800e01007387 */ /* 0x000fe80000100800 */
[----:B------:R4:W-:Y:S04]  /*9b60*/  LDGSTS.E [R249+0xd800], [R206.64], P3 ;  /* 0x0d800000cef97fae */ /* 0x0009e80009921844 */
[----:B------:R-:W-:Y:S04]  /*9b70*/  STL [R1+0x2040], R15 ;  /* 0x0020400f01007387 */ /* 0x000fe80000100800 */
[----:B------:R4:W-:Y:S01]  /*9b80*/  LDGSTS.E [R249+0xdc00], [R210.64], P3 ;  /* 0x0dc00000d2f97fae */ /* 0x0009e20009921844 */
[----:B------:R-:W-:-:S03]  /*9b90*/  LOP3.LUT R248, R248, 0x40, RZ, 0x3c, !PT ;  /* 0x00000040f8f87812 */ /* 0x000fc600078e3cff */
[----:B------:R-:W-:Y:S04]  /*9ba0*/  STL.64 [R1+0x2048], R18 ;  /* 0x0020481201007387 */ /* 0x000fe80000100a00 */
[----:B------:R4:W-:Y:S04]  /*9bb0*/  LDGSTS.E [R249+0xe000], [R214.64], P3 ;  /* 0x0e000000d6f97fae */ /* 0x0009e80009921844 */
        /* <DEDUP_REMOVED lines=10> */
[----:B------:R1:W-:Y:S04]  /*9c60*/  STL.64 [R1+0x2078], R42 ;  /* 0x0020782a01007387 */ /* 0x0003e80000100a00 */
[----:B------:R4:W-:Y:S04]  /*9c70*/  LDGSTS.E [R249+0xf800], [R238.64], P3 ;  /* 0x0f800000eef97fae */ /* 0x0009e80009921844 */
[----:B------:R-:W-:Y:S04]  /*9c80*/  STL.64 [R1+0x2088], R46 ;  /* 0x0020882e01007387 */ /* 0x000fe80000100a00 */
[----:B------:R4:W-:Y:S04]  /*9c90*/  LDGSTS.E [R249+0xfc00], [R242.64], P3 ;  /* 0x0fc00000f2f97fae */ /* 0x0009e80009921844 */
[----:B------:R-:W-:Y:S04]  /*9ca0*/  STL.64 [R1+0x2090], R50 ;  /* 0x0020903201007387 */ /* 0x000fe80000100a00 */
[----:B------:R1:W-:Y:S04]  /*9cb0*/  STL.64 [R1+0x2098], R54 ;  /* 0x0020983601007387 */ /* 0x0003e80000100a00 */
[----:B---3--:R3:W-:Y:S04]  /*9cc0*/  LDGSTS.E [R248+0x200], [R244.64], P3 ;  /* 0x00200000f4f87fae */ /* 0x0087e80009921844 */
[----:B--2---:R2:W-:Y:S01]  /*9cd0*/  LDGSTS.E [R248+0x600], [R6.64], P3 ;  /* 0x0060000006f87fae */ /* 0x0045e20009921844 */
[----:B------:R-:W-:-:S03]  /*9ce0*/  IMAD.MOV.U32 R252, RZ, RZ, c[0x0][0x188] ;  /* 0x00006200fffc7624 */ /* 0x000fc600078e00ff */
[----:B------:R1:W-:Y:S04]  /*9cf0*/  LDGSTS.E [R248+0xa00], [R250.64], P3 ;  /* 0x00a00000faf87fae */ /* 0x0003e80009921844 */
[----:B--2---:R-:W2:Y:S04]  /*9d00*/  LDL.LU.64 R6, [R1+0x20a0] ;  /* 0x0020a00001067983 */ /* 0x004ea80000300a00 */
[----:B---3--:R-:W3:Y:S04]  /*9d10*/  LDL.LU.64 R244, [R1+0xe0] ;  /* 0x0000e00001f47983 */ /* 0x008ee80000300a00 */
[----:B-1----:R-:W4:Y:S04]  /*9d20*/  LDL.LU.64 R42, [R1+0xd8] ;  /* 0x0000d800012a7983 */ /* 0x002f280000300a00 */
[----:B------:R-:W4:Y:S04]  /*9d30*/  LDL.LU.64 R10, [R1+0xc0] ;  /* 0x0000c000010a7983 */ /* 0x000f280000300a00 */
[----:B------:R-:W4:Y:S04]  /*9d40*/  LDL.LU.64 R34, [R1+0xb8] ;  /* 0x0000b80001227983 */ /* 0x000f280000300a00 */
[----:B------:R-:W4:Y:S01]  /*9d50*/  LDL.LU.64 R30, [R1+0xa0] ;  /* 0x0000a000011e7983 */ /* 0x000f220000300a00 */
[----:B------:R-:W-:-:S03]  /*9d60*/  IMAD.SHL.U32 R18, R252, 0x20, RZ ;  /* 0x00000020fc127824 */ /* 0x000fc600078e00ff */
[----:B------:R-:W4:Y:S04]  /*9d70*/  LDL.LU.64 R54, [R1+0x98] ;  /* 0x0000980001367983 */ /* 0x000f280000300a00 */
[----:B------:R-:W4:Y:S04]  /*9d80*/  LDL.LU.64 R26, [R1+0x80] ;  /* 0x00008000011a7983 */ /* 0x000f280000300a00 */
        /* <DEDUP_REMOVED lines=60> */
[----:B---3--:R-:W-:-:S03]  /*a150*/  IMAD.WIDE R22, R18, 0x4, R244 ;  /* 0x0000000412167825 */ /* 0x008fc600078e02f4 */
[----:B--2---:R1:W-:Y:S04]  /*a160*/  LDGSTS.E [R248+0xfe00], [R6.64], P3 ;  /* 0x0fe0000006f87fae */ /* 0x0043e80009921844 */
[----:B------:R-:W2:Y:S01]  /*a170*/  LDL.LU.64 R244, [R1+0x78] ;  /* 0x0000780001f47983 */ /* 0x000ea20000300a00 */
[----:B----4-:R-:W-:Y:S02]  /*a180*/  IMAD.MOV.U32 R249, RZ, RZ, c[0x0][0x180] ;  /* 0x00006000fff97624 */ /* 0x010fe400078e00ff */
[C---:B------:R-:W-:Y:S01]  /*a190*/  IMAD.WIDE R38, R18.reuse, 0x4, R4 ;  /* 0x0000000412267825 */ /* 0x040fe200078e0204 */
[----:B------:R-:W0:Y:S04]  /*a1a0*/  LDGDEPBAR ;  /* 0x00000000000079af */ /* 0x000e280000000000 */
[----:B-1----:R-:W1:Y:S01]  /*a1b0*/  S2R R248, SR_TID.X ;  /* 0x0000000000f87919 */ /* 0x002e620000002100 */
[----:B------:R-:W-:Y:S01]  /*a1c0*/  IMAD.WIDE R2, R18, 0x4, R2 ;  /* 0x0000000412027825 */ /* 0x000fe200078e0202 */
[----:B------:R-:W-:-:S03]  /*a1d0*/  IADD3 R249, R249, -0x35, RZ ;  /* 0xffffffcbf9f97810 */ /* 0x000fc60007ffe0ff */
[----:B------:R-:W-:Y:S01]  /*a1e0*/  IMAD.WIDE R4, R18, 0x4, R42 ;  /* 0x0000000412047825 */ /* 0x000fe200078e022a */
[----:B------:R3:W-:Y:S04]  /*a1f0*/  STL.64 [R1+0x2b0], R38 ;  /* 0x0002b02601007387 */ /* 0x0007e80000100a00 */
[----:B------:R-:W-:Y:S01]  /*a200*/  BAR.SYNC.DEFER_BLOCKING 0x0 ;  /* 0x0000000000007b1d */ /* 0x000fe20000010000 */
[----:B------:R-:W-:Y:S01]  /*a210*/  ISETP.GE.U32.AND P3, PT, R249, 0x7fffffac, PT ;  /* 0x7fffffacf900780c */ /* 0x000fe20003f66070 */
[----:B------:R-:W-:-:S04]  /*a220*/  IMAD.MOV.U32 R249, RZ, RZ, c[0x0][0x180] ;  /* 0x00006000fff97624 */ /* 0x000fc800078e00ff */
[----:B------:R4:W-:Y:S04]  /*a230*/  STL.64 [R1+0x2a0], R22 ;  /* 0x0002a01601007387 */ /* 0x0009e80000100a00 */
[----:B------:R-:W-:Y:S04]  /*a240*/  STL.64 [R1+0x290], R2 ;  /* 0x0002900201007387 */ /* 0x000fe80000100a00 */
[----:B------:R-:W-:Y:S04]  /*a250*/  STL.64 [R1+0x280], R4 ;  /* 0x0002800401007387 */ /* 0x000fe80000100a00 */
[----:B------:R-:W2:Y:S01]  /*a260*/  LDL.LU.64 R42, [R1+0x60] ;  /* 0x00006000012a7983 */ /* 0x000ea20000300a00 */
[----:B------:R-:W-:-:S03]  /*a270*/  IADD3 R249, R249, -0x39, RZ ;  /* 0xffffffc7f9f97810 */ /* 0x000fc60007ffe0ff */
[----:B------:R-:W2:Y:S01]  /*a280*/  LDL.LU.64 R46, [R1+0x58] ;  /* 0x00005800012e7983 */ /* 0x000ea20000300a00 */
[----:B------:R-:W-:Y:S02]  /*a290*/  SEL R0, R0, RZ, P2 ;  /* 0x000000ff00007207 */ /* 0x000fe40001000000 */
[----:B------:R-:W-:Y:S02]  /*a2a0*/  ISETP.GE.U32.AND P2, PT, R249, 0x7fffffa8, PT ;  /* 0x7fffffa8f900780c */ /* 0x000fe40003f46070 */
[----:B-1----:R-:W-:Y:S01]  /*a2b0*/  LOP3.LUT R249, R248, 0x7f, RZ, 0xc0, !PT ;  /* 0x0000007ff8f97812 */ /* 0x002fe200078ec0ff */
[----:B------:R-:W-:Y:S02]  /*a2c0*/  IMAD.WIDE R50, R18, 0x4, R10 ;  /* 0x0000000412327825 */ /* 0x000fe400078e020a */
[----:B------:R-:W2:Y:S02]  /*a2d0*/  LDL.LU.64 R10, [R1+0x40] ;  /* 0x00004000010a7983 */ /* 0x000ea40000300a00 */
[----:B------:R-:W-:-:S05]  /*a2e0*/  IMAD.SHL.U32 R14, R249, 0x4, RZ ;  /* 0x00000004f90e7824 */ /* 0x000fca00078e00ff */
[----:B------:R-:W-:Y:S01]  /*a2f0*/  @!PT LDS RZ, [RZ] ;  /* 0x00000000fffff984 */ /* 0x000fe20000000800 */
[----:B------:R-:W-:Y:S01]  /*a300*/  @!PT LDS RZ, [RZ] ;  /* 0x00000000fffff984 */ /* 0x000fe20000000800 */
[----:B------:R-:W-:Y:S01]  /*a310*/  @!PT LDS RZ, [RZ] ;  /* 0x00000000fffff984 */ /* 0x000fe20000000800 */
[----:B------:R3:W-:Y:S04]  /*a320*/  LDGSTS.E [R14+0x38000], [R38.64], !P5 ;  /* 0x38000000260e7fae */ /* 0x0007e8000e921844 */
[----:B------:R1:W-:Y:S04]  /*a330*/  LDGSTS.E [R14+0x38200], [R2.64], !P5 ;  /* 0x38200000020e7fae */ /* 0x0003e8000e921844 */
[----:B------:R4:W-:Y:S01]  /*a340*/  LDGSTS.E [R14+0x39000], [R22.64], !P6 ;  /* 0x39000000160e7fae */ /* 0x0009e2000f121844 */
[----:B---3--:R-:W-:-:S03]  /*a350*/  IMAD.WIDE R38, R18, 0x4, R34 ;  /* 0x0000000412267825 */ /* 0x008fc600078e0222 */
[----:B------:R3:W-:Y:S01]  /*a360*/  LDGSTS.E [R14+0x39200], [R4.64], !P6 ;  /* 0x39200000040e7fae */ /* 0x0007e2000f121844 */
[----:B------:R-:W-:-:S03]  /*a370*/  IMAD.WIDE R30, R18, 0x4, R30 ;  /* 0x00000004121e7825 */ /* 0x000fc600078e021e */
[----:B------:R1:W-:Y:S04]  /*a380*/  LDGSTS.E [R14+0x3a000], [R50.64], !P0 ;  /* 0x3a000000320e7fae */ /* 0x0003e8000c121844 */
[----:B----4-:R-:W4:Y:S04]  /*a390*/  LDL.LU.64 R22, [R1+0x38] ;  /* 0x0000380001167983 */ /* 0x010f280000300a00 */
[----:B------:R1:W-:Y:S04]  /*a3a0*/  STL.64 [R1+0x270], R50 ;  /* 0x0002703201007387 */ /* 0x0003e80000100a00 */
[----:B------:R-:W4:Y:S04]  /*a3b0*/  LDL.LU.64 R34, [R1+0x30] ;  /* 0x0000300001227983 */ /* 0x000f280000300a00 */
[----:B------:R3:W-:Y:S04]  /*a3c0*/  STL.64 [R1+0x260], R38 ;  /* 0x0002602601007387 */ /* 0x0007e80000100a00 */
[----:B------:R3:W-:Y:S04]  /*a3d0*/  STL.64 [R1+0x250], R30 ;  /* 0x0002501e01007387 */ /* 0x0007e80000100a00 */
[----:B-1----:R-:W4:Y:S01]  /*a3e0*/  LDL.LU.64 R50, [R1+0x28] ;  /* 0x0000280001327983 */ /* 0x002f220000300a00 */
[----:B---3--:R-:W-:-:S03]  /*a3f0*/  IMAD.WIDE R4, R18, 0x4, R54 ;  /* 0x0000000412047825 */ /* 0x008fc600078e0236 */
[----:B------:R1:W-:Y:S04]  /*a400*/  LDGSTS.E [R14+0x3a200], [R38.64], !P0 ;  /* 0x3a200000260e7fae */ /* 0x0003e8000c121844 */
[----:B------:R3:W-:Y:S04]  /*a410*/  LDGSTS.E [R14+0x3b000], [R30.64], !P1 ;  /* 0x3b0000001e0e7fae */ /* 0x0007e8000c921844 */
[----:B------:R2:W-:Y:S04]  /*a420*/  STL.64 [R1+0x240], R4 ;  /* 0x0002400401007387 */ /* 0x0005e80000100a00 */
[----:B-1----:R-:W4:Y:S01]  /*a430*/  LDL.LU.64 R38, [R1+0xf0] ;  /* 0x0000f00001267983 */ /* 0x002f220000300a00 */
[----:B---3--:R-:W-:-:S03]  /*a440*/  IMAD.WIDE R30, R18, 0x4, R26 ;  /* 0x00000004121e7825 */ /* 0x008fc600078e021a */
[----:B------:R1:W-:Y:S04]  /*a450*/  LDGSTS.E [R14+0x3b200], [R4.64], !P1 ;  /* 0x3b200000040e7fae */ /* 0x0003e8000c921844 */
[----:B------:R3:W-:Y:S01]  /*a460*/  LDGSTS.E [R14+0x3c000], [R30.64], !P4 ;  /* 0x3c0000001e0e7fae */ /* 0x0007e2000e121844 */
[----:B--2---:R-:W-:-:S03]  /*a470*/  IMAD.WIDE R26, R18, 0x4, R244 ;  /* 0x00000004121a7825 */ /* 0x004fc600078e02f4 */
[----:B------:R-:W2:Y:S04]  /*a480*/  LDL.LU.64 R244, [R1+0xe8] ;  /* 0x0000e80001f47983 */ /* 0x000ea80000300a00 */
[----:B------:R-:W-:Y:S04]  /*a490*/  STL.64 [R1+0x230], R30 ;  /* 0x0002301e01007387 */ /* 0x000fe80000100a00 */
[----:B------:R1:W-:Y:S04]  /*a4a0*/  STL.64 [R1+0x220], R26 ;  /* 0x0002201a01007387 */ /* 0x0003e80000100a00 */
[----:B------:R1:W-:Y:S01]  /*a4b0*/  LDGSTS.E [R14+0x3c200], [R26.64], !P4 ;  /* 0x3c2000001a0e7fae */ /* 0x0003e2000e121844 */
[----:B------:R-:W-:-:S04]  /*a4c0*/  IMAD.WIDE R42, R18, 0x4, R42 ;  /* 0x00000004122a7825 */ /* 0x000fc800078e022a */
[C---:B-1----:R-:W-:Y:S01]  /*a4d0*/  IMAD.WIDE R4, R18.reuse, 0x4, R46 ;  /* 0x0000000412047825 */ /* 0x042fe200078e022e */
[----:B------:R1:W-:Y:S04]  /*a4e0*/  STL.64 [R1+0x210], R42 ;  /* 0x0002102a01007387 */ /* 0x0003e80000100a00 */
[----:B------:R-:W2:Y:S04]  /*a4f0*/  LDL.LU.64 R26, [R1+0xd0] ;  /* 0x0000d000011a7983 */ /* 0x000ea80000300a00 */
[----:B------:R-:W-:Y:S04]  /*a500*/  STL.64 [R1+0x200], R4 ;  /* 0x0002000401007387 */ /* 0x000fe80000100a00 */
[----:B---3--:R-:W3:Y:S01]  /*a510*/  LDL.LU.64 R30, [R1+0xc8] ;  /* 0x0000c800011e7983 */ /* 0x008ee20000300a00 */
[----:B------:R-:W-:-:S03]  /*a520*/  IMAD.WIDE R10, R18, 0x4, R10 ;  /* 0x00000004120a7825 */ /* 0x000fc600078e020a */
[----:B------:R1:W-:Y:S01]  /*a530*/  LDGSTS.E [R14+0x3d000], [R42.64], !P3 ;  /* 0x3d0000002a0e7fae */ /* 0x0003e2000d921844 */
[----:B------:R-:W-:-:S03]  /*a540*/  IMAD.MOV.U32 R19, RZ, RZ, c[0x0][0x180] ;  /* 0x00006000ff137624 */ /* 0x000fc600078e00ff */
[----:B------:R1:W-:Y:S04]  /*a550*/  LDGSTS.E [R14+0x3d200], [R4.64], !P3 ;  /* 0x3d200000040e7fae */ /* 0x0003e8000d921844 */
[----:B------:R1:W-:Y:S01]  /*a560*/  LDGSTS.E [R14+0x3e000], [R10.64], !P2 ;  /* 0x3e0000000a0e7fae */ /* 0x0003e2000d121844 */
[----:B----4-:R-:W-:-:S03]  /*a570*/  IMAD.WIDE R46, R18, 0x4, R22 ;  /* 0x00000004122e7825 */ /* 0x010fc600078e0216 */
[----:B------:R-:W4:Y:S04]  /*a580*/  LDL.LU.64 R22, [R1+0xb0] ;  /* 0x0000b00001167983 */ /* 0x000f280000300a00 */
[----:B------:R1:W-:Y:S02]  /*a590*/  STL.64 [R1+0x1f0], R10 ;  /* 0x0001f00a01007387 */ /* 0x0003e40000100a00 */
[C---:B-1----:R-:W-:Y:S02]  /*a5a0*/  IMAD.WIDE R42, R18.reuse, 0x4, R34 ;  /* 0x00000004122a7825 */ /* 0x042fe400078e0222 */
[----:B------:R1:W-:Y:S04]  /*a5b0*/  STL.64 [R1+0x1e0], R46 ;  /* 0x0001e02e01007387 */ /* 0x0003e80000100a00 */
[----:B------:R-:W4:Y:S04]  /*a5c0*/  LDL.LU.64 R34, [R1+0xa8] ;  /* 0x0000a80001227983 */ /* 0x000f280000300a00 */
[----:B------:R2:W-:Y:S04]  /*a5d0*/  STL.64 [R1+0x1d0], R42 ;  /* 0x0001d02a01007387 */ /* 0x0005e80000100a00 */
[----:B------:R-:W4:Y:S01]  /*a5e0*/  LDL.LU.64 R10, [R1+0x90] ;  /* 0x00009000010a7983 */ /* 0x000f220000300a00 */
[----:B------:R-:W-:Y:S01]  /*a5f0*/  IADD3 R252, R19, -0x3d, RZ ;  /* 0xffffffc313fc7810 */ /* 0x000fe20007ffe0ff */
[----:B------:R-:W-:-:S02]  /*a600*/  IMAD.WIDE R4, R18, 0x4, R50 ;  /* 0x0000000412047825 */ /* 0x000fc400078e0232 */
[----:B------:R1:W-:Y:S01]  /*a610*/  LDGSTS.E [R14+0x3e200], [R46.64], !P2 ;  /* 0x3e2000002e0e7fae */ /* 0x0003e2000d121844 */
[----:B------:R-:W-:-:S03]  /*a620*/  ISETP.GE.U32.AND P5, PT, R252, 0x7fffffa4, PT ;  /* 0x7fffffa4fc00780c */ /* 0x000fc60003fa6070 */
[----:B------:R3:W-:Y:S04]  /*a630*/  STL.64 [R1+0x1c0], R4 ;  /* 0x0001c00401007387 */ /* 0x0007e80000100a00 */
[----:B------:R-:W4:Y:S06]  /*a640*/  LDL.LU.64 R54, [R1+0x88] ;  /* 0x0000880001367983 */ /* 0x000f2c0000300a00 */
[----:B------:R2:W-:Y:S01]  /*a650*/  LDGSTS.E [R14+0x3f000], [R42.64], !P5 ;  /* 0x3f0000002a0e7fae */ /* 0x0005e2000e921844 */
[----:B-1----:R-:W-:-:S03]  /*a660*/  IMAD.WIDE R46, R18, 0x4, R38 ;  /* 0x00000004122e7825 */ /* 0x002fc600078e0226 */
[----:B------:R3:W-:Y:S01]  /*a670*/  LDGSTS.E [R14+0x3f200], [R4.64], !P5 ;  /* 0x3f200000040e7fae */ /* 0x0007e2000e921844 */
[----:B--2---:R-:W-:-:S03]  /*a680*/  IMAD.WIDE R42, R18, 0x4, R244 ;  /* 0x00000004122a7825 */ /* 0x004fc600078e02f4 */
[----:B------:R-:W2:Y:S04]  /*a690*/  LDL.LU.64 R244, [R1+0x70] ;  /* 0x0000700001f47983 */ /* 0x000ea80000300a00 */
[----:B------:R4:W-:Y:S01]  /*a6a0*/  STL.64 [R1+0x1b0], R46 ;  /* 0x0001b02e01007387 */ /* 0x0009e20000100a00 */
[----:B------:R-:W-:-:S03]  /*a6b0*/  IADD3 R15, R19, -0x22, RZ ;  /* 0xffffffde130f7810 */ /* 0x000fc60007ffe0ff */
[----:B------:R-:W2:Y:S04]  /*a6c0*/  LDL.LU.64 R38, [R1+0x68] ;  /* 0x0000680001267983 */ /* 0x000ea80000300a00 */
[----:B------:R-:W-:Y:S01]  /*a6d0*/  STL.64 [R1+0x1a0], R42 ;  /* 0x0001a02a01007387 */ /* 0x000fe20000100a00 */
[----:B------:R-:W-:Y:S02]  /*a6e0*/  LOP3.LUT R248, R248, 0x7f, RZ, 0xc0, !PT ;  /* 0x0000007ff8f87812 */ /* 0x000fe400078ec0ff */
[----:B------:R-:W-:Y:S02]  /*a6f0*/  IADD3 R3, R19, -0x26, RZ ;  /* 0xffffffda13037810 */ /* 0x000fe40007ffe0ff */
[----:B------:R-:W-:Y:S01]  /*a700*/  ISETP.GE.U32.AND P6, PT, R15, 0x7fffffbf, PT ;  /* 0x7fffffbf0f00780c */ /* 0x000fe20003fc6070 */
[----:B------:R-:W-:Y:S01]  /*a710*/  IMAD.SHL.U32 R248, R248, 0x4, RZ ;  /* 0x00000004f8f87824 */ /* 0x000fe200078e00ff */
[----:B------:R-:W-:-:S02]  /*a720*/  ISETP.GE.U32.AND P0, PT, R3, 0x7fffffbb, PT ;  /* 0x7fffffbb0300780c */ /* 0x000fc40003f06070 */
[----:B------:R-:W-:Y:S02]  /*a730*/  IADD3 R2, R19, -0x2a, RZ ;  /* 0xffffffd613027810 */ /* 0x000fe40007ffe0ff */
[----:B------:R-:W-:Y:S02]  /*a740*/  LOP3.LUT R248, R248, 0x20, RZ, 0x3c, !PT ;  /* 0x00000020f8f87812 */ /* 0x000fe400078e3cff */
[----:B------:R-:W-:-:S05]  /*a750*/  ISETP.GE.U32.AND P1, PT, R2, 0x7fffffb7, PT ;  /* 0x7fffffb70200780c */ /* 0x000fca0003f26070 */
[----:B------:R4:W-:Y:S04]  /*a760*/  LDGSTS.E [R248+0x38400], [R46.64], !P6 ;  /* 0x384000002ef87fae */ /* 0x0009e8000f121844 */
[----:B------:R1:W-:Y:S01]  /*a770*/  LDGSTS.E [R248+0x38600], [R42.64], !P6 ;  /* 0x386000002af87fae */ /* 0x0003e2000f121844 */
[----:B---3--:R-:W-:-:S03]  /*a780*/  IMAD.WIDE R4, R18, 0x4, R30 ;  /* 0x0000000412047825 */ /* 0x008fc600078e021e */
[----:B------:R-:W3:Y:S04]  /*a790*/  LDL.LU.64 R30, [R1+0x50] ;  /* 0x00005000011e7983 */ /* 0x000ee80000300a00 */
[----:B------:R-:W3:Y:S01]  /*a7a0*/  LDL.LU.64 R50, [R1+0x48] ;  /* 0x0000480001327983 */ /* 0x000ee20000300a00 */
[----:B------:R-:W-:-:S05]  /*a7b0*/  IMAD.WIDE R26, R18, 0x4, R26 ;  /* 0x00000004121a7825 */ /* 0x000fca00078e021a */
[----:B------:R1:W-:Y:S04]  /*a7c0*/  STL.64 [R1+0x190], R26 ;  /* 0x0001901a01007387 */ /* 0x0003e80000100a00 */
[----:B------:R-:W-:Y:S04]  /*a7d0*/  STL.64 [R1+0x180], R4 ;  /* 0x0001800401007387 */ /* 0x000fe80000100a00 */
[----:B------:R1:W-:Y:S01]  /*a7e0*/  LDGSTS.E [R248+0x39400], [R26.64], !P0 ;  /* 0x394000001af87fae */ /* 0x0003e2000c121844 */
[----:B------:R-:W-:-:S03]  /*a7f0*/  IADD3 R3, R19, -0x2e, RZ ;  /* 0xffffffd213037810 */ /* 0x000fc60007ffe0ff */
[----:B------:R4:W-:Y:S02]  /*a800*/  LDGSTS.E [R248+0x39600], [R4.64], !P0 ;  /* 0x3960000004f87fae */ /* 0x0009e4000c121844 */
[----:B----4-:R-:W-:-:S05]  /*a810*/  IMAD.WIDE R46, R18, 0x4, R22 ;  /* 0x00000004122e7825 */ /* 0x010fca00078e0216 */
[----:B------:R4:W-:Y:S04]  /*a820*/  LDGSTS.E [R248+0x3a400], [R46.64], !P1 ;  /* 0x3a4000002ef87fae */ /* 0x0009e8000c921844 */
[----:B-1----:R-:W3:Y:S01]  /*a830*/  LDL.LU.64 R26, [R1+0xf8] ;  /* 0x0000f800011a7983 */ /* 0x002ee20000300a00 */
[----:B------:R-:W-:-:S03]  /*a840*/  IMAD.WIDE R42, R18, 0x4, R34 ;  /* 0x00000004122a7825 */ /* 0x000fc600078e0222 */
[----:B------:R-:W3:Y:S04]  /*a850*/  LDL.LU.64 R22, [R1+0x100] ;  /* 0x0001000001167983 */ /* 0x000ee80000300a00 */
[----:B------:R4:W-:Y:S01]  /*a860*/  STL.64 [R1+0x170], R46 ;  /* 0x0001702e01007387 */ /* 0x0009e20000100a00 */
[----:B------:R-:W-:-:S03]  /*a870*/  IMAD.WIDE R10, R18, 0x4, R10 ;  /* 0x00000004120a7825 */ /* 0x000fc600078e020a */
[----:B------:R-:W3:Y:S04]  /*a880*/  LDL.LU.64 R34, [R1+0x108] ;  /* 0x0001080001227983 */ /* 0x000ee80000300a00 */
[----:B------:R-:W-:Y:S04]  /*a890*/  STL.64 [R1+0x160], R42 ;  /* 0x0001602a01007387 */ /* 0x000fe80000100a00 */
[----:B------:R1:W-:Y:S04]  /*a8a0*/  STL.64 [R1+0x150], R10 ;  /* 0x0001500a01007387 */ /* 0x0003e80000100a00 */
[----:B----4-:R-:W4:Y:S01]  /*a8b0*/  LDL.LU.64 R46, [R1+0x118] ;  /* 0x00011800012e7983 */ /* 0x010f220000300a00 */
[----:B------:R-:W-:Y:S01]  /*a8c0*/  ISETP.GE.U32.AND P4, PT, R3, 0x7fffffb3, PT ;  /* 0x7fffffb30300780c */ /* 0x000fe20003f86070 */
[----:B------:R-:W-:-:S02]  /*a8d0*/  IMAD.WIDE R4, R18, 0x4, R54 ;  /* 0x0000000412047825 */ /* 0x000fc400078e0236 */
[----:B------:R2:W-:Y:S04]  /*a8e0*/  LDGSTS.E [R248+0x3a600], [R42.64], !P1 ;  /* 0x3a6000002af87fae */ /* 0x0005e8000c921844 */
[----:B------:R1:W-:Y:S06]  /*a8f0*/  STL.64 [R1+0x140], R4 ;  /* 0x0001400401007387 */ /* 0x0003ec0000100a00 */
[----:B------:R1:W-:Y:S01]  /*a900*/  LDGSTS.E [R248+0x3b400], [R10.64], !P4 ;  /* 0x3b4000000af87fae */ /* 0x0003e2000e121844 */
[----:B------:R-:W-:-:S02]  /*a910*/  IADD3 R2, R19, -0x32, RZ ;  /* 0xffffffce13027810 */ /* 0x000fc40007ffe0ff */
[----:B------:R-:W-:Y:S01]  /*a920*/  IADD3 R3, R19, -0x36, RZ ;  /* 0xffffffca13037810 */ /* 0x000fe20007ffe0ff */
[----:B------:R2:W-:Y:S04]  /*a930*/  LDGSTS.E [R248+0x3b600], [R4.64], !P4 ;  /* 0x3b60000004f87fae */ /* 0x0005e8000e121844 */
[----:B-1----:R-:W4:Y:S01]  /*a940*/  LDL.LU.64 R10, [R1+0x128] ;  /* 0x00012800010a7983 */ /* 0x002f220000300a00 */
[----:B--2---:R-:W-:-:S03]  /*a950*/  IMAD.WIDE R42, R18, 0x4, R244 ;  /* 0x00000004122a7825 */ /* 0x004fc600078e02f4 */
[----:B------:R-:W2:Y:S01]  /*a960*/  LDL.LU.64 R244, [R1+0x138] ;  /* 0x0001380001f47983 */ /* 0x000ea20000300a00 */
[----:B------:R-:W-:Y:S01]  /*a970*/  ISETP.GE.U32.AND P3, PT, R2, 0x7fffffaf, PT ;  /* 0x7fffffaf0200780c */ /* 0x000fe20003f66070 */
[----:B------:R-:W-:Y:S02]  /*a980*/  IMAD.WIDE R38, R18, 0x4, R38 ;  /* 0x0000000412267825 */ /* 0x000fe400078e0226 */
[----:B------:R-:W-:Y:S04]  /*a990*/  STL.64 [R1+0x130], R42 ;  /* 0x0001302a01007387 */ /* 0x000fe80000100a00 */
[----:B------:R1:W-:Y:S06]  /*a9a0*/  STL.64 [R1+0x120], R38 ;  /* 0x0001202601007387 */ /* 0x0003ec0000100a00 */
[----:B------:R1:W-:Y:S01]  /*a9b0*/  LDGSTS.E [R248+0x3c400], [R42.64], !P3 ;  /* 0x3c4000002af87fae */ /* 0x0003e2000d921844 */
[----:B------:R-:W-:-:S03]  /*a9c0*/  ISETP.GE.U32.AND P2, PT, R3, 0x7fffffab, PT ;  /* 0x7fffffab0300780c */ /* 0x000fc60003f46070 */
[----:B------:R1:W-:Y:S01]  /*a9d0*/  LDGSTS.E [R248+0x3c600], [R38.64], !P3 ;  /* 0x3c60000026f87fae */ /* 0x0003e2000d921844 */
[----:B------:R-:W-:-:S04]  /*a9e0*/  IADD3 R2, R19, -0x3a, RZ ;  /* 0xffffffc613027810 */ /* 0x000fc80007ffe0ff */
[----:B------:R-:W-:Y:S01]  /*a9f0*/  ISETP.GE.U32.AND P5, PT, R2, 0x7fffffa7, PT ;  /* 0x7fffffa70200780c */ /* 0x000fe20003fa6070 */
[----:B---3--:R-:W-:-:S04]  /*aa00*/  IMAD.WIDE R30, R18, 0x4, R30 ;  /* 0x00000004121e7825 */ /* 0x008fc800078e021e */
[----:B------:R-:W-:Y:S01]  /*aa10*/  IMAD.WIDE R4, R18, 0x4, R50 ;  /* 0x0000000412047825 */ /* 0x000fe200078e0232 */
[----:B------:R3:W-:Y:S04]  /*aa20*/  STL.64 [R1+0x110], R30 ;  /* 0x0001101e01007387 */ /* 0x0007e80000100a00 */
[----:B-1----:R-:W2:Y:S04]  /*aa30*/  LDL.LU.64 R38, [R1+0x148] ;  /* 0x0001480001267983 */ /* 0x002ea80000300a00 */
[----:B------:R4:W-:Y:S04]  /*aa40*/  STL.64 [R1+0x68], R4 ;  /* 0x0000680401007387 */ /* 0x0009e80000100a00 */
[----:B------:R-:W2:Y:S04]  /*aa50*/  LDL.LU.64 R50, [R1+0x158] ;  /* 0x0001580001327983 */ /* 0x000ea80000300a00 */
[----:B------:R3:W-:Y:S01]  /*aa60*/  LDGSTS.E [R248+0x3d400], [R30.64], !P2 ;  /* 0x3d4000001ef87fae */ /* 0x0007e2000d121844 */
[----:B------:R-:W-:-:S03]  /*aa70*/  IADD3 R3, R19, -0x3e, RZ ;  /* 0xffffffc213037810 */ /* 0x000fc60007ffe0ff */
[----:B------:R4:W-:Y:S01]  /*aa80*/  LDGSTS.E [R248+0x3d600], [R4.64], !P2 ;  /* 0x3d60000004f87fae */ /* 0x0009e2000d121844 */
[----:B---3--:R-:W-:-:S03]  /*aa90*/  IMAD.WIDE R30, R18, 0x4, R26 ;  /* 0x00000004121e7825 */ /* 0x008fc600078e021a */
[----:B------:R-:W3:Y:S01]  /*aaa0*/  LDL.LU.64 R26, [R1+0x168] ;  /* 0x00016800011a7983 */ /* 0x000ee20000300a00 */
[----:B------:R-:W-:-:S03]  /*aab0*/  IMAD.WIDE R22, R18, 0x4, R22 ;  /* 0x0000000412167825 */ /* 0x000fc600078e0216 */
[----:B------:R1:W-:Y:S01]  /*aac0*/  STL.64 [R1+0x50], R30 ;  /* 0x0000501e01007387 */ /* 0x0003e20000100a00 */
[----:B------:R-:W-:-:S03]  /*aad0*/  IMAD.WIDE R42, R18, 0x4, R34 ;  /* 0x00000004122a7825 */ /* 0x000fc600078e0222 */
[----:B------:R1:W-:Y:S04]  /*aae0*/  STL.64 [R1+0x48], R22 ;  /* 0x0000481601007387 */ /* 0x0003e80000100a00 */
[----:B------:R-:W3:Y:S01]  /*aaf0*/  LDL.LU.64 R34, [R1+0x178] ;  /* 0x0001780001227983 */ /* 0x000ee20000300a00 */
[----:B------:R-:W-:-:S03]  /*ab00*/  ISETP.GE.U32.AND P6, PT, R3, 0x7fffffa3, PT ;  /* 0x7fffffa30300780c */ /* 0x000fc60003fc6070 */
[----:B------:R1:W-:Y:S01]  /*ab10*/  LDGSTS.E [R248+0x3e400], [R30.64], !P5 ;  /* 0x3e4000001ef87fae */ /* 0x0003e2000e921844 */
[----:B----4-:R-:W-:-:S03]  /*ab20*/  IMAD.WIDE R4, R18, 0x4, R46 ;  /* 0x0000000412047825 */ /* 0x010fc600078e022e */
[----:B------:R4:W-:Y:S04]  /*ab30*/  STL.64 [R1+0x30], R42 ;  /* 0x0000302a01007387 */ /* 0x0009e80000100a00 */
[----:B------:R1:W-:Y:S04]  /*ab40*/  LDGSTS.E [R248+0x3e600], [R22.64], !P5 ;  /* 0x3e60000016f87fae */ /* 0x0003e8000e921844 */
[----:B-1----:R-:W3:Y:S04]  /*ab50*/  LDL.LU.64 R30, [R1+0x188] ;  /* 0x00018800011e7983 */ /* 0x002ee80000300a00 */
[----:B------:R-:W-:Y:S04]  /*ab60*/  STL.64 [R1+0x28], R4 ;  /* 0x0000280401007387 */ /* 0x000fe80000100a00 */
[----:B------:R-:W3:Y:S04]  /*ab70*/  LDL.LU.64 R22, [R1+0x198] ;  /* 0x0001980001167983 */ /* 0x000ee80000300a00 */
[----:B------:R4:W-:Y:S04]  /*ab80*/  LDGSTS.E [R248+0x3f400], [R42.64], !P6 ;  /* 0x3f4000002af87fae */ /* 0x0009e8000f121844 */
[----:B------:R1:W-:Y:S01]  /*ab90*/  LDGSTS.E [R248+0x3f600], [R4.64], !P6 ;  /* 0x3f60000004f87fae */ /* 0x0003e2000f121844 */
[----:B----4-:R-:W-:-:S04]  /*aba0*/  IMAD.WIDE R42, R18, 0x4, R10 ;  /* 0x00000004122a7825 */ /* 0x010fc800078e020a */
[----:B------:R-:W-:Y:S02]  /*abb0*/  IMAD.SHL.U32 R11, R249, 0x4, RZ ;  /* 0x00000004f90b7824 */ /* 0x000fe400078e00ff */
[----:B--2---:R-:W-:Y:S02]  /*abc0*/  IMAD.WIDE R46, R18, 0x4, R244 ;  /* 0x00000004122e7825 */ /* 0x004fe400078e02f4 */
[----:B------:R-:W2:Y:S04]  /*abd0*/  LDL.LU.64 R244, [R1+0x1a8] ;  /* 0x0001a80001f47983 */ /* 0x000ea80000300a00 */
[----:B-1----:R-:W4:Y:S01]  /*abe0*/  LDL.LU.64 R248, [R1+0x1b8] ;  /* 0x0001b80001f87983 */ /* 0x002f220000300a00 */
[----:B------:R-:W-:-:S04]  /*abf0*/  IADD3 R2, R19, -0x23, RZ ;  /* 0xffffffdd13027810 */ /* 0x000fc80007ffe0ff */
[----:B------:R-:W-:Y:S02]  /*ac00*/  ISETP.GE.U32.AND P0, PT, R2, 0x7fffffbe, PT ;  /* 0x7fffffbe0200780c */ /* 0x000fe40003f06070 */
[----:B------:R-:W-:Y:S01]  /*ac10*/  LOP3.LUT R11, R11, 0x40, RZ, 0x3c, !PT ;  /* 0x000000400b0b7812 */ /* 0x000fe200078e3cff */
[----:B------:R1:W-:Y:S01]  /*ac20*/  STL.64 [R1+0xc8], R42 ;  /* 0x0000c82a01007387 */ /* 0x0003e20000100a00 */
[----:B------:R-:W-:-:S03]  /*ac30*/  IADD3 R3, R19, -0x27, RZ ;  /* 0xffffffd913037810 */ /* 0x000fc60007ffe0ff */
[----:B------:R-:W-:Y:S01]  /*ac40*/  STL.64 [R1+0xc0], R46 ;  /* 0x0000c02e01007387 */ /* 0x000fe20000100a00 */
[----:B------:R-:W-:-:S05]  /*ac50*/  ISETP.GE.U32.AND P1, PT, R3, 0x7fffffba, PT ;  /* 0x7fffffba0300780c */ /* 0x000fca0003f26070 */
[----:B------:R1:W-:Y:S04]  /*ac60*/  LDGSTS.E [R11+0x38800], [R42.64], !P0 ;  /* 0x388000002a0b7fae */ /* 0x0003e8000c121844 */
[----:B------:R3:W-:Y:S04]  /*ac70*/  LDGSTS.E [R11+0x38a00], [R46.64], !P0 ;  /* 0x38a000002e0b7fae */ /* 0x0007e8000c121844 */
[----:B-1----:R-:W4:Y:S01]  /*ac80*/  LDL.LU.64 R42, [R1+0x1c8] ;  /* 0x0001c800012a7983 */ /* 0x002f220000300a00 */
[----:B------:R-:W-:-:S05]  /*ac90*/  IMAD.WIDE R38, R18, 0x4, R38 ;  /* 0x0000000412267825 */ /* 0x000fca00078e0226 */
[----:B------:R1:W-:Y:S01]  /*aca0*/  STL.64 [R1+0xa8], R38 ;  /* 0x0000a82601007387 */ /* 0x0003e20000100a00 */
[----:B------:R-:W-:-:S03]  /*acb0*/  IMAD.WIDE R4, R18, 0x4, R50 ;  /* 0x0000000412047825 */ /* 0x000fc600078e0232 */
[----:B------:R1:W-:Y:S04]  /*acc0*/  LDGSTS.E [R11+0x39800], [R38.64], !P1 ;  /* 0x39800000260b7fae */ /* 0x0003e8000c921844 */
[----:B------:R-:W4:Y:S01]  /*acd0*/  LDL.LU.64 R50, [R1+0x1d8] ;  /* 0x0001d80001327983 */ /* 0x000f220000300a00 */
[----:B------:R-:W-:-:S03]  /*ace0*/  IADD3 R2, R19, -0x2b, RZ ;  /* 0xffffffd513027810 */ /* 0x000fc60007ffe0ff */
[----:B------:R3:W-:Y:S04]  /*acf0*/  STL.64 [R1+0xa0], R4 ;  /* 0x0000a00401007387 */ /* 0x0007e80000100a00 */
[----:B-1----:R-:W4:Y:S01]  /*ad00*/  LDL.LU.64 R38, [R1+0x1e8] ;  /* 0x0001e80001267983 */ /* 0x002f220000300a00 */
[----:B---3--:R-:W-:Y:S01]  /*ad10*/  IMAD.WIDE R54, R18, 0x4, R26 ;  /* 0x0000000412367825 */ /* 0x008fe200078e021a */
[----:B------:R-:W-:Y:S02]  /*ad20*/  IADD3 R3, R19, -0x2f, RZ ;  /* 0xffffffd113037810 */ /* 0x000fe40007ffe0ff */
[----:B------:R-:W3:Y:S01]  /*ad30*/  LDL.LU.64 R26, [R1+0x1f8] ;  /* 0x0001f800011a7983 */ /* 0x000ee20000300a00 */
[----:B------:R-:W-:-:S03]  /*ad40*/  ISETP.GE.U32.AND P4, PT, R2, 0x7fffffb6, PT ;  /* 0x7fffffb60200780c */ /* 0x000fc60003f86070 */
[----:B------:R1:W-:Y:S01]  /*ad50*/  STL.64 [R1+0x98], R54 ;  /* 0x0000983601007387 */ /* 0x0003e20000100a00 */
[----:B------:R-:W-:-:S03]  /*ad60*/  ISETP.GE.U32.AND P3, PT, R3, 0x7fffffb2, PT ;  /* 0x7fffffb20300780c */ /* 0x000fc60003f66070 */
[----:B------:R1:W-:Y:S01]  /*ad70*/  LDGSTS.E [R11+0x39a00], [R4.64], !P1 ;  /* 0x39a00000040b7fae */ /* 0x0003e2000c921844 */
[----:B------:R-:W-:-:S03]  /*ad80*/  IMAD.WIDE R34, R18, 0x4, R34 ;  /* 0x0000000412227825 */ /* 0x000fc600078e0222 */
[----:B------:R-:W3:Y:S04]  /*ad90*/  LDL.LU.64 R46, [R1+0x208] ;  /* 0x00020800012e7983 */ /* 0x000ee80000300a00 */
[----:B------:R2:W-:Y:S04]  /*ada0*/  STL.64 [R1+0x90], R34 ;  /* 0x0000902201007387 */ /* 0x0005e80000100a00 */
[----:B------:R1:W-:Y:S04]  /*adb0*/  LDGSTS.E [R11+0x3a800], [R54.64], !P4 ;  /* 0x3a800000360b7fae */ /* 0x0003e8000e121844 */
[----:B------:R2:W-:Y:S01]  /*adc0*/  LDGSTS.E [R11+0x3aa00], [R34.64], !P4 ;  /* 0x3aa00000220b7fae */ /* 0x0005e2000e121844 */
[----:B------:R-:W-:-:S05]  /*add0*/  IMAD.WIDE R30, R18, 0x4, R30 ;  /* 0x00000004121e7825 */ /* 0x000fca00078e021e */
[----:B------:R4:W-:Y:S01]  /*ade0*/  LDGSTS.E [R11+0x3b800], [R30.64], !P3 ;  /* 0x3b8000001e0b7fae */ /* 0x0009e2000d921844 */
[----:B-1----:R-:W-:-:S03]  /*adf0*/  IMAD.WIDE R4, R18, 0x4, R22 ;  /* 0x0000000412047825 */ /* 0x002fc600078e0216 */
[----:B------:R-:W3:Y:S04]  /*ae00*/  LDL.LU.64 R22, [R1+0x218] ;  /* 0x0002180001167983 */ /* 0x000ee80000300a00 */
[----:B------:R4:W-:Y:S04]  /*ae10*/  STL.64 [R1+0x88], R30 ;  /* 0x0000881e01007387 */ /* 0x0009e80000100a00 */
[----:B------:R-:W3:Y:S04]  /*ae20*/  LDL.LU.64 R54, [R1+0x2098] ;  /* 0x0020980001367983 */ /* 0x000ee80000300a00 */
[----:B------:R-:W-:Y:S01]  /*ae30*/  STL.64 [R1+0x80], R4 ;  /* 0x0000800401007387 */ /* 0x000fe20000100a00 */
[----:B------:R-:W-:-:S02]  /*ae40*/  IADD3 R2, R19, -0x33, RZ ;  /* 0xffffffcd13027810 */ /* 0x000fc40007ffe0ff */
[----:B------:R-:W-:Y:S01]  /*ae50*/  IADD3 R3, R19, -0x37, RZ ;  /* 0xffffffc913037810 */ /* 0x000fe20007ffe0ff */
[----:B------:R1:W-:Y:S01]  /*ae60*/  LDGSTS.E [R11+0x3ba00], [R4.64], !P3 ;  /* 0x3ba00000040b7fae */ /* 0x0003e2000d921844 */
[----:B--2---:R-:W-:-:S03]  /*ae70*/  IMAD.WIDE R34, R18, 0x4, R244 ;  /* 0x0000000412227825 */ /* 0x004fc600078e02f4 */
[----:B------:R-:W2:Y:S01]  /*ae80*/  LDL.LU.64 R244, [R1+0x228] ;  /* 0x0002280001f47983 */ /* 0x000ea20000300a00 */
[----:B----4-:R-:W-:-:S03]  /*ae90*/  IMAD.WIDE R30, R18, 0x4, R248 ;  /* 0x00000004121e7825 */ /* 0x010fc600078e02f8 */
[----:B------:R-:W4:Y:S01]  /*aea0*/  LDL.LU.64 R248, [R1+0x238] ;  /* 0x0002380001f87983 */ /* 0x000f220000300a00 */
[----:B------:R-:W-:Y:S02]  /*aeb0*/  ISETP.GE.U32.AND P2, PT, R2, 0x7fffffae, PT ;  /* 0x7fffffae0200780c */ /* 0x000fe40003f46070 */
[----:B------:R-:W-:Y:S01]  /*aec0*/  ISETP.GE.U32.AND P5, PT, R3, 0x7fffffaa, PT ;  /* 0x7fffffaa0300780c */ /* 0x000fe20003fa6070 */
[----:B------:R1:W-:Y:S01]  /*aed0*/  STL.64 [R1+0x78], R34 ;  /* 0x0000782201007387 */ /* 0x0003e20000100a00 */
[----:B------:R-:W-:-:S03]  /*aee0*/  IADD3 R2, R19, -0x3b, RZ ;  /* 0xffffffc513027810 */ /* 0x000fc60007ffe0ff */
[----:B------:R1:W-:Y:S01]  /*aef0*/  STL.64 [R1+0x70], R30 ;  /* 0x0000701e01007387 */ /* 0x0003e20000100a00 */
[----:B------:R-:W-:-:S05]  /*af00*/  ISETP.GE.U32.AND P6, PT, R2, 0x7fffffa6, PT ;  /* 0x7fffffa60200780c */ /* 0x000fca0003fc6070 */
[----:B------:R1:W-:Y:S01]  /*af10*/  LDGSTS.E [R11+0x3c800], [R34.64], !P2 ;  /* 0x3c800000220b7fae */ /* 0x0003e2000d121844 */
[----:B------:R-:W-:-:S03]  /*af20*/  IADD3 R3, R19, -0x3f, RZ ;  /* 0xffffffc113037810 */ /* 0x000fc60007ffe0ff */
[----:B------:R1:W-:Y:S01]  /*af30*/  LDGSTS.E [R11+0x3ca00], [R30.64], !P2 ;  /* 0x3ca000001e0b7fae */ /* 0x0003e2000d121844 */
[----:B------:R-:W-:-:S05]  /*af40*/  IMAD.WIDE R42, R18, 0x4, R42 ;  /* 0x00000004122a7825 */ /* 0x000fca00078e022a */
[----:B------:R3:W-:Y:S04]  /*af50*/  STL.64 [R1+0x60], R42 ;  /* 0x0000602a01007387 */ /* 0x0007e80000100a00 */
[----:B-1----:R-:W4:Y:S01]  /*af60*/  LDL.LU.64 R34, [R1+0x248] ;  /* 0x0002480001227983 */ /* 0x002f220000300a00 */
[----:B------:R-:W-:Y:S02]  /*af70*/  IADD3 R2, R19, -0x24, RZ ;  /* 0xffffffdc13027810 */ /* 0x000fe40007ffe0ff */
[----:B------:R-:W-:Y:S01]  /*af80*/  ISETP.GE.U32.AND P0, PT, R3, 0x7fffffa2, PT ;  /* 0x7fffffa20300780c */ /* 0x000fe20003f06070 */
[----:B------:R3:W-:Y:S01]  /*af90*/  LDGSTS.E [R11+0x3d800], [R42.64], !P5 ;  /* 0x3d8000002a0b7fae */ /* 0x0007e2000e921844 */
[----:B------:R-:W-:Y:S02]  /*afa0*/  ISETP.GE.U32.AND P1, PT, R2, 0x7fffffbd, PT ;  /* 0x7fffffbd0200780c */ /* 0x000fe40003f26070 */
[----:B------:R-:W-:-:S02]  /*afb0*/  IADD3 R3, R19, -0x28, RZ ;  /* 0xffffffd813037810 */ /* 0x000fc40007ffe0ff */
[----:B------:R-:W-:Y:S01]  /*afc0*/  IADD3 R2, R19, -0x2c, RZ ;  /* 0xffffffd413027810 */ /* 0x000fe20007ffe0ff */
[----:B------:R-:W-:-:S05]  /*afd0*/  IMAD.WIDE R4, R18, 0x4, R50 ;  /* 0x0000000412047825 */ /* 0x000fca00078e0232 */
[----:B------:R1:W-:Y:S04]  /*afe0*/  STL.64 [R1+0x58], R4 ;  /* 0x0000580401007387 */ /* 0x0003e80000100a00 */
[----:B------:R-:W4:Y:S01]  /*aff0*/  LDL.LU.64 R30, [R1+0x258] ;  /* 0x00025800011e7983 */ /* 0x000f220000300a00 */
[----:B---3--:R-:W-:Y:S01]  /*b000*/  IMAD.WIDE R42, R18, 0x4, R38 ;  /* 0x00000004122a7825 */ /* 0x008fe200078e0226 */
[----:B------:R-:W-:Y:S02]  /*b010*/  ISETP.GE.U32.AND P4, PT, R3, 0x7fffffb9, PT ;  /* 0x7fffffb90300780c */ /* 0x000fe40003f86070 */
[----:B------:R-:W-:Y:S01]  /*b020*/  ISETP.GE.U32.AND P3, PT, R2, 0x7fffffb5, PT ;  /* 0x7fffffb50200780c */ /* 0x000fe20003f66070 */
[----:B------:R1:W-:Y:S01]  /*b030*/  LDGSTS.E [R11+0x3da00], [R4.64], !P5 ;  /* 0x3da00000040b7fae */ /* 0x0003e2000e921844 */
[----:B------:R-:W-:Y:S01]  /*b040*/  IMAD.WIDE R38, R18, 0x4, R26 ;  /* 0x0000000412267825 */ /* 0x000fe200078e021a */
[----:B------:R-:W-:-:S02]  /*b050*/  IADD3 R3, R19, -0x30, RZ ;  /* 0xffffffd013037810 */ /* 0x000fc40007ffe0ff */
[----:B------:R-:W3:Y:S01]  /*b060*/  LDL.LU.64 R26, [R1+0x268] ;  /* 0x00026800011a7983 */ /* 0x000ee20000300a00 */
[----:B------:R-:W-:Y:S02]  /*b070*/  IADD3 R2, R19, -0x34, RZ ;  /* 0xffffffcc13027810 */ /* 0x000fe40007ffe0ff */
[----:B------:R-:W-:Y:S01]  /*b080*/  ISETP.GE.U32.AND P2, PT, R3, 0x7fffffb1, PT ;  /* 0x7fffffb10300780c */ /* 0x000fe20003f46070 */
[----:B------:R-:W-:Y:S01]  /*b090*/  STL.64 [R1+0x40], R42 ;  /* 0x0000402a01007387 */ /* 0x000fe20000100a00 */
[----:B------:R-:W-:-:S03]  /*b0a0*/  ISETP.GE.U32.AND P5, PT, R2, 0x7fffffad, PT ;  /* 0x7fffffad0200780c */ /* 0x000fc60003fa6070 */
[----:B------:R-:W-:Y:S01]  /*b0b0*/  STL.64 [R1+0x38], R38 ;  /* 0x0000382601007387 */ /* 0x000fe20000100a00 */
[----:B-1----:R-:W-:-:S03]  /*b0c0*/  IMAD.WIDE R4, R18, 0x4, R46 ;  /* 0x0000000412047825 */ /* 0x002fc600078e022e */
[----:B------:R4:W-:Y:S01]  /*b0d0*/  LDGSTS.E [R11+0x3e800], [R42.64], !P6 ;  /* 0x3e8000002a0b7fae */ /* 0x0009e2000f121844 */
[----:B------:R-:W-:-:S03]  /*b0e0*/  IADD3 R10, R19, -0x38, RZ ;  /* 0xffffffc8130a7810 */ /* 0x000fc60007ffe0ff */
[----:B------:R2:W-:Y:S04]  /*b0f0*/  LDGSTS.E [R11+0x3ea00], [R38.64], !P6 ;  /* 0x3ea00000260b7fae */ /* 0x0005e8000f121844 */
[----:B------:R1:W-:Y:S01]  /*b100*/  LDGSTS.E [R11+0x3f800], [R4.64], !P0 ;  /* 0x3f800000040b7fae */ /* 0x0003e2000c121844 */
[----:B------:R-:W-:-:S03]  /*b110*/  IMAD.WIDE R2, R18, 0x4, R22 ;  /* 0x0000000412027825 */ /* 0x000fc600078e0216 */
[----:B------:R-:W3:Y:S04]  /*b120*/  LDL.LU.64 R22, [R1+0x278] ;  /* 0x0002780001167983 */ /* 0x000ee80000300a00 */
[----:B------:R1:W-:Y:S04]  /*b130*/  STL.64 [R1+0x1ff0], R4 ;  /* 0x001ff00401007387 */ /* 0x0003e80000100a00 */
[----:B------:R1:W-:Y:S01]  /*b140*/  LDGSTS.E [R11+0x3fa00], [R2.64], !P0 ;  /* 0x3fa00000020b7fae */ /* 0x0003e2000c121844 */
[----:B------:R-:W-:-:S03]  /*b150*/  ISETP.GE.U32.AND P6, PT, R10, 0x7fffffa9, PT ;  /* 0x7fffffa90a00780c */ /* 0x000fc60003fc6070 */
[----:B-1----:R-:W3:Y:S04]  /*b160*/  LDL.LU.64 R4, [R1+0x288] ;  /* 0x0002880001047983 */ /* 0x002ee80000300a00 */
[----:B------:R1:W-:Y:S04]  /*b170*/  STL.64 [R1+0x1ff8], R2 ;  /* 0x001ff80201007387 */ /* 0x0003e80000100a00 */
[----:B-1----:R-:W3:Y:S01]  /*b180*/  LDL.LU.64 R2, [R1+0x298] ;  /* 0x0002980001027983 */ /* 0x002ee20000300a00 */
[----:B--2---:R-:W-:-:S03]  /*b190*/  IMAD.WIDE R38, R18, 0x4, R244 ;  /* 0x0000000412267825 */ /* 0x004fc600078e02f4 */
[----:B------:R-:W2:Y:S01]  /*b1a0*/  LDL.LU.64 R244, [R1+0x2a8] ;  /* 0x0002a80001f47983 */ /* 0x000ea20000300a00 */
[----:B----4-:R-:W-:-:S03]  /*b1b0*/  IMAD.WIDE R10, R18, 0x4, R248 ;  /* 0x00000004120a7825 */ /* 0x010fc600078e02f8 */
[----:B------:R-:W4:Y:S01]  /*b1c0*/  LDL.LU.64 R248, [R1+0x2b8] ;  /* 0x0002b80001f87983 */ /* 0x000f220000300a00 */
[----:B------:R-:W-:-:S03]  /*b1d0*/  LOP3.LUT R15, R14, 0x60, RZ, 0x3c, !PT ;  /* 0x000000600e0f7812 */ /* 0x000fc600078e3cff */
[----:B------:R-:W-:Y:S04]  /*b1e0*/  STL.64 [R1+0xb8], R38 ;  /* 0x0000b82601007387 */ /* 0x000fe80000100a00 */
[----:B------:R1:W-:Y:S04]  /*b1f0*/  STL.64 [R1+0xb0], R10 ;  /* 0x0000b00a01007387 */ /* 0x0003e80000100a00 */
[----:B------:R1:W-:Y:S04]  /*b200*/  LDGSTS.E [R15+0x38c00], [R38.64], !P1 ;  /* 0x38c00000260f7fae */ /* 0x0003e8000c921844 */
[----:B------:R1:W-:Y:S04]  /*b210*/  LDGSTS.E [R15+0x38e00], [R10.64], !P1 ;  /* 0x38e000000a0f7fae */ /* 0x0003e8000c921844 */
[----:B-1----:R-:W1:Y:S01]  /*b220*/  S2R R11, SR_TID.X ;  /* 0x00000000000b7919 */ /* 0x002e620000002100 */
[----:B------:R-:W-:-:S05]  /*b230*/  IMAD.WIDE R34, R18, 0x4, R34 ;  /* 0x0000000412227825 */ /* 0x000fca00078e0222 */
[----:B------:R-:W-:Y:S04]  /*b240*/  STL.64 [R1+0x108], R34 ;  /* 0x0001082201007387 */ /* 0x000fe80000100a00 */
[----:B------:R1:W-:Y:S01]  /*b250*/  LDGSTS.E [R15+0x39c00], [R34.64], !P4 ;  /* 0x39c00000220f7fae */ /* 0x0003e2000e121844 */
[----:B------:R-:W-:Y:S01]  /*b260*/  IADD3 R252, R19, -0x3c, RZ ;  /* 0xffffffc413fc7810 */ /* 0x000fe20007ffe0ff */
[----:B------:R-:W-:-:S05]  /*b270*/  IMAD.WIDE R30, R18, 0x4, R30 ;  /* 0x00000004121e7825 */ /* 0x000fca00078e021e */
[----:B------:R1:W-:Y:S04]  /*b280*/  STL.64 [R1+0x100], R30 ;  /* 0x0001001e01007387 */ /* 0x0003e80000100a00 */
[----:B------:R-:W4:Y:S04]  /*b290*/  LDL.LU.64 R42, [R1+0x2e8] ;  /* 0x0002e800012a7983 */ /* 0x000f280000300a00 */
[----:B------:R-:W4:Y:S01]  /*b2a0*/  LDL.LU.64 R38, [R1+0x2e0] ;  /* 0x0002e00001267983 */ /* 0x000f220000300a00 */
[----:B---3--:R-:W-:-:S03]  /*b2b0*/  IMAD.WIDE R50, R18, 0x4, R26 ;  /* 0x0000000412327825 */ /* 0x008fc600078e021a */
[----:B------:R1:W-:Y:S01]  /*b2c0*/  LDGSTS.E [R15+0x39e00], [R30.64], !P4 ;  /* 0x39e000001e0f7fae */ /* 0x0003e2000e121844 */
[----:B------:R-:W-:-:S03]  /*b2d0*/  ISETP.GE.U32.AND P0, PT, R252, 0x7fffffa5, PT ;  /* 0x7fffffa5fc00780c */ /* 0x000fc60003f06070 */
[----:B-1----:R-:W3:Y:S04]  /*b2e0*/  LDL.LU.64 R30, [R1+0x2d8] ;  /* 0x0002d800011e7983 */ /* 0x002ee80000300a00 */
[----:B------:R-:W3:Y:S04]  /*b2f0*/  LDL.LU.64 R26, [R1+0x2d0] ;  /* 0x0002d000011a7983 */ /* 0x000ee80000300a00 */
[----:B------:R-:W-:Y:S01]  /*b300*/  STL.64 [R1+0xf8], R50 ;  /* 0x0000f83201007387 */ /* 0x000fe20000100a00 */
[----:B------:R-:W-:Y:S01]  /*b310*/  IMAD.WIDE R46, R18, 0x4, R22 ;  /* 0x00000004122e7825 */ /* 0x000fe200078e0216 */
[----:B------:R-:W-:-:S02]  /*b320*/  LOP3.LUT R11, R11, 0x1f, RZ, 0xc0, !PT ;  /* 0x0000001f0b0b7812 */ /* 0x000fc400078ec0ff */
[----:B------:R-:W3:Y:S04]  /*b330*/  LDL.LU.64 R22, [R1+0x2c8] ;  /* 0x0002c80001167983 */ /* 0x000ee80000300a00 */
[----:B------:R-:W3:Y:S01]  /*b340*/  LDL.LU.64 R34, [R1+0x2c0] ;  /* 0x0002c00001227983 */ /* 0x000ee20000300a00 */
[C---:B------:R-:W-:Y:S02]  /*b350*/  IADD3 R10, R19.reuse, -0x41, RZ ;  /* 0xffffffbf130a7810 */ /* 0x040fe40007ffe0ff */
[----:B------:R-:W-:Y:S01]  /*b360*/  IADD3 R252, R19, -0x40, RZ ;  /* 0xffffffc013fc7810 */ /* 0x000fe20007ffe0ff */
[----:B------:R2:W-:Y:S01]  /*b370*/  LDGSTS.E [R15+0x3ac00], [R50.64], !P3 ;  /* 0x3ac00000320f7fae */ /* 0x0005e2000d921844 */
[----:B------:R-:W-:-:S03]  /*b380*/  IMAD.WIDE R4, R18, 0x4, R4 ;  /* 0x0000000412047825 */ /* 0x000fc600078e0204 */
[----:B------:R-:W-:Y:S01]  /*b390*/  STL.64 [R1+0xf0], R46 ;  /* 0x0000f02e01007387 */ /* 0x000fe20000100a00 */
[----:B------:R-:W-:-:S03]  /*b3a0*/  ISETP.GE.AND P4, PT, R11, R252, PT ;  /* 0x000000fc0b00720c */ /* 0x000fc60003f86270 */
[----:B------:R4:W-:Y:S01]  /*b3b0*/  LDGSTS.E [R15+0x3ae00], [R46.64], !P3 ;  /* 0x3ae000002e0f7fae */ /* 0x0009e2000d921844 */
[----:B------:R-:W-:-:S03]  /*b3c0*/  ISETP.GE.U32.AND P3, PT, R10, 0x7fffffa0, PT ;  /* 0x7fffffa00a00780c */ /* 0x000fc60003f66070 */
[----:B------:R-:W-:Y:S04]  /*b3d0*/  STL.64 [R1+0xe8], R4 ;  /* 0x0000e80401007387 */ /* 0x000fe80000100a00 */
[----:B------:R1:W-:Y:S01]  /*b3e0*/  LDGSTS.E [R15+0x3bc00], [R4.64], !P2 ;  /* 0x3bc00000040f7fae */ /* 0x0003e2000d121844 */
[----:B------:R-:W-:-:S05]  /*b3f0*/  IMAD.WIDE R2, R18, 0x4, R2 ;  /* 0x0000000412027825 */ /* 0x000fca00078e0202 */
[----:B------:R1:W-:Y:S04]  /*b400*/  STL.64 [R1+0xe0], R2 ;  /* 0x0000e00201007387 */ /* 0x0003e80000100a00 */
[----:B------:R1:W-:Y:S04]  /*b410*/  LDGSTS.E [R15+0x3be00], [R2.64], !P2 ;  /* 0x3be00000020f7fae */ /* 0x0003e8000d121844 */
[----:B------:R-:W3:Y:S04]  /*b420*/  LDL.LU.64 R10, [R1+0x20] ;  /* 0x00002000010a7983 */ /* 0x000ee80000300a00 */
[----:B-1----:R-:W3:Y:S01]  /*b430*/  LDL.LU.64 R2, [R1+0x18] ;  /* 0x0000180001027983 */ /* 0x002ee20000300a00 */
[----:B--2---:R-:W-:-:S04]  /*b440*/  IMAD.WIDE R50, R18, 0x4, R244 ;  /* 0x0000000412327825 */ /* 0x004fc800078e02f4 */
[----:B----4-:R-:W-:Y:S01]  /*b450*/  IMAD.WIDE R46, R18, 0x4, R248 ;  /* 0x00000004122e7825 */ /* 0x010fe200078e02f8 */
[----:B------:R1:W-:Y:S04]  /*b460*/  STL.64 [R1+0xd8], R50 ;  /* 0x0000d83201007387 */ /* 0x0003e80000100a00 */
[----:B------:R-:W2:Y:S04]  /*b470*/  LDL.LU.64 R244, [R1+0x10] ;  /* 0x0000100001f47983 */ /* 0x000ea80000300a00 */
[----:B------:R4:W-:Y:S04]  /*b480*/  STL.64 [R1+0xd0], R46 ;  /* 0x0000d02e01007387 */ /* 0x0009e80000100a00 */
[----:B------:R-:W2:Y:S04]  /*b490*/  LDL.LU.64 R4, [R1+0x8] ;  /* 0x0000080001047983 */ /* 0x000ea80000300a00 */
[----:B------:R-:W2:Y:S01]  /*b4a0*/  LDL.LU.64 R248, [R1] ;  /* 0x0000000001f87983 */ /* 0x000ea20000300a00 */
[----:B------:R-:W-:-:S02]  /*b4b0*/  ISETP.GE.U32.AND P1, PT, R252, 0x7fffffa1, PT ;  /* 0x7fffffa1fc00780c */ /* 0x000fc40003f26070 */
[C---:B------:R-:W-:Y:S01]  /*b4c0*/  IADD3 R252, R19.reuse, -0x45, RZ ;  /* 0xffffffbb13fc7810 */ /* 0x040fe20007ffe0ff */
[----:B------:R1:W-:Y:S03]  /*b4d0*/  LDGSTS.E [R15+0x3cc00], [R50.64], !P5 ;  /* 0x3cc00000320f7fae */ /* 0x0003e6000e921844 */
[----:B------:R-:W-:Y:S01]  /*b4e0*/  ISETP.GE.U32.AND P2, PT, R252, 0x7fffff9c, PT ;  /* 0x7fffff9cfc00780c */ /* 0x000fe20003f46070 */
[----:B------:R4:W-:Y:S01]  /*b4f0*/  LDGSTS.E [R15+0x3ce00], [R46.64], !P5 ;  /* 0x3ce000002e0f7fae */ /* 0x0009e2000e921844 */
[C---:B------:R-:W-:Y:S02]  /*b500*/  IADD3 R252, R19.reuse, -0x4d, RZ ;  /* 0xffffffb313fc7810 */ /* 0x040fe40007ffe0ff */
[----:B------:R-:W-:Y:S01]  /*b510*/  IADD3 R14, R19, -0x49, RZ ;  /* 0xffffffb7130e7810 */ /* 0x000fe20007ffe0ff */
[----:B-1----:R-:W2:Y:S03]  /*b520*/  LDL.LU.64 R50, [R1+0x2090] ;  /* 0x0020900001327983 */ /* 0x002ea60000300a00 */
[----:B------:R-:W-:Y:S01]  /*b530*/  ISETP.GE.U32.AND P5, PT, R14, 0x7fffff98, PT ;  /* 0x7fffff980e00780c */ /* 0x000fe20003fa6070 */
[----:B----4-:R-:W4:Y:S01]  /*b540*/  LDL.LU.64 R46, [R1+0x2088] ;  /* 0x00208800012e7983 */ /* 0x010f220000300a00 */
[----:B------:R-:W-:-:S04]  /*b550*/  IMAD.WIDE R42, R18, 0x4, R42 ;  /* 0x00000004122a7825 */ /* 0x000fc800078e022a */
[----:B------:R-:W-:Y:S01]  /*b560*/  IMAD.WIDE R38, R18, 0x4, R38 ;  /* 0x0000000412267825 */ /* 0x000fe200078e0226 */
[----:B------:R1:W-:Y:S04]  /*b570*/  LDGSTS.E [R15+0x3dc00], [R42.64], !P6 ;  /* 0x3dc000002a0f7fae */ /* 0x0003e8000f121844 */
[----:B------:R1:W-:Y:S01]  /*b580*/  LDGSTS.E [R15+0x3de00], [R38.64], !P6 ;  /* 0x3de00000260f7fae */ /* 0x0003e2000f121844 */
[----:B------:R-:W-:Y:S02]  /*b590*/  ISETP.GE.U32.AND P6, PT, R252, 0x7fffff94, PT ;  /* 0x7fffff94fc00780c */ /* 0x000fe40003fc6070 */
[----:B------:R-:W-:Y:S01]  /*b5a0*/  IADD3 R252, R19, -0x51, RZ ;  /* 0xffffffaf13fc7810 */ /* 0x000fe20007ffe0ff */
[----:B---3--:R-:W-:-:S04]  /*b5b0*/  IMAD.WIDE R30, R18, 0x4, R30 ;  /* 0x00000004121e7825 */ /* 0x008fc800078e021e */
[----:B------:R-:W-:Y:S01]  /*b5c0*/  IMAD.WIDE R26, R18, 0x4, R26 ;  /* 0x00000004121a7825 */ /* 0x000fe200078e021a */
[----:B------:R3:W-:Y:S04]  /*b5d0*/  LDGSTS.E [R15+0x3ec00], [R30.64], !P0 ;  /* 0x3ec000001e0f7fae */ /* 0x0007e8000c121844 */
[----:B------:R1:W-:Y:S01]  /*b5e0*/  LDGSTS.E [R15+0x3ee00], [R26.64], !P0 ;  /* 0x3ee000001a0f7fae */ /* 0x0003e2000c121844 */
[----:B------:R-:W-:Y:S01]  /*b5f0*/  ISETP.GE.U32.AND P0, PT, R252, 0x7fffff90, PT ;  /* 0x7fffff90fc00780c */ /* 0x000fe20003f06070 */
[----:B------:R-:W-:Y:S02]  /*b600*/  IMAD.MOV.U32 R252, RZ, RZ, 0x1f ;  /* 0x0000001ffffc7424 */ /* 0x000fe400078e00ff */
[----:B------:R-:W-:-:S04]  /*b610*/  IMAD.WIDE R22, R18, 0x4, R22 ;  /* 0x0000000412167825 */ /* 0x000fc800078e0216 */
[----:B------:R-:W-:Y:S01]  /*b620*/  IMAD.WIDE R18, R18, 0x4, R34 ;  /* 0x0000000412127825 */ /* 0x000fe200078e0222 */
[----:B------:R1:W-:Y:S01]  /*b630*/  LDGSTS.E [R15+0x3fc00], [R22.64], !P1 ;  /* 0x3fc00000160f7fae */ /* 0x0003e2000c921844 */
[----:B------:R-:W-:-:S03]  /*b640*/  IADD3 R252, R252, c[0x0][0x180], RZ ;  /* 0x00006000fcfc7a10 */ /* 0x000fc60007ffe0ff */
[----:B------:R1:W-:Y:S01]  /*b650*/  LDGSTS.E [R15+0x3fe00], [R18.64], !P1 ;  /* 0x3fe00000120f7fae */ /* 0x0003e2000c921844 */
[----:B------:R-:W-:Y:S02]  /*b660*/  ISETP.NE.U32.AND P1, PT, R0, RZ, PT ;  /* 0x000000ff0000720c */ /* 0x000fe40003f25070 */
[----:B------:R-:W-:Y:S01]  /*b670*/  SEL R0, RZ, 0x4, P4 ;  /* 0x00000004ff007807 */ /* 0x000fe20002000000 */
[----:B------:R1:W-:Y:S01]  /*b680*/  STL.64 [R1+0x1228], R42 ;  /* 0x0012282a01007387 */ /* 0x0003e20000100a00 */
[----:B------:R-:W-:Y:S01]  /*b690*/  ISETP.GT.AND P4, PT, R252, 0x5f, PT ;  /* 0x0000005ffc00780c */ /* 0x000fe20003f84270 */
[----:B------:R-:W-:Y:S02]  /*b6a0*/  IMAD.MOV.U32 R252, RZ, RZ, c[0x0][0x18c] ;  /* 0x00006300fffc7624 */ /* 0x000fe400078e00ff */
[----:B------:R-:W4:Y:S04]  /*b6b0*/  LDL.LU R14, [R1+0x2080] ;  /* 0x00208000010e7983 */ /* 0x000f280000300800 */
[----:B------:R1:W-:Y:S01]  /*b6c0*/  STL.64 [R1+0x1220], R38 ;  /* 0x0012202601007387 */ /* 0x0003e20000100a00 */
[----:B------:R-:W-:-:S03]  /*b6d0*/  IMAD.SHL.U32 R252, R252, 0x20, RZ ;  /* 0x00000020fcfc7824 */ /* 0x000fc600078e00ff */
[----:B-1----:R-:W4:Y:S04]  /*b6e0*/  LDL.LU.64 R42, [R1+0x2078] ;  /* 0x00207800012a7983 */ /* 0x002f280000300a00 */
[----:B------:R-:W0:Y:S04]  /*b6f0*/  LDGDEPBAR ;  /* 0x00000000000079af */ /* 0x000e280000000000 */
[----:B------:R-:W4:Y:S04]  /*b700*/  LDL.LU.64 R38, [R1+0x2070] ;  /* 0x0020700001267983 */ /* 0x000f280000300a00 */
[----:B------:R3:W-:Y:S04]  /*b710*/  STL.64 [R1+0x578], R30 ;  /* 0x0005781e01007387 */ /* 0x0007e80000100a00 */
[----:B------:R-:W4:Y:S04]  /*b720*/  LDL.LU.64 R34, [R1+0x2068] ;  /* 0x0020680001227983 */ /* 0x000f280000300a00 */
[----:B------:R1:W-:Y:S01]  /*b730*/  STL.64 [R1+0x580], R26 ;  /* 0x0005801a01007387 */ /* 0x0003e20000100a00 */
[----:B------:R-:W-:-:S03]  /*b740*/  IMAD.WIDE R10, R252, 0x4, R10 ;  /* 0x00000004fc0a7825 */ /* 0x000fc600078e020a */
[----:B---3--:R-:W3:Y:S04]  /*b750*/  LDL.LU.64 R30, [R1+0x2060] ;  /* 0x00206000011e7983 */ /* 0x008ee80000300a00 */
[----:B-1----:R-:W3:Y:S04]  /*b760*/  LDL.LU.64 R26, [R1+0x2058] ;  /* 0x00205800011a7983 */ /* 0x002ee80000300a00 */
[----:B------:R1:W-:Y:S04]  /*b770*/  STL.64 [R1+0x1238], R22 ;  /* 0x0012381601007387 */ /* 0x0003e80000100a00 */
[----:B------:R1:W-:Y:S04]  /*b780*/  STL.64 [R1+0x1230], R18 ;  /* 0x0012301201007387 */ /* 0x0003e80000100a00 */
[----:B-1----:R-:W3:Y:S04]  /*b790*/  LDL.LU.64 R22, [R1+0x2050] ;  /* 0x0020500001167983 */ /* 0x002ee80000300a00 */
[----:B------:R-:W3:Y:S04]  /*b7a0*/  LDL.LU.64 R18, [R1+0x2048] ;  /* 0x0020480001127983 */ /* 0x000ee80000300a00 */
[----:B------:R-:W4:Y:S04]  /*b7b0*/  LDL.LU R15, [R1+0x2040] ;  /* 0x00204000010f7983 */ /* 0x000f280000300800 */
[----:B------:R1:W-:Y:S04]  /*b7c0*/  STL.64 [R1+0xb98], R10 ;  /* 0x000b980a01007387 */ /* 0x0003e80000100a00 */
[----:B-1----:R-:W3:Y:S01]  /*b7d0*/  LDL.LU.64 R10, [R1+0x2038] ;  /* 0x00203800010a7983 */ /* 0x002ee20000300a00 */
[----:B--2---:R-:W-:-:S05]  /*b7e0*/  IMAD.WIDE R244, R252, 0x4, R244 ;  /* 0x00000004fcf47825 */ /* 0x004fca00078e02f4 */
[----:B------:R1:W-:Y:S01]  /*b7f0*/  STL.64 [R1+0xd28], R244 ;  /* 0x000d28f401007387 */ /* 0x0003e20000100a00 */
[----:B------:R-:W-:-:S03]  /*b800*/  IMAD.WIDE R248, R252, 0x4, R248 ;  /* 0x00000004fcf87825 */ /* 0x000fc600078e02f8 */
[----:B-1----:R-:W2:Y:S04]  /*b810*/  LDL.LU.64 R244, [R1+0x2030] ;  /* 0x0020300001f47983 */ /* 0x002ea80000300a00 */
[----:B------:R1:W-:Y:S04]  /*b820*/  STL.64 [R1+0xd40], R248 ;  /* 0x000d40f801007387 */ /* 0x0003e80000100a00 */
[----:B-1----:R-:W2:Y:S01]  /*b830*/  LDL.LU.64 R248, [R1+0x2028] ;  /* 0x0020280001f87983 */ /* 0x002ea20000300a00 */
[----:B------:R-:W-:-:S04]  /*b840*/  IMAD.WIDE R2, R252, 0x4, R2 ;  /* 0x00000004fc027825 */ /* 0x000fc800078e0202 */
[C---:B------:R-:W-:Y:S01]  /*b850*/  IMAD.WIDE R4, R252.reuse, 0x4, R4 ;  /* 0x00000004fc047825 */ /* 0x040fe200078e0204 */
[----:B------:R-:W-:Y:S04]  /*b860*/  STL.64 [R1+0xd10], R2 ;  /* 0x000d100201007387 */ /* 0x000fe80000100a00 */
[----:B------:R2:W-:Y:S04]  /*b870*/  STL.64 [R1+0x2000], R2 ;  /* 0x0020000201007387 */ /* 0x0005e80000100a00 */
[----:B------:R-:W-:Y:S04]  /*b880*/  STL.64 [R1+0xd38], R4 ;  /* 0x000d380401007387 */ /* 0x000fe80000100a00 */
[----:B------:R1:W-:Y:S01]  /*b890*/  STL.64 [R1+0x2008], R4 ;  /* 0x0020080401007387 */ /* 0x0003e20000100a00 */
[----:B--2---:R-:W-:-:S05]  /*b8a0*/  IMAD.WIDE R2, R252, 0x4, R248 ;  /* 0x00000004fc027825 */ /* 0x004fca00078e02f8 */
[----:B------:R-:W-:Y:S04]  /*b8b0*/  STL.64 [R1+0xd50], R2 ;  /* 0x000d500201007387 */ /* 0x000fe80000100a00 */
[----:B-1----:R-:W2:Y:S04]  /*b8c0*/  LDL.64 R4, [R1+0xd50] ;  /* 0x000d500001047983 */ /* 0x002ea80000100a00 */
[----:B--2---:R1:W-:Y:S04]  /*b8d0*/  STL.64 [R1+0x2010], R4 ;  /* 0x0020100401007387 */ /* 0x0043e80000100a00 */
[----:B-1----:R-:W2:Y:S04]  /*b8e0*/  LDL.64 R4, [R1+0xd40] ;  /* 0x000d400001047983 */ /* 0x002ea80000100a00 */
[----:B--2---:R1:W-:Y:S04]  /*b8f0*/  STL.64 [R1+0x2018], R4 ;  /* 0x0020180401007387 */ /* 0x0043e80000100a00 */
[----:B-1----:R-:W2:Y:S01]  /*b900*/  LDL.64 R4, [R1+0xd28] ;  /* 0x000d280001047983 */ /* 0x002ea20000100a00 */
[----:B------:R-:W-:-:S04]  /*b910*/  IMAD.WIDE R250, R252, 0x4, R250 ;  /* 0x00000004fcfa7825 */ /* 0x000fc800078e02fa */
[----:B------:R-:W-:-:S04]  /*b920*/  IMAD.WIDE R2, R252, 0x4, R244 ;  /* 0x00000004fc027825 */ /* 0x000fc800078e02f4 */
[----:B------:R-:W-:-:S04]  /*b930*/  IMAD.WIDE R246, R252, 0x4, R246 ;  /* 0x00000004fcf67825 */ /* 0x000fc800078e02f6 */
[----:B---3--:R-:W-:-:S04]  /*b940*/  IMAD.WIDE R10, R252, 0x4, R10 ;  /* 0x00000004fc0a7825 */ /* 0x008fc800078e020a */
[----:B------:R-:W-:-:S04]  /*b950*/  IMAD.WIDE R8, R252, 0x4, R8 ;  /* 0x00000004fc087825 */ /* 0x000fc800078e0208 */
[----:B----4-:R-:W-:-:S04]  /*b960*/  IMAD.WIDE R14, R252, 0x4, R14 ;  /* 0x00000004fc0e7825 */ /* 0x010fc800078e020e */
[----:B------:R-:W-:-:S04]  /*b970*/  IMAD.WIDE R12, R252, 0x4, R12 ;  /* 0x00000004fc0c7825 */ /* 0x000fc800078e020c */
        /* <DEDUP_REMOVED lines=17> */
[C---:B------:R-:W-:Y:S01]  /*ba90*/  IMAD.WIDE R48, R252.reuse, 0x4, R48 ;  /* 0x00000004fc307825 */ /* 0x040fe200078e0230 */
[----:B--2---:R1:W-:Y:S04]  /*baa0*/  STL.64 [R1+0x2020], R4 ;  /* 0x0020200401007387 */ /* 0x0043e80000100a00 */
[----:B-1----:R-:W2:Y:S04]  /*bab0*/  LDL.64 R4, [R1+0xb98] ;  /* 0x000b980001047983 */ /* 0x002ea80000100a00 */
[----:B------:R-:W-:Y:S04]  /*bac0*/  STL.64 [R1+0xd48], R250 ;  /* 0x000d48fa01007387 */ /* 0x000fe80000100a00 */
[----:B------:R1:W-:Y:S04]  /*bad0*/  STL.64 [R1+0xd78], R2 ;  /* 0x000d780201007387 */ /* 0x0003e80000100a00 */
[----:B------:R-:W-:Y:S04]  /*bae0*/  STL.64 [R1+0xd60], R246 ;  /* 0x000d60f601007387 */ /* 0x000fe80000100a00 */
[----:B------:R3:W-:Y:S04]  /*baf0*/  STL.64 [R1+0xd90], R10 ;  /* 0x000d900a01007387 */ /* 0x0007e80000100a00 */
[----:B------:R4:W-:Y:S04]  /*bb00*/  STL.64 [R1+0xd88], R8 ;  /* 0x000d880801007387 */ /* 0x0009e80000100a00 */
[----:B------:R-:W-:Y:S04]  /*bb10*/  STL.64 [R1+0xda0], R14 ;  /* 0x000da00e01007387 */ /* 0x000fe80000100a00 */
[----:B------:R-:W-:Y:S04]  /*bb20*/  STL.64 [R1+0xd98], R12 ;  /* 0x000d980c01007387 */ /* 0x000fe80000100a00 */
[----:B------:R-:W-:Y:S04]  /*bb30*/  STL.64 [R1+0xdb8], R18 ;  /* 0x000db81201007387 */ /* 0x000fe80000100a00 */
[----:B------:R1:W-:Y:S04]  /*bb40*/  STL.64 [R1+0xda8], R16 ;  /* 0x000da81001007387 */ /* 0x0003e80000100a00 */
[----:B------:R-:W-:Y:S04]  /*bb50*/  STL.64 [R1+0xdd0], R22 ;  /* 0x000dd01601007387 */ /* 0x000fe80000100a00 */
[----:B------:R-:W-:Y:S04]  /*bb60*/  STL.64 [R1+0xdc8], R20 ;  /* 0x000dc81401007387 */ /* 0x000fe80000100a00 */
[----:B------:R1:W-:Y:S04]  /*bb70*/  STL.64 [R1+0xde0], R26 ;  /* 0x000de01a01007387 */ /* 0x0003e80000100a00 */
[----:B------:R-:W-:Y:S04]  /*bb80*/  STL.64 [R1+0xdd8], R24 ;  /* 0x000dd81801007387 */ /* 0x000fe80000100a00 */
[----:B------:R-:W-:Y:S04]  /*bb90*/  STL.64 [R1+0xdf0], R30 ;  /* 0x000df01e01007387 */ /* 0x000fe80000100a00 */
[----:B------:R-:W-:Y:S04]  /*bba0*/  STL.64 [R1+0xde8], R28 ;  /* 0x000de81c01007387 */ /* 0x000fe80000100a00 */
[----:B------:R-:W-:Y:S04]  /*bbb0*/  STL.64 [R1+0xe20], R34 ;  /* 0x000e202201007387 */ /* 0x000fe80000100a00 */
[----:B------:R-:W-:Y:S01]  /*bbc0*/  STL.64 [R1+0xdf8], R32 ;  /* 0x000df82001007387 */ /* 0x000fe20000100a00 */
[----:B------:R-:W-:-:S03]  /*bbd0*/  IMAD.WIDE R54, R252, 0x4, R54 ;  /* 0x00000004fc367825 */ /* 0x000fc600078e0236 */
[----:B------:R-:W-:Y:S01]  /*bbe0*/  STL.64 [R1+0xe50], R38 ;  /* 0x000e502601007387 */ /* 0x000fe20000100a00 */
[----:B------:R-:W-:-:S03]  /*bbf0*/  IMAD.WIDE R52, R252, 0x4, R52 ;  /* 0x00000004fc347825 */ /* 0x000fc600078e0234 */
[----:B------:R-:W-:Y:S01]  /*bc00*/  STL.64 [R1+0xe28], R36 ;  /* 0x000e282401007387 */ /* 0x000fe20000100a00 */
[----:B------:R-:W-:-:S03]  /*bc10*/  IMAD.WIDE R58, R252, 0x4, R58 ;  /* 0x00000004fc3a7825 */ /* 0x000fc600078e023a */
[----:B------:R1:W-:Y:S01]  /*bc20*/  STL.64 [R1+0xe80], R42 ;  /* 0x000e802a01007387 */ /* 0x0003e20000100a00 */
        /* <DEDUP_REMOVED lines=123> */
[----:B------:R-:W-:Y:S04]  /*c3e0*/  STL.64 [R1+0x1160], R166 ;  /* 0x001160a601007387 */ /* 0x000fe80000100a00 */
[----:B------:R-:W1:Y:S01]  /*c3f0*/  S2R R249, SR_TID.X ;  /* 0x0000000000f97919 */ /* 0x000e620000002100 */
        /* <DEDUP_REMOVED lines=42> */
[----:B-1----:R-:W-:-:S03]  /*c6a0*/  LOP3.LUT R248, R249, 0x7f, RZ, 0xc0, !PT ;  /* 0x0000007ff9f87812 */ /* 0x002fc600078ec0ff */
[----:B------:R-:W-:Y:S01]  /*c6b0*/  STL.64 [R1+0x10b0], R210 ;  /* 0x0010b0d201007387 */ /* 0x000fe20000100a00 */
[----:B------:R-:W-:-:S03]  /*c6c0*/  IMAD.WIDE R226, R252, 0x4, R226 ;  /* 0x00000004fce27825 */ /* 0x000fc600078e02e2 */
[----:B------:R-:W-:Y:S01]  /*c6d0*/  STL.64 [R1+0x10b8], R208 ;  /* 0x0010b8d001007387 */ /* 0x000fe20000100a00 */
[C---:B------:R-:W-:Y:S01]  /*c6e0*/  IMAD.WIDE R224, R252.reuse, 0x4, R224 ;  /* 0x00000004fce07825 */ /* 0x040fe200078e02e0 */
[----:B------:R-:W-:Y:S02]  /*c6f0*/  LOP3.LUT R249, R249, 0x60, RZ, 0xc0, !PT ;  /* 0x00000060f9f97812 */ /* 0x000fe400078ec0ff */
[----:B------:R-:W-:Y:S01]  /*c700*/  STL.64 [R1+0x10a0], R214 ;  /* 0x0010a0d601007387 */ /* 0x000fe20000100a00 */
[----:B------:R-:W-:-:S03]  /*c710*/  IMAD.WIDE R230, R252, 0x4, R230 ;  /* 0x00000004fce67825 */ /* 0x000fc600078e02e6 */
[----:B------:R-:W-:Y:S01]  /*c720*/  STL.64 [R1+0x10a8], R212 ;  /* 0x0010a8d401007387 */ /* 0x000fe20000100a00 */
[----:B------:R-:W-:-:S03]  /*c730*/  IMAD.WIDE R228, R252, 0x4, R228 ;  /* 0x00000004fce47825 */ /* 0x000fc600078e02e4 */
[----:B------:R-:W-:Y:S01]  /*c740*/  STL.64 [R1+0x1090], R218 ;  /* 0x001090da01007387 */ /* 0x000fe20000100a00 */
[----:B------:R-:W-:-:S03]  /*c750*/  IMAD.WIDE R234, R252, 0x4, R234 ;  /* 0x00000004fcea7825 */ /* 0x000fc600078e02ea */
[----:B------:R-:W-:Y:S01]  /*c760*/  STL.64 [R1+0x1098], R216 ;  /* 0x001098d801007387 */ /* 0x000fe20000100a00 */
[----:B------:R-:W-:Y:S01]  /*c770*/  IMAD.SHL.U32 R248, R248, 0x4, RZ ;  /* 0x00000004f8f87824 */ /* 0x000fe200078e00ff */
[----:B------:R-:W-:Y:S02]  /*c780*/  SHF.R.U32.HI R245, RZ, 0x1, R249 ;  /* 0x00000001fff57819 */ /* 0x000fe400000116f9 */
[----:B------:R-:W-:Y:S01]  /*c790*/  STL.64 [R1+0x1080], R222 ;  /* 0x001080de01007387 */ /* 0x000fe20000100a00 */
[----:B------:R-:W-:-:S03]  /*c7a0*/  IMAD.WIDE R232, R252, 0x4, R232 ;  /* 0x00000004fce87825 */ /* 0x000fc600078e02e8 */
[----:B------:R-:W-:Y:S01]  /*c7b0*/  STL.64 [R1+0x1088], R220 ;  /* 0x001088dc01007387 */ /* 0x000fe20000100a00 */
[----:B------:R-:W-:-:S03]  /*c7c0*/  IMAD.WIDE R238, R252, 0x4, R238 ;  /* 0x00000004fcee7825 */ /* 0x000fc600078e02ee */
[----:B------:R-:W-:Y:S01]  /*c7d0*/  STL.64 [R1+0x1070], R226 ;  /* 0x001070e201007387 */ /* 0x000fe20000100a00 */
[----:B------:R-:W-:-:S03]  /*c7e0*/  IMAD.WIDE R236, R252, 0x4, R236 ;  /* 0x00000004fcec7825 */ /* 0x000fc600078e02ec */
[----:B------:R-:W-:Y:S01]  /*c7f0*/  STL.64 [R1+0x1078], R224 ;  /* 0x001078e001007387 */ /* 0x000fe20000100a00 */
[----:B------:R-:W-:Y:S01]  /*c800*/  IMAD.WIDE R242, R252, 0x4, R242 ;  /* 0x00000004fcf27825 */ /* 0x000fe200078e02f2 */
[----:B------:R-:W-:Y:S02]  /*c810*/  LOP3.LUT R249, R248, R245, RZ, 0x3c, !PT ;  /* 0x000000f5f8f97212 */ /* 0x000fe400078e3cff */
[----:B------:R-:W-:Y:S01]  /*c820*/  STL.64 [R1+0x1060], R230 ;  /* 0x001060e601007387 */ /* 0x000fe20000100a00 */
[----:B------:R-:W-:-:S03]  /*c830*/  IMAD.WIDE R240, R252, 0x4, R240 ;  /* 0x00000004fcf07825 */ /* 0x000fc600078e02f0 */
[----:B------:R-:W-:Y:S04]  /*c840*/  STL.64 [R1+0x1068], R228 ;  /* 0x001068e401007387 */ /* 0x000fe80000100a00 */
[----:B------:R-:W-:Y:S04]  /*c850*/  STL.64 [R1+0x1050], R234 ;  /* 0x001050ea01007387 */ /* 0x000fe80000100a00 */
[----:B------:R-:W-:Y:S04]  /*c860*/  STL.64 [R1+0x1058], R232 ;  /* 0x001058e801007387 */ /* 0x000fe80000100a00 */
[----:B------:R-:W-:Y:S04]  /*c870*/  STL.64 [R1+0x9d0], R238 ;  /* 0x0009d0ee01007387 */ /* 0x000fe80000100a00 */
[----:B------:R-:W-:Y:S04]  /*c880*/  STL.64 [R1+0x9d8], R236 ;  /* 0x0009d8ec01007387 */ /* 0x000fe80000100a00 */
[----:B------:R-:W-:Y:S04]  /*c890*/  STL.64 [R1+0x1040], R242 ;  /* 0x001040f201007387 */ /* 0x000fe80000100a00 */
[----:B------:R-:W-:Y:S04]  /*c8a0*/  STL.64 [R1+0x1048], R240 ;  /* 0x001048f001007387 */ /* 0x000fe80000100a00 */
[----:B--2---:R1:W-:Y:S04]  /*c8b0*/  LDGSTS.E [R249+0x10000], [R4.64], P1 ;  /* 0x1000000004f97fae */ /* 0x0043e80008921844 */
[----:B-1----:R-:W2:Y:S01]  /*c8c0*/  LDL.LU.64 R4, [R1+0x2020] ;  /* 0x0020200001047983 */ /* 0x002ea20000300a00 */
[----:B------:R-:W-:-:S03]  /*c8d0*/  IMAD.WIDE R6, R252, 0x4, R6 ;  /* 0x00000004fc067825 */ /* 0x000fc600078e0206 */
[----:B--2---:R1:W-:Y:S04]  /*c8e0*/  LDGSTS.E [R249+0x10400], [R4.64], P1 ;  /* 0x1040000004f97fae */ /* 0x0043e80008921844 */
[----:B-1----:R-:W2:Y:S04]  /*c8f0*/  LDL.LU.64 R4, [R1+0x2018] ;  /* 0x0020180001047983 */ /* 0x002ea80000300a00 */
[----:B------:R1:W-:Y:S04]  /*c900*/  STL.64 [R1+0x1038], R6 ;  /* 0x0010380601007387 */ /* 0x0003e80000100a00 */
[----:B--2---:R2:W-:Y:S04]  /*c910*/  LDGSTS.E [R249+0x10800], [R4.64], P1 ;  /* 0x1080000004f97fae */ /* 0x0045e80008921844 */
[----:B--2---:R-:W2:Y:S01]  /*c920*/  LDL.LU.64 R4, [R1+0x2010] ;  /* 0x0020100001047983 */ /* 0x004ea20000300a00 */
[----:B------:R-:W-:-:S03]  /*c930*/  LOP3.LUT R245, R248, R245, RZ, 0x3c, !PT ;  /* 0x000000f5f8f57212 */ /* 0x000fc600078e3cff */
[----:B--2---:R2:W-:Y:S04]  /*c940*/  LDGSTS.E [R249+0x10c00], [R4.64], P1 ;  /* 0x10c0000004f97fae */ /* 0x0045e80008921844 */
[----:B------:R1:W-:Y:S04]  /*c950*/  LDGSTS.E [R249+0x11000], [R2.64], P1 ;  /* 0x1100000002f97fae */ /* 0x0003e80008921844 */
[----:B------:R3:W-:Y:S04]  /*c960*/  LDGSTS.E [R249+0x11400], [R10.64], P1 ;  /* 0x114000000af97fae */ /* 0x0007e80008921844 */
[----:B--2---:R-:W2:Y:S04]  /*c970*/  LDL.LU.64 R4, [R1+0x2008] ;  /* 0x0020080001047983 */ /* 0x004ea80000300a00 */
[----:B-1----:R-:W2:Y:S04]  /*c980*/  LDL.LU.64 R2, [R1+0x2000] ;  /* 0x0020000001027983 */ /* 0x002ea80000300a00 */
        /* <DEDUP_REMOVED lines=50> */
[----:B------:R-:W-:-:S03]  /*ccb0*/  LOP3.LUT R245, R245, 0x40, RZ, 0x3c, !PT ;  /* 0x00000040f5f57812 */ /* 0x000fc600078e3cff */
        /* <DEDUP_REMOVED lines=8> */
[----:B--2---:R2:W-:Y:S04]  /*cd40*/  LDGSTS.E [R245+0x10200], [R2.64], P1 ;  /* 0x1020000002f57fae */ /* 0x0045e80008921844 */
[----:B------:R1:W-:Y:S04]  /*cd50*/  LDGSTS.E [R245+0x10600], [R4.64], P1 ;  /* 0x1060000004f57fae */ /* 0x0003e80008921844 */
[----:B------:R3:W-:Y:S04]  /*cd60*/  LDGSTS.E [R245+0x10a00], [R250.64], P1 ;  /* 0x10a00000faf57fae */ /* 0x0007e80008921844 */
[----:B--2---:R-:W4:Y:S04]  /*cd70*/  LDL.LU.64 R2, [R1+0x1ff8] ;  /* 0x001ff80001027983 */ /* 0x004f280000300a00 */
[----:B-1----:R-:W4:Y:S04]  /*cd80*/  LDL.LU.64 R4, [R1+0x1ff0] ;  /* 0x001ff00001047983 */ /* 0x002f280000300a00 */
[----:B---3--:R-:W3:Y:S04]  /*cd90*/  LDL.LU.64 R10, [R1+0x2b0] ;  /* 0x0002b000010a7983 */ /* 0x008ee80000300a00 */
[----:B------:R1:W-:Y:S04]  /*cda0*/  LDGSTS.E [R245+0x10e00], [R246.64], P1 ;  /* 0x10e00000f6f57fae */ /* 0x0003e80008921844 */
[----:B------:R4:W-:Y:S04]  /*cdb0*/  LDGSTS.E [R245+0x11200], [R8.64], P1 ;  /* 0x1120000008f57fae */ /* 0x0009e80008921844 */
[----:B------:R-:W4:Y:S04]  /*cdc0*/  LDL.LU.64 R248, [R1+0x290] ;  /* 0x0002900001f87983 */ /* 0x000f280000300a00 */
[----:B------:R1:W-:Y:S04]  /*cdd0*/  LDGSTS.E [R245+0x11600], [R12.64], P1 ;  /* 0x116000000cf57fae */ /* 0x0003e80008921844 */
[----:B----4-:R-:W4:Y:S04]  /*cde0*/  LDL.LU.64 R8, [R1+0x2a0] ;  /* 0x0002a00001087983 */ /* 0x010f280000300a00 */
[----:B-1----:R-:W4:Y:S04]  /*cdf0*/  LDL.LU.64 R246, [R1+0x280] ;  /* 0x0002800001f67983 */ /* 0x002f280000300a00 */
        /* <DEDUP_REMOVED lines=46> */
[----:B------:R-:W-:-:S03]  /*d0e0*/  IMAD.MOV.U32 R251, RZ, RZ, c[0x0][0x180] ;  /* 0x00006000fffb7624 */ /* 0x000fc600078e00ff */
[----:B------:R1:W-:Y:S04]  /*d0f0*/  LDGSTS.E [R245+0x1d200], [R200.64], P1 ;  /* 0x1d200000c8f57fae */ /* 0x0003e80008921844 */
[----:B------:R1:W-:Y:S04]  /*d100*/  LDGSTS.E [R245+0x1d600], [R204.64], P1 ;  /* 0x1d600000ccf57fae */ /* 0x0003e80008921844 */
[----:B------:R1:W-:Y:S04]  /*d110*/  LDGSTS.E [R245+0x1da00], [R208.64], P1 ;  /* 0x1da00000d0f57fae */ /* 0x0003e80008921844 */
[----:B------:R1:W-:Y:S04]  /*d120*/  LDGSTS.E [R245+0x1de00], [R212.64], P1 ;  /* 0x1de00000d4f57fae */ /* 0x0003e80008921844 */
[----:B------:R1:W-:Y:S01]  /*d130*/  LDGSTS.E [R245+0x1e200], [R216.64], P1 ;  /* 0x1e200000d8f57fae */ /* 0x0003e20008921844 */
[----:B------:R-:W-:-:S03]  /*d140*/  IADD3 R250, R251, -0x55, RZ ;  /* 0xffffffabfbfa7810 */ /* 0x000fc60007ffe0ff */
[----:B------:R1:W-:Y:S04]  /*d150*/  LDGSTS.E [R245+0x1e600], [R220.64], P1 ;  /* 0x1e600000dcf57fae */ /* 0x0003e80008921844 */
[----:B------:R1:W-:Y:S04]  /*d160*/  LDGSTS.E [R245+0x1ea00], [R224.64], P1 ;  /* 0x1ea00000e0f57fae */ /* 0x0003e80008921844 */
[----:B------:R1:W-:Y:S04]  /*d170*/  LDGSTS.E [R245+0x1ee00], [R228.64], P1 ;  /* 0x1ee00000e4f57fae */ /* 0x0003e80008921844 */
[----:B------:R1:W-:Y:S04]  /*d180*/  LDGSTS.E [R245+0x1f200], [R232.64], P1 ;  /* 0x1f200000e8f57fae */ /* 0x0003e80008921844 */
[----:B------:R1:W-:Y:S04]  /*d190*/  LDGSTS.E [R245+0x1f600], [R236.64], P1 ;  /* 0x1f600000ecf57fae */ /* 0x0003e80008921844 */
[----:B------:R1:W-:Y:S04]  /*d1a0*/  LDGSTS.E [R245+0x1fa00], [R240.64], P1 ;  /* 0x1fa00000f0f57fae */ /* 0x0003e80008921844 */
[----:B------:R1:W-:Y:S01]  /*d1b0*/  LDGSTS.E [R245+0x1fe00], [R6.64], P1 ;  /* 0x1fe0000006f57fae */ /* 0x0003e20008921844 */
[----:B------:R-:W-:Y:S01]  /*d1c0*/  ISETP.GE.U32.AND P1, PT, R250, 0x7fffff8c, PT ;  /* 0x7fffff8cfa00780c */ /* 0x000fe20003f26070 */
[----:B------:R-:W-:-:S02]  /*d1d0*/  IMAD.MOV.U32 R250, RZ, RZ, c[0x0][0x188] ;  /* 0x00006200fffa7624 */ /* 0x000fc400078e00ff */
[----:B-1----:R-:W2:Y:S02]  /*d1e0*/  LDL.LU.64 R16, [R1+0x270] ;  /* 0x0002700001107983 */ /* 0x002ea40000300a00 */
[----:B------:R-:W-:Y:S02]  /*d1f0*/  IMAD.SHL.U32 R250, R250, 0x20, RZ ;  /* 0x00000020fafa7824 */ /* 0x000fe400078e00ff */
[----:B------:R-:W2:Y:S01]  /*d200*/  LDL.LU.64 R12, [R1+0x260] ;  /* 0x00026000010c7983 */ /* 0x000ea20000300a00 */
[----:B------:R-:W-:-:S03]  /*d210*/  IADD3 R245, R251, -0x59, RZ ;  /* 0xffffffa7fbf57810 */ /* 0x000fc60007ffe0ff */
[----:B------:R-:W0:Y:S01]  /*d220*/  LDGDEPBAR ;  /* 0x00000000000079af */ /* 0x000e220000000000 */
[----:B---3--:R-:W-:-:S03]  /*d230*/  IMAD.WIDE R26, R250, 0x4, R10 ;  /* 0x00000004fa1a7825 */ /* 0x008fc600078e020a */
[----:B------:R-:W3:Y:S04]  /*d240*/  LDL.LU.64 R10, [R1+0x250] ;  /* 0x00025000010a7983 */ /* 0x000ee80000300a00 */
[----:B------:R-:W3:Y:S01]  /*d250*/  LDL.LU.64 R14, [R1+0x240] ;  /* 0x00024000010e7983 */ /* 0x000ee20000300a00 */
[----:B----4-:R-:W-:-:S03]  /*d260*/  IMAD.WIDE R42, R250, 0x4, R8 ;  /* 0x00000004fa2a7825 */ /* 0x010fc600078e0208 */
[----:B------:R-:W4:Y:S01]  /*d270*/  LDL.LU.64 R8, [R1+0x230] ;  /* 0x0002300001087983 */ /* 0x000f220000300a00 */
[----:B------:R-:W-:-:S03]  /*d280*/  IMAD.WIDE R44, R250, 0x4, R246 ;  /* 0x00000004fa2c7825 */ /* 0x000fc600078e02f6 */
[----:B------:R-:W4:Y:S01]  /*d290*/  LDL.LU.64 R246, [R1+0x220] ;  /* 0x0002200001f67983 */ /* 0x000f220000300a00 */
[----:B------:R-:W-:Y:S02]  /*d2a0*/  SEL R0, R0, RZ, P4 ;  /* 0x000000ff00007207 */ /* 0x000fe40002000000 */
[----:B------:R-:W-:Y:S01]  /*d2b0*/  ISETP.GE.U32.AND P4, PT, R245, 0x7fffff88, PT ;  /* 0x7fffff88f500780c */ /* 0x000fe20003f86070 */
[----:B------:R-:W-:Y:S01]  /*d2c0*/  IMAD.WIDE R28, R250, 0x4, R248 ;  /* 0x00000004fa1c7825 */ /* 0x000fe200078e02f8 */
[----:B------:R-:W1:Y:S04]  /*d2d0*/  S2R R245, SR_TID.X ;  /* 0x0000000000f57919 */ /* 0x000e680000002100 */
[----:B------:R-:W1:Y:S04]  /*d2e0*/  S2R R248, SR_TID.X ;  /* 0x0000000000f87919 */ /* 0x000e680000002100 */
[----:B------:R-:W4:Y:S04]  /*d2f0*/  LDL.LU.64 R24, [R1+0x210] ;  /* 0x0002100001187983 */ /* 0x000f280000300a00 */
[----:B------:R-:W4:Y:S04]  /*d300*/  LDL.LU.64 R22, [R1+0x200] ;  /* 0x0002000001167983 */ /* 0x000f280000300a00 */
[----:B------:R1:W-:Y:S04]  /*d310*/  STL.64 [R1+0x1bd0], R26 ;  /* 0x001bd01a01007387 */ /* 0x0003e80000100a00 */
[----:B------:R2:W-:Y:S04]  /*d320*/  STL.64 [R1+0x1bd8], R28 ;  /* 0x001bd81c01007387 */ /* 0x0005e80000100a00 */
[----:B------:R-:W-:Y:S01]  /*d330*/  STL.64 [R1+0x1be0], R42 ;  /* 0x001be02a01007387 */ /* 0x000fe20000100a00 */
[----:B-1----:R-:W-:-:S03]  /*d340*/  LOP3.LUT R249, R245, 0x7f, RZ, 0xc0, !PT ;  /* 0x0000007ff5f97812 */ /* 0x002fc600078ec0ff */
[----:B------:R-:W-:Y:S01]  /*d350*/  STL.64 [R1+0x1be8], R44 ;  /* 0x001be82c01007387 */ /* 0x000fe20000100a00 */
[C---:B------:R-:W-:Y:S02]  /*d360*/  IADD3 R6, R251.reuse, -0x5d, RZ ;  /* 0xffffffa3fb067810 */ /* 0x040fe40007ffe0ff */
[----:B------:R-:W-:Y:S01]  /*d370*/  IADD3 R7, R251, -0x42, RZ ;  /* 0xffffffbefb077810 */ /* 0x000fe20007ffe0ff */
[----:B------:R-:W-:Y:S01]  /*d380*/  IMAD.SHL.U32 R251, R249, 0x4, RZ ;  /* 0x00000004f9fb7824 */ /* 0x000fe200078e00ff */
[----:B------:R-:W-:Y:S01]  /*d390*/  BAR.SYNC.DEFER_BLOCKING 0x0 ;  /* 0x0000000000007b1d */ /* 0x000fe20000010000 */
[----:B------:R-:W-:-:S05]  /*d3a0*/  LOP3.LUT R244, R248, 0x7f, RZ, 0xc0, !PT ;  /* 0x0000007ff8f47812 */ /* 0x000fca00078ec0ff */
[----:B------:R-:W-:Y:S01]  /*d3b0*/  @!PT LDS RZ, [RZ] ;  /* 0x00000000fffff984 */ /* 0x000fe20000000800 */
[----:B------:R-:W-:Y:S01]  /*d3c0*/  @!PT LDS RZ, [RZ] ;  /* 0x00000000fffff984 */ /* 0x000fe20000000800 */
[----:B------:R-:W-:Y:S01]  /*d3d0*/  @!PT LDS RZ, [RZ] ;  /* 0x00000000fffff984 */ /* 0x000fe20000000800 */
[----:B------:R1:W-:Y:S02]  /*d3e0*/  LDGSTS.E [R251+0x40000], [R26.64], !P3 ;  /* 0x400000001afb7fae */ /* 0x0003e4000d921844 */
[----:B-1----:R-:W-:-:S05]  /*d3f0*/  IMAD.SHL.U32 R26, R244, 0x4, RZ ;  /* 0x00000004f41a7824 */ /* 0x002fca00078e00ff */
[----:B------:R1:W-:Y:S04]  /*d400*/  LDGSTS.E [R26+0x40200], [R28.64], !P3 ;  /* 0x402000001c1a7fae */ /* 0x0003e8000d921844 */
[----:B------:R1:W-:Y:S04]  /*d410*/  LDGSTS.E [R26+0x41000], [R42.64], !P2 ;  /* 0x410000002a1a7fae */ /* 0x0003e8000d121844 */
[----:B------:R1:W-:Y:S01]  /*d420*/  LDGSTS.E [R26+0x41200], [R44.64], !P2 ;  /* 0x412000002c1a7fae */ /* 0x0003e2000d121844 */
[----:B--2---:R-:W-:-:S03]  /*d430*/  IMAD.WIDE R60, R250, 0x4, R12 ;  /* 0x00000004fa3c7825 */ /* 0x004fc600078e020c */
[----:B------:R-:W2:Y:S01]  /*d440*/  LDL.LU.64 R12, [R1+0x1f0] ;  /* 0x0001f000010c7983 */ /* 0x000ea20000300a00 */
[----:B------:R-:W-:-:S05]  /*d450*/  IMAD.WIDE R58, R250, 0x4, R16 ;  /* 0x00000004fa3a7825 */ /* 0x000fca00078e0210 */
[----:B------:R1:W-:Y:S04]  /*d460*/  LDGSTS.E [R26+0x42000], [R58.64], !P5 ;  /* 0x420000003a1a7fae */ /* 0x0003e8000e921844 */
[----:B------:R1:W-:Y:S01]  /*d470*/  LDGSTS.E [R26+0x42200], [R60.64], !P5 ;  /* 0x422000003c1a7fae */ /* 0x0003e2000e921844 */
[----:B---3--:R-:W-:-:S03]  /*d480*/  IMAD.WIDE R238, R250, 0x4, R10 ;  /* 0x00000004faee7825 */ /* 0x008fc600078e020a */
[----:B------:R-:W3:Y:S04]  /*d490*/  LDL.LU.64 R10, [R1+0x1e0] ;  /* 0x0001e000010a7983 */ /* 0x000ee80000300a00 */
[----:B------:R-:W3:Y:S04]  /*d4a0*/  LDL.LU.64 R20, [R1+0x1d0] ;  /* 0x0001d00001147983 */ /* 0x000ee80000300a00 */
[----:B------:R-:W3:Y:S01]  /*d4b0*/  LDL.LU.64 R18, [R1+0x1c0] ;  /* 0x0001c00001127983 */ /* 0x000ee20000300a00 */
[----:B------:R-:W-:-:S03]  /*d4c0*/  IMAD.WIDE R14, R250, 0x4, R14 ;  /* 0x00000004fa0e7825 */ /* 0x000fc600078e020e */
[----:B------:R2:W-:Y:S04]  /*d4d0*/  LDGSTS.E [R26+0x43000], [R238.64], !P6 ;  /* 0x43000000ee1a7fae */ /* 0x0005e8000f121844 */
[----:B------:R4:W-:Y:S02]  /*d4e0*/  STL.64 [R1+0x420], R14 ;  /* 0x0004200e01007387 */ /* 0x0009e40000100a00 */
[C---:B----4-:R-:W-:Y:S02]  /*d4f0*/  IMAD.WIDE R30, R250.reuse, 0x4, R8 ;  /* 0x00000004fa1e7825 */ /* 0x050fe400078e0208 */
[----:B------:R-:W-:Y:S02]  /*d500*/  STL.64 [R1+0x1bf0], R58 ;  /* 0x001bf03a01007387 */ /* 0x000fe40000100a00 */
[----:B-1----:R-:W-:-:S02]  /*d510*/  IMAD.WIDE R28, R250, 0x4, R246 ;  /* 0x00000004fa1c7825 */ /* 0x002fc400078e02f6 */
[----:B------:R-:W-:Y:S04]  /*d520*/  STL.64 [R1+0x1bf8], R60 ;  /* 0x001bf83c01007387 */ /* 0x000fe80000100a00 */
[----:B------:R-:W-:Y:S04]  /*d530*/  STL.64 [R1+0x1c00], R238 ;  /* 0x001c00ee01007387 */ /* 0x000fe80000100a00 */
[----:B------:R1:W-:Y:S01]  /*d540*/  LDGSTS.E [R26+0x43200], [R14.64], !P6 ;  /* 0x432000000e1a7fae */ /* 0x0003e2000f121844 */
[----:B------:R-:W-:-:S03]  /*d550*/  IMAD.WIDE R24, R250, 0x4, R24 ;  /* 0x00000004fa187825 */ /* 0x000fc600078e0218 */
[----:B------:R4:W-:Y:S01]  /*d560*/  LDGSTS.E [R26+0x44000], [R30.64], !P0 ;  /* 0x440000001e1a7fae */ /* 0x0009e2000c121844 */
[----:B------:R-:W-:-:S03]  /*d570*/  IMAD.WIDE R22, R250, 0x4, R22 ;  /* 0x00000004fa167825 */ /* 0x000fc600078e0216 */
[----:B------:R2:W-:Y:S04]  /*d580*/  LDGSTS.E [R26+0x44200], [R28.64], !P0 ;  /* 0x442000001c1a7fae */ /* 0x0005e8000c121844 */
[----:B-1----:R-:W4:Y:S04]  /*d590*/  LDL.LU.64 R14, [R1+0x1b0] ;  /* 0x0001b000010e7983 */ /* 0x002f280000300a00 */
[----:B------:R-:W4:Y:S04]  /*d5a0*/  LDL.LU.64 R16, [R1+0x1a0] ;  /* 0x0001a00001107983 */ /* 0x000f280000300a00 */
[----:B------:R-:W-:Y:S04]  /*d5b0*/  STL.64 [R1+0x588], R30 ;  /* 0x0005881e01007387 */ /* 0x000fe80000100a00 */
[----:B------:R-:W4:Y:S04]  /*d5c0*/  LDL.LU.64 R8, [R1+0x190] ;  /* 0x0001900001087983 */ /* 0x000f280000300a00 */
[----:B------:R-:W-:Y:S04]  /*d5d0*/  STL.64 [R1+0x590], R28 ;  /* 0x0005901c01007387 */ /* 0x000fe80000100a00 */
[----:B------:R-:W4:Y:S04]  /*d5e0*/  LDL.LU.64 R246, [R1+0x180] ;  /* 0x0001800001f67983 */ /* 0x000f280000300a00 */
[----:B------:R1:W-:Y:S04]  /*d5f0*/  STL.64 [R1+0xb90], R24 ;  /* 0x000b901801007387 */ /* 0x0003e80000100a00 */
[----:B------:R1:W-:Y:S04]  /*d600*/  LDGSTS.E [R26+0x45000], [R24.64], !P1 ;  /* 0x45000000181a7fae */ /* 0x0003e8000c921844 */
[----:B------:R1:W-:Y:S04]  /*d610*/  STL.64 [R1+0xcf0], R22 ;  /* 0x000cf01601007387 */ /* 0x0003e80000100a00 */
[----:B------:R1:W-:Y:S01]  /*d620*/  LDGSTS.E [R26+0x45200], [R22.64], !P1 ;  /* 0x45200000161a7fae */ /* 0x0003e2000c921844 */
[----:B--2---:R-:W-:-:S05]  /*d630*/  IMAD.WIDE R12, R250, 0x4, R12 ;  /* 0x00000004fa0c7825 */ /* 0x004fca00078e020c */
[----:B------:R2:W-:Y:S04]  /*d640*/  STL.64 [R1+0xd58], R12 ;  /* 0x000d580c01007387 */ /* 0x0005e80000100a00 */
[----:B------:R2:W-:Y:S01]  /*d650*/  LDGSTS.E [R26+0x46000], [R12.64], !P4 ;  /* 0x460000000c1a7fae */ /* 0x0005e2000e121844 */
[----:B---3--:R-:W-:-:S04]  /*d660*/  IMAD.WIDE R10, R250, 0x4, R10 ;  /* 0x00000004fa0a7825 */ /* 0x008fc800078e020a */
[C---:B-1----:R-:W-:Y:S01]  /*d670*/  IMAD.WIDE R24, R250.reuse, 0x4, R20 ;  /* 0x00000004fa187825 */ /* 0x042fe200078e0214 */
[----:B------:R1:W-:Y:S03]  /*d680*/  STL.64 [R1+0xd68], R10 ;  /* 0x000d680a01007387 */ /* 0x0003e60000100a00 */
[C---:B------:R-:W-:Y:S01]  /*d690*/  IMAD.WIDE R22, R250.reuse, 0x4, R18 ;  /* 0x00000004fa167825 */ /* 0x040fe200078e0212 */
[----:B------:R-:W3:Y:S04]  /*d6a0*/  LDL.LU.64 R20, [R1+0x170] ;  /* 0x0001700001147983 */ /* 0x000ee80000300a00 */
[----:B------:R1:W-:Y:S04]  /*d6b0*/  STL.64 [R1+0xdb0], R24 ;  /* 0x000db01801007387 */ /* 0x0003e80000100a00 */
[----:B------:R-:W3:Y:S04]  /*d6c0*/  LDL.LU.64 R18, [R1+0x160] ;  /* 0x0001600001127983 */ /* 0x000ee80000300a00 */
[----:B------:R1:W-:Y:S04]  /*d6d0*/  STL.64 [R1+0xdc0], R22 ;  /* 0x000dc01601007387 */ /* 0x0003e80000100a00 */
[----:B--2---:R-:W2:Y:S04]  /*d6e0*/  LDL.LU.64 R12, [R1+0x150] ;  /* 0x00015000010c7983 */ /* 0x004ea80000300a00 */
[----:B------:R1:W-:Y:S04]  /*d6f0*/  LDGSTS.E [R26+0x46200], [R10.64], !P4 ;  /* 0x462000000a1a7fae */ /* 0x0003e8000e121844 */
[----:B-1----:R-:W2:Y:S01]  /*d700*/  LDL.LU.64 R10, [R1+0x140] ;  /* 0x00014000010a7983 */ /* 0x002ea20000300a00 */
[----:B----4-:R-:W-:-:S03]  /*d710*/  IMAD.WIDE R30, R250, 0x4, R8 ;  /* 0x00000004fa1e7825 */ /* 0x010fc600078e0208 */
[----:B------:R-:W4:Y:S01]  /*d720*/  LDL.LU.64 R8, [R1+0x130] ;  /* 0x0001300001087983 */ /* 0x000f220000300a00 */
[----:B------:R-:W-:-:S03]  /*d730*/  IMAD.WIDE R32, R250, 0x4, R246 ;  /* 0x00000004fa207825 */ /* 0x000fc600078e02f6 */
[----:B------:R-:W4:Y:S01]  /*d740*/  LDL.LU.64 R246, [R1+0x120] ;  /* 0x0001200001f67983 */ /* 0x000f220000300a00 */
[----:B------:R-:W-:Y:S01]  /*d750*/  ISETP.GE.U32.AND P3, PT, R6, 0x7fffff84, PT ;  /* 0x7fffff840600780c */ /* 0x000fe20003f66070 */
[C---:B------:R-:W-:Y:S02]  /*d760*/  IMAD.WIDE R14, R250.reuse, 0x4, R14 ;  /* 0x00000004fa0e7825 */ /* 0x040fe400078e020e */
[----:B------:R-:W4:Y:S02]  /*d770*/  LDL.LU.64 R36, [R1+0x110] ;  /* 0x0001100001247983 */ /* 0x000f240000300a00 */
[----:B------:R-:W-:Y:S02]  /*d780*/  IMAD.WIDE R16, R250, 0x4, R16 ;  /* 0x00000004fa107825 */ /* 0x000fe400078e0210 */
[----:B------:R-:W4:Y:S02]  /*d790*/  LDL.LU.64 R34, [R1+0x68] ;  /* 0x0000680001227983 */ /* 0x000f240000300a00 */
[----:B------:R-:W-:-:S02]  /*d7a0*/  IMAD.MOV.U32 R27, RZ, RZ, c[0x0][0x180] ;  /* 0x00006000ff1b7624 */ /* 0x000fc400078e00ff */
[----:B------:R-:W-:Y:S01]  /*d7b0*/  STL.64 [R1+0x1c08], R14 ;  /* 0x001c080e01007387 */ /* 0x000fe20000100a00 */
[----:B------:R-:W-:-:S03]  /*d7c0*/  ISETP.GE.U32.AND P2, PT, R7, 0x7fffff9f, PT ;  /* 0x7fffff9f0700780c */ /* 0x000fc60003f46070 */
[----:B------:R-:W-:Y:S01]  /*d7d0*/  STL.64 [R1+0x1c10], R16 ;  /* 0x001c101001007387 */ /* 0x000fe20000100a00 */
[----:B------:R-:W-:Y:S02]  /*d7e0*/  IADD3 R7, R27, -0x46, RZ ;  /* 0xffffffba1b077810 */ /* 0x000fe40007ffe0ff */
[----:B------:R-:W-:Y:S01]  /*d7f0*/  LOP3.LUT R245, R245, 0x7f, RZ, 0xc0, !PT ;  /* 0x0000007ff5f57812 */ /* 0x000fe200078ec0ff */
[----:B------:R1:W-:Y:S04]  /*d800*/  STL.64 [R1+0x1c18], R30 ;  /* 0x001c181e01007387 */ /* 0x0003e80000100a00 */
[----:B------:R-:W-:Y:S01]  /*d810*/  STL.64 [R1+0x1c20], R32 ;  /* 0x001c202001007387 */ /* 0x000fe20000100a00 */
[----:B------:R-:W-:-:S03]  /*d820*/  ISETP.GE.U32.AND P5, PT, R7, 0x7fffff9b, PT ;  /* 0x7fffff9b0700780c */ /* 0x000fc60003fa6070 */
[----:B------:R1:W-:Y:S01]  /*d830*/  LDGSTS.E [R26+0x47000], [R24.64], !P3 ;  /* 0x47000000181a7fae */ /* 0x0003e2000d921844 */
[----:B------:R-:W-:-:S03]  /*d840*/  IMAD.SHL.U32 R245, R245, 0x4, RZ ;  /* 0x00000004f5f57824 */ /* 0x000fc600078e00ff */
[----:B------:R1:W-:Y:S02]  /*d850*/  LDGSTS.E [R26+0x47200], [R22.64], !P3 ;  /* 0x47200000161a7fae */ /* 0x0003e4000d921844 */
[----:B------:R-:W-:-:S05]  /*d860*/  LOP3.LUT R245, R245, 0x20, RZ, 0x3c, !PT ;  /* 0x00000020f5f57812 */ /* 0x000fca00078e3cff */
[----:B------:R1:W-:Y:S04]  /*d870*/  LDGSTS.E [R245+0x40400], [R14.64], !P2 ;  /* 0x404000000ef57fae */ /* 0x0003e8000d121844 */
[----:B------:R1:W-:Y:S04]  /*d880*/  LDGSTS.E [R245+0x40600], [R16.64], !P2 ;  /* 0x4060000010f57fae */ /* 0x0003e8000d121844 */
[----:B------:R1:W-:Y:S01]  /*d890*/  LDGSTS.E [R245+0x41400], [R30.64], !P5 ;  /* 0x414000001ef57fae */ /* 0x0003e2000e921844 */
[----:B---3--:R-:W-:-:S04]  /*d8a0*/  IMAD.WIDE R46, R250, 0x4, R20 ;  /* 0x00000004fa2e7825 */ /* 0x008fc800078e0214 */
[----:B--2---:R-:W-:-:S04]  /*d8b0*/  IMAD.WIDE R62, R250, 0x4, R12 ;  /* 0x00000004fa3e7825 */ /* 0x004fc800078e020c */
[C---:B------:R-:W-:Y:S01]  /*d8c0*/  IMAD.WIDE R48, R250.reuse, 0x4, R18 ;  /* 0x00000004fa307825 */ /* 0x040fe200078e0212 */
[----:B------:R-:W2:Y:S04]  /*d8d0*/  LDL.LU.64 R12, [R1+0x50] ;  /* 0x00005000010c7983 */ /* 0x000ea80000300a00 */
[----:B-1----:R-:W3:Y:S04]  /*d8e0*/  LDL.LU.64 R24, [R1+0x48] ;  /* 0x0000480001187983 */ /* 0x002ee80000300a00 */
[----:B------:R-:W3:Y:S01]  /*d8f0*/  LDL.LU.64 R22, [R1+0x30] ;  /* 0x0000300001167983 */ /* 0x000ee20000300a00 */
[----:B------:R-:W-:-:S04]  /*d900*/  IMAD.WIDE R64, R250, 0x4, R10 ;  /* 0x00000004fa407825 */ /* 0x000fc800078e020a */
[C---:B----4-:R-:W-:Y:S01]  /*d910*/  IMAD.WIDE R28, R250.reuse, 0x4, R246 ;  /* 0x00000004fa1c7825 */ /* 0x050fe200078e02f6 */
[----:B------:R-:W4:Y:S03]  /*d920*/  LDL.LU.64 R10, [R1+0x28] ;  /* 0x00002800010a7983 */ /* 0x000f260000300a00 */
[----:B------:R-:W-:Y:S01]  /*d930*/  IMAD.WIDE R30, R250, 0x4, R8 ;  /* 0x00000004fa1e7825 */ /* 0x000fe200078e0208 */
[----:B------:R-:W-:Y:S04]  /*d940*/  STL.64 [R1+0x1c28], R46 ;  /* 0x001c282e01007387 */ /* 0x000fe80000100a00 */
[----:B------:R-:W-:Y:S04]  /*d950*/  STL.64 [R1+0x1c30], R48 ;  /* 0x001c303001007387 */ /* 0x000fe80000100a00 */
[----:B------:R-:W-:Y:S04]  /*d960*/  STL.64 [R1+0x1c38], R62 ;  /* 0x001c383e01007387 */ /* 0x000fe80000100a00 */
[----:B------:R-:W-:Y:S04]  /*d970*/  STL.64 [R1+0x1c40], R64 ;  /* 0x001c404001007387 */ /* 0x000fe80000100a00 */
[----:B------:R-:W4:Y:S04]  /*d980*/  LDL.LU.64 R20, [R1+0xc8] ;  /* 0x0000c80001147983 */ /* 0x000f280000300a00 */
[----:B------:R-:W4:Y:S04]  /*d990*/  LDL.LU.64 R8, [R1+0xc0] ;  /* 0x0000c00001087983 */ /* 0x000f280000300a00 */
[----:B------:R-:W-:Y:S04]  /*d9a0*/  STL.64 [R1+0x428], R30 ;  /* 0x0004281e01007387 */ /* 0x000fe80000100a00 */
[----:B------:R-:W4:Y:S04]  /*d9b0*/  LDL.LU.64 R18, [R1+0xa8] ;  /* 0x0000a80001127983 */ /* 0x000f280000300a00 */
[----:B------:R-:W-:Y:S04]  /*d9c0*/  STL.64 [R1+0x450], R28 ;  /* 0x0004501c01007387 */ /* 0x000fe80000100a00 */
[----:B------:R-:W4:Y:S01]  /*d9d0*/  LDL.LU.64 R246, [R1+0xa0] ;  /* 0x0000a00001f67983 */ /* 0x000f220000300a00 */
[----:B------:R-:W-:-:S02]  /*d9e0*/  IADD3 R6, R27, -0x4a, RZ ;  /* 0xffffffb61b067810 */ /* 0x000fc40007ffe0ff */
[C---:B------:R-:W-:Y:S01]  /*d9f0*/  IADD3 R7, R27.reuse, -0x4e, RZ ;  /* 0xffffffb21b077810 */ /* 0x040fe20007ffe0ff */
[----:B------:R1:W-:Y:S01]  /*da00*/  LDGSTS.E [R245+0x41600], [R32.64], !P5 ;  /* 0x4160000020f57fae */ /* 0x0003e2000e921844 */
[----:B------:R-:W-:Y:S02]  /*da10*/  ISETP.GE.U32.AND P6, PT, R6, 0x7fffff97, PT ;  /* 0x7fffff970600780c */ /* 0x000fe40003fc6070 */
[----:B------:R-:W-:Y:S02]  /*da20*/  IADD3 R6, R27, -0x52, RZ ;  /* 0xffffffae1b067810 */ /* 0x000fe40007ffe0ff */
[----:B------:R-:W-:Y:S02]  /*da30*/  ISETP.GE.U32.AND P0, PT, R7, 0x7fffff93, PT ;  /* 0x7fffff930700780c */ /* 0x000fe40003f06070 */
[----:B------:R-:W-:Y:S02]  /*da40*/  IADD3 R7, R27, -0x56, RZ ;  /* 0xffffffaa1b077810 */ /* 0x000fe40007ffe0ff */
[----:B------:R-:W-:-:S02]  /*da50*/  ISETP.GE.U32.AND P1, PT, R6, 0x7fffff8f, PT ;  /* 0x7fffff8f0600780c */ /* 0x000fc40003f26070 */
[----:B------:R-:W-:Y:S02]  /*da60*/  ISETP.GE.U32.AND P4, PT, R7, 0x7fffff8b, PT ;  /* 0x7fffff8b0700780c */ /* 0x000fe40003f86070 */
[----:B------:R-:W-:Y:S01]  /*da70*/  IADD3 R6, R27, -0x5a, RZ ;  /* 0xffffffa61b067810 */ /* 0x000fe20007ffe0ff */
[----:B------:R1:W-:Y:S01]  /*da80*/  LDGSTS.E [R245+0x42400], [R46.64], !P6 ;  /* 0x424000002ef57fae */ /* 0x0003e2000f121844 */
[----:B------:R-:W-:Y:S02]  /*da90*/  IMAD.WIDE R16, R250, 0x4, R36 ;  /* 0x00000004fa107825 */ /* 0x000fe400078e0224 */
[----:B------:R-:W-:Y:S01]  /*daa0*/  ISETP.GE.U32.AND P3, PT, R6, 0x7fffff87, PT ;  /* 0x7fffff870600780c */ /* 0x000fe20003f66070 */
[----:B------:R1:W-:Y:S01]  /*dab0*/  LDGSTS.E [R245+0x42600], [R48.64], !P6 ;  /* 0x4260000030f57fae */ /* 0x0003e2000f121844 */
[----:B------:R-:W-:-:S03]  /*dac0*/  IMAD.WIDE R14, R250, 0x4, R34 ;  /* 0x00000004fa0e7825 */ /* 0x000fc600078e0222 */
[----:B------:R1:W-:Y:S04]  /*dad0*/  LDGSTS.E [R245+0x43400], [R62.64], !P0 ;  /* 0x434000003ef57fae */ /* 0x0003e8000c121844 */
[----:B------:R1:W-:Y:S04]  /*dae0*/  LDGSTS.E [R245+0x43600], [R64.64], !P0 ;  /* 0x4360000040f57fae */ /* 0x0003e8000c121844 */
[----:B------:R1:W-:Y:S04]  /*daf0*/  LDGSTS.E [R245+0x44400], [R30.64], !P1 ;  /* 0x444000001ef57fae */ /* 0x0003e8000c921844 */
[----:B------:R1:W-:Y:S04]  /*db00*/  LDGSTS.E [R245+0x44600], [R28.64], !P1 ;  /* 0x446000001cf57fae */ /* 0x0003e8000c921844 */
[----:B------:R3:W-:Y:S04]  /*db10*/  STL.64 [R1+0x598], R16 ;  /* 0x0005981001007387 */ /* 0x0007e80000100a00 */
[----:B------:R3:W-:Y:S01]  /*db20*/  LDGSTS.E [R245+0x45400], [R16.64], !P4 ;  /* 0x4540000010f57fae */ /* 0x0007e2000e121844 */
[----:B------:R-:W-:-:S03]  /*db30*/  IADD3 R7, R27, -0x5e, RZ ;  /* 0xffffffa21b077810 */ /* 0x000fc60007ffe0ff */
[----:B------:R1:W-:Y:S01]  /*db40*/  STL.64 [R1+0x650], R14 ;  /* 0x0006500e01007387 */ /* 0x0003e20000100a00 */
[----:B------:R-:W-:-:S03]  /*db50*/  IADD3 R6, R27, -0x43, RZ ;  /* 0xffffffbd1b067810 */ /* 0x000fc60007ffe0ff */
[----:B------:R1:W-:Y:S01]  /*db60*/  LDGSTS.E [R245+0x45600], [R14.64], !P4 ;  /* 0x456000000ef57fae */ /* 0x0003e2000e121844 */
[----:B------:R-:W-:Y:S02]  /*db70*/  ISETP.GE.U32.AND P2, PT, R7, 0x7fffff83, PT ;  /* 0x7fffff830700780c */ /* 0x000fe40003f46070 */
[----:B------:R-:W-:Y:S02]  /*db80*/  ISETP.GE.U32.AND P5, PT, R6, 0x7fffff9e, PT ;  /* 0x7fffff9e0600780c */ /* 0x000fe40003fa6070 */
[C---:B------:R-:W-:Y:S02]  /*db90*/  IADD3 R7, R27.reuse, -0x47, RZ ;  /* 0xffffffb91b077810 */ /* 0x040fe40007ffe0ff */
[----:B------:R-:W-:Y:S02]  /*dba0*/  IADD3 R6, R27, -0x4b, RZ ;  /* 0xffffffb51b067810 */ /* 0x000fe40007ffe0ff */
[----:B------:R-:W-:Y:S02]  /*dbb0*/  ISETP.GE.U32.AND P6, PT, R7, 0x7fffff9a, PT ;  /* 0x7fffff9a0700780c */ /* 0x000fe40003fc6070 */
[----:B------:R-:W-:-:S02]  /*dbc0*/  ISETP.GE.U32.AND P0, PT, R6, 0x7fffff96, PT ;  /* 0x7fffff960600780c */ /* 0x000fc40003f06070 */
[C---:B------:R-:W-:Y:S02]  /*dbd0*/  IADD3 R7, R27.reuse, -0x4f, RZ ;  /* 0xffffffb11b077810 */ /* 0x040fe40007ffe0ff */
[----:B------:R-:W-:Y:S02]  /*dbe0*/  IADD3 R6, R27, -0x53, RZ ;  /* 0xffffffad1b067810 */ /* 0x000fe40007ffe0ff */
[----:B------:R-:W-:Y:S02]  /*dbf0*/  ISETP.GE.U32.AND P1, PT, R7, 0x7fffff92, PT ;  /* 0x7fffff920700780c */ /* 0x000fe40003f26070 */
[----:B------:R-:W-:Y:S02]  /*dc00*/  ISETP.GE.U32.AND P4, PT, R6, 0x7fffff8e, PT ;  /* 0x7fffff8e0600780c */ /* 0x000fe40003f86070 */
[C---:B------:R-:W-:Y:S02]  /*dc10*/  IADD3 R7, R27.reuse, -0x57, RZ ;  /* 0xffffffa91b077810 */ /* 0x040fe40007ffe0ff */
[----:B------:R-:W-:Y:S01]  /*dc20*/  IADD3 R6, R27, -0x5b, RZ ;  /* 0xffffffa51b067810 */ /* 0x000fe20007ffe0ff */
[----:B--2---:R-:W-:-:S04]  /*dc30*/  IMAD.WIDE R12, R250, 0x4, R12 ;  /* 0x00000004fa0c7825 */ /* 0x004fc800078e020c */
[C---:B---3--:R-:W-:Y:S01]  /*dc40*/  IMAD.WIDE R16, R250.reuse, 0x4, R24 ;  /* 0x00000004fa107825 */ /* 0x048fe200078e0218 */
[----:B------:R2:W-:Y:S03]  /*dc50*/  STL.64 [R1+0xcf8], R12 ;  /* 0x000cf80c01007387 */ /* 0x0005e60000100a00 */
[C---:B-1----:R-:W-:Y:S01]  /*dc60*/  IMAD.WIDE R14, R250.reuse, 0x4, R22 ;  /* 0x00000004fa0e7825 */ /* 0x042fe200078e0216 */
[----:B------:R-:W-:Y:S04]  /*dc70*/  STL.64 [R1+0xd18], R16 ;  /* 0x000d181001007387 */ /* 0x000fe80000100a00 */
[----:B------:R-:W3:Y:S04]  /*dc80*/  LDL.LU.64 R22, [R1+0x98] ;  /* 0x0000980001167983 */ /* 0x000ee80000300a00 */
[----:B------:R2:W-:Y:S04]  /*dc90*/  LDGSTS.E [R245+0x46400], [R12.64], !P3 ;  /* 0x464000000cf57fae */ /* 0x0005e8000d921844 */
[----:B------:R-:W-:Y:S04]  /*dca0*/  STL.64 [R1+0xd70], R14 ;  /* 0x000d700e01007387 */ /* 0x000fe80000100a00 */
[----:B------:R1:W-:Y:S04]  /*dcb0*/  LDGSTS.E [R245+0x46600], [R16.64], !P3 ;  /* 0x4660000010f57fae */ /* 0x0003e8000d921844 */
[----:B--2---:R-:W2:Y:S01]  /*dcc0*/  LDL.LU.64 R12, [R1+0x90] ;  /* 0x00009000010c7983 */ /* 0x004ea20000300a00 */
[----:B----4-:R-:W-:-:S03]  /*dcd0*/  IMAD.WIDE R10, R250, 0x4, R10 ;  /* 0x00000004fa0a7825 */ /* 0x010fc600078e020a */
[----:B------:R1:W-:Y:S04]  /*dce0*/  LDGSTS.E [R245+0x47400], [R14.64], !P2 ;  /* 0x474000000ef57fae */ /* 0x0003e8000d121844 */
[----:B------:R4:W-:Y:S04]  /*dcf0*/  STL.64 [R1+0xd80], R10 ;  /* 0x000d800a01007387 */ /* 0x0009e80000100a00 */
[----:B------:R-:W4:Y:S01]  /*dd00*/  LDL.LU.64 R50, [R1+0x88] ;  /* 0x0000880001327983 */ /* 0x000f220000300a00 */
[----:B------:R-:W-:-:S03]  /*dd10*/  ISETP.GE.U32.AND P3, PT, R7, 0x7fffff8a, PT ;  /* 0x7fffff8a0700780c */ /* 0x000fc60003f66070 */
[----:B------:R-:W4:Y:S04]  /*dd20*/  LDL.LU.64 R52, [R1+0x80] ;  /* 0x0000800001347983 */ /* 0x000f280000300a00 */
[----:B------:R1:W-:Y:S01]  /*dd30*/  LDGSTS.E [R245+0x47600], [R10.64], !P2 ;  /* 0x476000000af57fae */ /* 0x0003e2000d121844 */
[----:B------:R-:W-:Y:S01]  /*dd40*/  ISETP.GE.U32.AND P2, PT, R6, 0x7fffff86, PT ;  /* 0x7fffff860600780c */ /* 0x000fe20003f46070 */
[C---:B------:R-:W-:Y:S02]  /*dd50*/  IMAD.WIDE R6, R250.reuse, 0x4, R20 ;  /* 0x00000004fa067825 */ /* 0x040fe400078e0214 */
[----:B------:R-:W4:Y:S04]  /*dd60*/  LDL.LU.64 R40, [R1+0x78] ;  /* 0x0000780001287983 */ /* 0x000f280000300a00 */
[----:B------:R-:W4:Y:S04]  /*dd70*/  LDL.LU.64 R38, [R1+0x70] ;  /* 0x0000700001267983 */ /* 0x000f280000300a00 */
[----:B------:R-:W4:Y:S01]  /*dd80*/  LDL.LU.64 R24, [R1+0x60] ;  /* 0x0000600001187983 */ /* 0x000f220000300a00 */
[----:B------:R-:W-:-:S03]  /*dd90*/  IMAD.WIDE R20, R250, 0x4, R246 ;  /* 0x00000004fa147825 */ /* 0x000fc600078e02f6 */
[----:B------:R-:W4:Y:S01]  /*dda0*/  LDL.LU.64 R246, [R1+0x58] ;  /* 0x0000580001f67983 */ /* 0x000f220000300a00 */
[----:B------:R-:W-:-:S04]  /*ddb0*/  IMAD.WIDE R8, R250, 0x4, R8 ;  /* 0x00000004fa087825 */ /* 0x000fc800078e0208 */
[----:B------:R-:W-:Y:S01]  /*ddc0*/  IMAD.WIDE R18, R250, 0x4, R18 ;  /* 0x00000004fa127825 */ /* 0x000fe200078e0212 */
[----:B------:R1:W-:Y:S04]  /*ddd0*/  STL.64 [R1+0x1c48], R6 ;  /* 0x001c480601007387 */ /* 0x0003e80000100a00 */
[----:B------:R1:W-:Y:S04]  /*dde0*/  STL.64 [R1+0x1c50], R8 ;  /* 0x001c500801007387 */ /* 0x0003e80000100a00 */
[----:B------:R-:W-:Y:S04]  /*ddf0*/  STL.64 [R1+0x1c58], R18 ;  /* 0x001c581201007387 */ /* 0x000fe80000100a00 */
[----:B------:R-:W-:Y:S01]  /*de00*/  STL.64 [R1+0x1c60], R20 ;  /* 0x001c601401007387 */ /* 0x000fe20000100a00 */
[----:B------:R-:W-:-:S05]  /*de10*/  IMAD.SHL.U32 R249, R249, 0x4, RZ ;  /* 0x00000004f9f97824 */ /* 0x000fca00078e00ff */
[----:B------:R-:W-:-:S05]  /*de20*/  LOP3.LUT R249, R249, 0x40, RZ, 0x3c, !PT ;  /* 0x00000040f9f97812 */ /* 0x000fca00078e3cff */
[----:B------:R1:W-:Y:S01]  /*de30*/  LDGSTS.E [R249+0x40800], [R6.64], !P5 ;  /* 0x4080000006f97fae */ /* 0x0003e2000e921844 */
[----:B---3--:R-:W-:-:S04]  /*de40*/  IMAD.WIDE R34, R250, 0x4, R22 ;  /* 0x00000004fa227825 */ /* 0x008fc800078e0216 */
[C---:B--2---:R-:W-:Y:S01]  /*de50*/  IMAD.WIDE R36, R250.reuse, 0x4, R12 ;  /* 0x00000004fa247825 */ /* 0x044fe200078e020c */
[----:B------:R-:W2:Y:S04]  /*de60*/  LDL.LU.64 R22, [R1+0x40] ;  /* 0x0000400001167983 */ /* 0x000ea80000300a00 */
[----:B------:R-:W3:Y:S04]  /*de70*/  LDL.LU.64 R12, [R1+0x38] ;  /* 0x00003800010c7983 */ /* 0x000ee80000300a00 */
[----:B------:R-:W-:Y:S04]  /*de80*/  STL.64 [R1+0x1c68], R34 ;  /* 0x001c682201007387 */ /* 0x000fe80000100a00 */
[----:B------:R-:W-:Y:S01]  /*de90*/  STL.64 [R1+0x1c70], R36 ;  /* 0x001c702401007387 */ /* 0x000fe20000100a00 */
[----:B----4-:R-:W-:-:S04]  /*dea0*/  IMAD.WIDE R50, R250, 0x4, R50 ;  /* 0x00000004fa327825 */ /* 0x010fc800078e0232 */
[C---:B------:R-:W-:Y:S01]  /*deb0*/  IMAD.WIDE R52, R250.reuse, 0x4, R52 ;  /* 0x00000004fa347825 */ /* 0x040fe200078e0234 */
[----:B------:R-:W-:Y:S04]  /*dec0*/  STL.64 [R1+0x1c78], R50 ;  /* 0x001c783201007387 */ /* 0x000fe80000100a00 */
[----:B------:R-:W-:Y:S01]  /*ded0*/  STL.64 [R1+0x1c80], R52 ;  /* 0x001c803401007387 */ /* 0x000fe20000100a00 */
[----:B------:R-:W-:Y:S01]  /*dee0*/  IMAD.WIDE R66, R250, 0x4, R40 ;  /* 0x00000004fa427825 */ /* 0x000fe200078e0228 */
[C---:B-1----:R-:W-:Y:S02]  /*def0*/  IADD3 R10, R27.reuse, -0x44, RZ ;  /* 0xffffffbc1b0a7810 */ /* 0x042fe40007ffe0ff */
[----:B------:R-:W3:Y:S01]  /*df00*/  LDL.LU.64 R40, [R1+0xb8] ;  /* 0x0000b80001287983 */ /* 0x000ee20000300a00 */
[----:B------:R-:W-:-:S03]  /*df10*/  IADD3 R11, R27, -0x5f, RZ ;  /* 0xffffffa11b0b7810 */ /* 0x000fc60007ffe0ff */
[----:B------:R1:W-:Y:S01]  /*df20*/  LDGSTS.E [R249+0x40a00], [R8.64], !P5 ;  /* 0x40a0000008f97fae */ /* 0x0003e2000e921844 */
[----:B------:R-:W-:-:S03]  /*df30*/  IMAD.WIDE R232, R250, 0x4, R38 ;  /* 0x00000004fae87825 */ /* 0x000fc600078e0226 */
[----:B------:R1:W-:Y:S04]  /*df40*/  LDGSTS.E [R249+0x41800], [R18.64], !P6 ;  /* 0x4180000012f97fae */ /* 0x0003e8000f121844 */
[----:B------:R2:W-:Y:S01]  /*df50*/  LDGSTS.E [R249+0x41a00], [R20.64], !P6 ;  /* 0x41a0000014f97fae */ /* 0x0005e2000f121844 */
[----:B------:R-:W-:Y:S01]  /*df60*/  IMAD.WIDE R6, R250, 0x4, R246 ;  /* 0x00000004fa067825 */ /* 0x000fe200078e02f6 */
[----:B------:R-:W-:Y:S02]  /*df70*/  ISETP.GE.U32.AND P6, PT, R10, 0x7fffff9d, PT ;  /* 0x7fffff9d0a00780c */ /* 0x000fe40003fc6070 */
[----:B------:R-:W3:Y:S01]  /*df80*/  LDL.LU.64 R246, [R1+0xb0] ;  /* 0x0000b00001f67983 */ /* 0x000ee20000300a00 */
[----:B------:R-:W-:Y:S01]  /*df90*/  IADD3 R10, R27, -0x4c, RZ ;  /* 0xffffffb41b0a7810 */ /* 0x000fe20007ffe0ff */
[----:B-1----:R-:W-:-:S02]  /*dfa0*/  IMAD.WIDE R8, R250, 0x4, R24 ;  /* 0x00000004fa087825 */ /* 0x002fc400078e0218 */
[----:B------:R1:W-:Y:S01]  /*dfb0*/  LDGSTS.E [R249+0x42800], [R34.64], !P0 ;  /* 0x4280000022f97fae */ /* 0x0003e2000c121844 */
[----:B------:R-:W-:-:S03]  /*dfc0*/  ISETP.GE.U32.AND P5, PT, R11, 0x7fffff82, PT ;  /* 0x7fffff820b00780c */ /* 0x000fc60003fa6070 */
[----:B------:R1:W-:Y:S01]  /*dfd0*/  LDGSTS.E [R249+0x42a00], [R36.64], !P0 ;  /* 0x42a0000024f97fae */ /* 0x0003e2000c121844 */
[----:B------:R-:W-:-:S03]  /*dfe0*/  IADD3 R11, R27, -0x48, RZ ;  /* 0xffffffb81b0b7810 */ /* 0x000fc60007ffe0ff */
[----:B------:R1:W-:Y:S04]  /*dff0*/  LDGSTS.E [R249+0x43800], [R50.64], !P1 ;  /* 0x4380000032f97fae */ /* 0x0003e8000c921844 */
[----:B------:R1:W-:Y:S01]  /*e000*/  LDGSTS.E [R249+0x43a00], [R52.64], !P1 ;  /* 0x43a0000034f97fae */ /* 0x0003e2000c921844 */
[----:B------:R-:W-:-:S03]  /*e010*/  ISETP.GE.U32.AND P1, PT, R10, 0x7fffff95, PT ;  /* 0x7fffff950a00780c */ /* 0x000fc60003f26070 */
[----:B------:R1:W-:Y:S01]  /*e020*/  LDGSTS.E [R249+0x44800], [R66.64], !P4 ;  /* 0x4480000042f97fae */ /* 0x0003e2000e121844 */
[----:B------:R-:W-:-:S03]  /*e030*/  IADD3 R10, R27, -0x54, RZ ;  /* 0xffffffac1b0a7810 */ /* 0x000fc60007ffe0ff */
[----:B------:R1:W-:Y:S01]  /*e040*/  LDGSTS.E [R249+0x44a00], [R232.64], !P4 ;  /* 0x44a00000e8f97fae */ /* 0x0003e2000e121844 */
[----:B------:R-:W-:-:S03]  /*e050*/  ISETP.GE.U32.AND P0, PT, R11, 0x7fffff99, PT ;  /* 0x7fffff990b00780c */ /* 0x000fc60003f06070 */
[----:B------:R2:W-:Y:S04]  /*e060*/  STL.64 [R1+0x458], R8 ;  /* 0x0004580801007387 */ /* 0x0005e80000100a00 */
[----:B------:R2:W-:Y:S01]  /*e070*/  LDGSTS.E [R249+0x45800], [R8.64], !P3 ;  /* 0x4580000008f97fae */ /* 0x0005e2000d921844 */
[----:B------:R-:W-:-:S03]  /*e080*/  IADD3 R11, R27, -0x50, RZ ;  /* 0xffffffb01b0b7810 */ /* 0x000fc60007ffe0ff */
[----:B------:R3:W-:Y:S04]  /*e090*/  STL.64 [R1+0x570], R6 ;  /* 0x0005700601007387 */ /* 0x0007e80000100a00 */
[----:B------:R3:W-:Y:S01]  /*e0a0*/  LDGSTS.E [R249+0x45a00], [R6.64], !P3 ;  /* 0x45a0000006f97fae */ /* 0x0007e2000d921844 */
[----:B------:R-:W-:Y:S01]  /*e0b0*/  ISETP.GE.U32.AND P3, PT, R10, 0x7fffff8d, PT ;  /* 0x7fffff8d0a00780c */ /* 0x000fe20003f66070 */
[----:B------:R-:W-:Y:S02]  /*e0c0*/  IMAD.SHL.U32 R10, R248, 0x20, RZ ;  /* 0x00000020f80a7824 */ /* 0x000fe400078e00ff */
[----:B------:R-:W-:Y:S04]  /*e0d0*/  STL.64 [R1+0x1c88], R66 ;  /* 0x001c884201007387 */ /* 0x000fe80000100a00 */
[----:B------:R-:W-:Y:S01]  /*e0e0*/  STL.64 [R1+0x1c90], R232 ;  /* 0x001c90e801007387 */ /* 0x000fe20000100a00 */
[----:B------:R-:W-:-:S03]  /*e0f0*/  ISETP.GE.U32.AND P4, PT, R11, 0x7fffff91, PT ;  /* 0x7fffff910b00780c */ /* 0x000fc60003f86070 */
[----:B------:R-:W3:Y:S01]  /*e100*/  LDL R245, [R1+0x708] ;  /* 0x0007080001f57983 */ /* 0x000ee20000100800 */
[----:B------:R-:W-:Y:S01]  /*e110*/  IMAD.SHL.U32 R11, R248, 0x4, RZ ;  /* 0x00000004f80b7824 */ /* 0x000fe200078e00ff */
[----:B------:R-:W-:-:S04]  /*e120*/  LOP3.LUT R10, R10, 0x60, RZ, 0xc0, !PT ;  /* 0x000000600a0a7812 */ /* 0x000fc800078ec0ff */
[----:B------:R-:W-:Y:S01]  /*e130*/  LOP3.LUT R10, R10, 0x70, R11, 0x78, !PT ;  /* 0x000000700a0a7812 */ /* 0x000fe200078e780b */
[----:B--2---:R-:W-:-:S04]  /*e140*/  IMAD.WIDE R8, R250, 0x4, R22 ;  /* 0x00000004fa087825 */ /* 0x004fc800078e0216 */
[----:B---3--:R-:W-:Y:S01]  /*e150*/  IMAD.WIDE R6, R250, 0x4, R12 ;  /* 0x00000004fa067825 */ /* 0x008fe200078e020c */
[----:B------:R-:W-:Y:S01]  /*e160*/  IADD3 R12, R27, -0x58, RZ ;  /* 0xffffffa81b0c7810 */ /* 0x000fe20007ffe0ff */
[----:B------:R2:W-:Y:S04]  /*e170*/  STL.64 [R1+0x658], R8 ;  /* 0x0006580801007387 */ /* 0x0005e80000100a00 */
[----:B------:R3:W-:Y:S04]  /*e180*/  STL.64 [R1+0x700], R6 ;  /* 0x0007000601007387 */ /* 0x0007e80000100a00 */
[----:B------:R2:W-:Y:S04]  /*e190*/  LDGSTS.E [R249+0x46800], [R8.64], !P2 ;  /* 0x4680000008f97fae */ /* 0x0005e8000d121844 */
[----:B------:R3:W-:Y:S01]  /*e1a0*/  LDGSTS.E [R249+0x46a00], [R6.64], !P2 ;  /* 0x46a0000006f97fae */ /* 0x0007e2000d121844 */
[----:B------:R-:W-:Y:S01]  /*e1b0*/  ISETP.GE.U32.AND P2, PT, R12, 0x7fffff89, PT ;  /* 0x7fffff890c00780c */ /* 0x000fe20003f46070 */
[----:B------:R-:W-:-:S02]  /*e1c0*/  IMAD.SHL.U32 R12, R248, 0x400, RZ ;  /* 0x00000400f80c7824 */ /* 0x000fc400078e00ff */
[----:B------:R-:W4:Y:S04]  /*e1d0*/  LDL.LU.64 R68, [R1+0x108] ;  /* 0x0001080001447983 */ /* 0x000f280000300a00 */
[----:B------:R-:W4:Y:S01]  /*e1e0*/  LDL.LU.64 R38, [R1+0x100] ;  /* 0x0001000001267983 */ /* 0x000f220000300a00 */
[----:B--2---:R-:W-:-:S03]  /*e1f0*/  IMAD.WIDE R8, R250, 0x4, R4 ;  /* 0x00000004fa087825 */ /* 0x004fc600078e0204 */
[----:B------:R-:W2:Y:S01]  /*e200*/  LDL.LU.64 R56, [R1+0xf8] ;  /* 0x0000f80001387983 */ /* 0x000ea20000300a00 */
[----:B---3--:R-:W-:-:S03]  /*e210*/  IMAD.WIDE R6, R250, 0x4, R2 ;  /* 0x00000004fa067825 */ /* 0x008fc600078e0202 */
[----:B------:R-:W3:Y:S01]  /*e220*/  LDL.LU.64 R24, [R1+0xf0] ;  /* 0x0000f00001187983 */ /* 0x000ee20000300a00 */
[----:B------:R-:W-:Y:S01]  /*e230*/  IMAD.SHL.U32 R13, R248, 0x1000, RZ ;  /* 0x00001000f80d7824 */ /* 0x000fe200078e00ff */
[----:B------:R-:W-:Y:S02]  /*e240*/  LOP3.LUT R11, R12, 0x6000, RZ, 0xc0, !PT ;  /* 0x000060000c0b7812 */ /* 0x000fe400078ec0ff */
[----:B------:R-:W-:Y:S01]  /*e250*/  LOP3.LUT R248, R248, 0x60, RZ, 0xc0, !PT ;  /* 0x00000060f8f87812 */ /* 0x000fe200078ec0ff */
[----:B------:R-:W-:Y:S01]  /*e260*/  STL.64 [R1+0xd20], R8 ;  /* 0x000d200801007387 */ /* 0x000fe20000100a00 */
[----:B------:R-:W-:-:S03]  /*e270*/  IMAD.WIDE R2, R250, 0x4, R40 ;  /* 0x00000004fa027825 */ /* 0x000fc600078e0228 */
[----:B------:R1:W-:Y:S01]  /*e280*/  STL.64 [R1+0xd30], R6 ;  /* 0x000d300601007387 */ /* 0x0003e20000100a00 */
[----:B------:R-:W-:-:S03]  /*e290*/  IMAD R11, R248, 0x40, R11 ;  /* 0x00000040f80b7824 */ /* 0x000fc600078e020b */
[----:B------:R-:W3:Y:S01]  /*e2a0*/  LDL.LU.64 R54, [R1+0xe8] ;  /* 0x0000e80001367983 */ /* 0x000ee20000300a00 */
[----:B------:R-:W-:-:S03]  /*e2b0*/  IMAD.WIDE R4, R250, 0x4, R246 ;  /* 0x00000004fa047825 */ /* 0x000fc600078e02f6 */
[----:B------:R1:W-:Y:S04]  /*e2c0*/  LDGSTS.E [R249+0x47800], [R8.64], !P5 ;  /* 0x4780000008f97fae */ /* 0x0003e8000e921844 */
[----:B------:R-:W3:Y:S04]  /*e2d0*/  LDL.LU.64 R40, [R1+0xe0] ;  /* 0x0000e00001287983 */ /* 0x000ee80000300a00 */
[----:B------:R1:W-:Y:S04]  /*e2e0*/  LDGSTS.E [R249+0x47a00], [R6.64], !P5 ;  /* 0x47a0000006f97fae */ /* 0x0003e8000e921844 */
[----:B------:R-:W3:Y:S04]  /*e2f0*/  LDL.LU.64 R246, [R1+0xd8] ;  /* 0x0000d80001f67983 */ /* 0x000ee80000300a00 */
[----:B-1----:R-:W3:Y:S01]  /*e300*/  LDL.LU.64 R248, [R1+0xd0] ;  /* 0x0000d00001f87983 */ /* 0x002ee20000300a00 */
[----:B------:R-:W-:-:S02]  /*e310*/  LOP3.LUT R12, R13, 0x6000, RZ, 0xc0, !PT ;  /* 0x000060000d0c7812 */ /* 0x000fc400078ec0ff */
[----:B------:R-:W-:Y:S01]  /*e320*/  IADD3 R22, R27, -0x5c, RZ ;  /* 0xffffffa41b167810 */ /* 0x000fe20007ffe0ff */
[----:B------:R-:W-:Y:S01]  /*e330*/  IMAD.IADD R6, R11, 0x1, R10 ;  /* 0x000000010b067824 */ /* 0x000fe200078e020a */
[----:B------:R-:W-:Y:S01]  /*e340*/  LOP3.LUT R251, R251, 0x60, RZ, 0x3c, !PT ;  /* 0x00000060fbfb7812 */ /* 0x000fe200078e3cff */
[----:B------:R-:W-:Y:S01]  /*e350*/  IMAD R7, R244, 0x10, R12 ;  /* 0x00000010f4077824 */ /* 0x000fe200078e020c */
[----:B------:R-:W-:-:S03]  /*e360*/  ISETP.GE.U32.AND P5, PT, R22, 0x7fffff85, PT ;  /* 0x7fffff851600780c */ /* 0x000fc60003fa6070 */
[----:B------:R1:W-:Y:S04]  /*e370*/  LDGSTS.E [R251+0x40c00], [R2.64], !P6 ;  /* 0x40c0000002fb7fae */ /* 0x0003e8000f121844 */
[----:B------:R1:W-:Y:S04]  /*e380*/  LDGSTS.E [R251+0x40e00], [R4.64], !P6 ;  /* 0x40e0000004fb7fae */ /* 0x0003e8000f121844 */
[----:B------:R-:W-:Y:S04]  /*e390*/  STL.64 [R1+0x1c98], R2 ;  /* 0x001c980201007387 */ /* 0x000fe80000100a00 */
[----:B------:R-:W-:Y:S04]  /*e3a0*/  STL [R1+0xa9c], R6 ;  /* 0x000a9c0601007387 */ /* 0x000fe80000100800 */
[----:B------:R-:W-:Y:S01]  /*e3b0*/  STL.64 [R1+0x1ca0], R4 ;  /* 0x001ca00401007387 */ /* 0x000fe20000100a00 */
[----:B----4-:R-:W-:-:S04]  /*e3c0*/  IMAD.WIDE R10, R250, 0x4, R68 ;  /* 0x00000004fa0a7825 */ /* 0x010fc800078e0244 */
[C---:B------:R-:W-:Y:S01]  /*e3d0*/  IMAD.WIDE R12, R250.reuse, 0x4, R38 ;  /* 0x00000004fa0c7825 */ /* 0x040fe200078e0226 */
[----:B------:R-:W-:Y:S01]  /*e3e0*/  IADD3 R38, R245, 0x103, RZ ;  /* 0x00000103f5267810 */ /* 0x000fe20007ffe0ff */
[----:B------:R1:W-:Y:S02]  /*e3f0*/  LDGSTS.E [R251+0x41c00], [R10.64], !P0 ;  /* 0x41c000000afb7fae */ /* 0x0003e4000c121844 */
[C---:B--2---:R-:W-:Y:S02]  /*e400*/  IMAD.WIDE R22, R250.reuse, 0x4, R56 ;  /* 0x00000004fa167825 */ /* 0x044fe400078e0238 */
[----:B------:R1:W-:Y:S02]  /*e410*/  LDGSTS.E [R251+0x41e00], [R12.64], !P0 ;  /* 0x41e000000cfb7fae */ /* 0x0003e4000c121844 */
[----:B---3--:R-:W-:Y:S02]  /*e420*/  IMAD.WIDE R24, R250, 0x4, R24 ;  /* 0x00000004fa187825 */ /* 0x008fe400078e0218 */
[----:B------:R1:W-:Y:S04]  /*e430*/  LDGSTS.E [R251+0x42c00], [R22.64], !P1 ;  /* 0x42c0000016fb7fae */ /* 0x0003e8000c921844 */
[----:B------:R1:W-:Y:S01]  /*e440*/  LDGSTS.E [R251+0x42e00], [R24.64], !P1 ;  /* 0x42e0000018fb7fae */ /* 0x0003e2000c921844 */
[----:B------:R-:W-:-:S03]  /*e450*/  ISETP.GE.AND P1, PT, R38, c[0x0][0x17c], PT ;  /* 0x00005f0026007a0c */ /* 0x000fc60003f26270 */
[----:B------:R-:W-:Y:S01]  /*e460*/  STL.64 [R1+0x1ca8], R10 ;  /* 0x001ca80a01007387 */ /* 0x000fe20000100a00 */
[----:B------:R-:W-:-:S03]  /*e470*/  IMAD.WIDE R38, R250, 0x4, R54 ;  /* 0x00000004fa267825 */ /* 0x000fc600078e0236 */
[----:B------:R-:W-:Y:S04]  /*e480*/  STL.64 [R1+0x1cb0], R12 ;  /* 0x001cb00c01007387 */ /* 0x000fe80000100a00 */
[----:B------:R-:W-:Y:S01]  /*e490*/  STL.64 [R1+0x1cb8], R22 ;  /* 0x001cb81601007387 */ /* 0x000fe20000100a00 */
[----:B------:R-:W-:-:S03]  /*e4a0*/  IMAD.WIDE R40, R250, 0x4, R40 ;  /* 0x00000004fa287825 */ /* 0x000fc600078e0228 */
[----:B------:R-:W-:Y:S04]  /*e4b0*/  STL.64 [R1+0x1cc0], R24 ;  /* 0x001cc01801007387 */ /* 0x000fe80000100a00 */
[----:B------:R-:W-:Y:S01]  /*e4c0*/  STL.64 [R1+0x1cc8], R38 ;  /* 0x001cc82601007387 */ /* 0x000fe20000100a00 */
[----:B------:R-:W-:-:S03]  /*e4d0*/  IMAD.WIDE R54, R250, 0x4, R246 ;  /* 0x00000004fa367825 */ /* 0x000fc600078e02f6 */
[----:B------:R-:W-:Y:S01]  /*e4e0*/  STL.64 [R1+0x1cd0], R40 ;  /* 0x001cd02801007387 */ /* 0x000fe20000100a00 */
[----:B------:R-:W-:-:S03]  /*e4f0*/  IMAD.WIDE R56, R250, 0x4, R248 ;  /* 0x00000004fa387825 */ /* 0x000fc600078e02f8 */
[----:B------:R-:W-:Y:S04]  /*e500*/  STL.64 [R1+0x1cd8], R54 ;  /* 0x001cd83601007387 */ /* 0x000fe80000100a00 */
[----:B------:R-:W-:Y:S04]  /*e510*/  STL.64 [R1+0x1ce0], R56 ;  /* 0x001ce03801007387 */ /* 0x000fe80000100a00 */
[----:B------:R-:W-:Y:S04]  /*e520*/  STL [R1+0xf30], RZ ;  /* 0x000f30ff01007387 */ /* 0x000fe80000100800 */
        /* <DEDUP_REMOVED lines=434> */
[----:B------:R-:W-:Y:S01]  /*10050*/  STL [R1+0x2c], RZ ;  /* 0x00002cff01007387 */ /* 0x000fe20000100800 */
[----:B------:R-:W-:-:S03]  /*10060*/  CS2R R248, SRZ ;  /* 0x0000000000f87805 */ /* 0x000fc6000001ff00 */
[----:B------:R1:W-:Y:S04]  /*10070*/  LDGSTS.E [R251+0x43c00], [R38.64], !P4 ;  /* 0x43c0000026fb7fae */ /* 0x0003e8000e121844 */
[----:B------:R-:W-:Y:S04]  /*10080*/  STL [R1+0x10], RZ ;  /* 0x000010ff01007387 */ /* 0x000fe80000100800 */
[----:B------:R1:W-:Y:S04]  /*10090*/  LDGSTS.E [R251+0x43e00], [R40.64], !P4 ;  /* 0x43e0000028fb7fae */ /* 0x0003e8000e121844 */
[----:B------:R-:W-:Y:S04]  /*100a0*/  STL [R1+0x14], RZ ;  /* 0x000014ff01007387 */ /* 0x000fe80000100800 */
[----:B------:R1:W-:Y:S04]  /*100b0*/  LDGSTS.E [R251+0x44c00], [R54.64], !P3 ;  /* 0x44c0000036fb7fae */ /* 0x0003e8000d921844 */
[----:B------:R-:W-:Y:S04]  /*100c0*/  STL [R1+0x18], RZ ;  /* 0x000018ff01007387 */ /* 0x000fe80000100800 */
[----:B------:R1:W-:Y:S04]  /*100d0*/  LDGSTS.E [R251+0x44e00], [R56.64], !P3 ;  /* 0x44e0000038fb7fae */ /* 0x0003e8000d921844 */
[----:B------:R-:W-:Y:S04]  /*100e0*/  STL [R1+0x1c], RZ ;  /* 0x00001cff01007387 */ /* 0x000fe80000100800 */
[----:B------:R-:W-:Y:S01]  /*100f0*/  STL [R1], RZ ;  /* 0x000000ff01007387 */ /* 0x000fe20000100800 */
[----:B-1----:R-:W-:-:S03]  /*10100*/  CS2R R250, SRZ ;  /* 0x0000000000fa7805 */ /* 0x002fc6000001ff00 */
[----:B------:R-:W-:Y:S04]  /*10110*/  STL [R1+0x4], RZ ;  /* 0x000004ff01007387 */ /* 0x000fe80000100800 */
[----:B------:R-:W-:Y:S04]  /*10120*/  STL [R1+0x8], RZ ;  /* 0x000008ff01007387 */ /* 0x000fe80000100800 */
[----:B------:R-:W-:Y:S04]  /*10130*/  STL [R1+0xc], RZ ;  /* 0x00000cff01007387 */ /* 0x000fe80000100800 */
        /* <DEDUP_REMOVED lines=19> */
[----:B------:R-:W-:-:S03]  /*10270*/  ISETP.NE.U32.AND P6, PT, R0, RZ, PT ;  /* 0x000000ff0000720c */ /* 0x000fc60003fc5070 */
[----:B------:R-:W-:Y:S01]  /*10280*/  STL [R1+0x104], RZ ;  /* 0x000104ff01007387 */ /* 0x000fe20000100800 */
[----:B------:R-:W-:-:S03]  /*10290*/  IADD3 R0, R245, 0x104, RZ ;  /* 0x00000104f5007810 */ /* 0x000fc60007ffe0ff */
[----:B------:R-:W-:Y:S04]  /*102a0*/  STL [R1+0x108], RZ ;  /* 0x000108ff01007387 */ /* 0x000fe80000100800 */
[----:B------:R-:W-:Y:S04]  /*102b0*/  STL [R1+0x10c], RZ ;  /* 0x00010cff01007387 */ /* 0x000fe80000100800 */
[----:B------:R-:W-:Y:S01]  /*102c0*/  STL [R1+0xf0], RZ ;  /* 0x0000f0ff01007387 */ /* 0x000fe20000100800 */
[----:B------:R-:W-:-:S03]  /*102d0*/  IADD3 R68, R245, 0x1, RZ ;  /* 0x00000001f5447810 */ /* 0x000fc60007ffe0ff */
[----:B------:R-:W-:Y:S01]  /*102e0*/  STL [R1+0xf4], RZ ;  /* 0x0000f4ff01007387 */ /* 0x000fe20000100800 */
[----:B------:R-:W-:-:S03]  /*102f0*/  ISETP.GE.AND P0, PT, R0, c[0x0][0x17c], PT ;  /* 0x00005f0000007a0c */ /* 0x000fc60003f06270 */
[----:B------:R-:W-:Y:S01]  /*10300*/  STL [R1+0xf8], RZ ;  /* 0x0000f8ff01007387 */ /* 0x000fe20000100800 */
[----:B------:R-:W-:-:S03]  /*10310*/  IADD3 R0, R245, 0x2, RZ ;  /* 0x00000002f5007810 */ /* 0x000fc60007ffe0ff */
[----:B------:R-:W-:Y:S01]  /*10320*/  STL [R1+0xfc], RZ ;  /* 0x0000fcff01007387 */ /* 0x000fe20000100800 */
[----:B------:R-:W-:-:S03]  /*10330*/  CS2R R244, SRZ ;  /* 0x0000000000f47805 */ /* 0x000fc6000001ff00 */
[----:B------:R-:W-:Y:S01]  /*10340*/  STL [R1+0xe0], RZ ;  /* 0x0000e0ff01007387 */ /* 0x000fe20000100800 */
[----:B------:R-:W-:-:S03]  /*10350*/  ISETP.GE.AND P3, PT, R68, c[0x0][0x17c], PT ;  /* 0x00005f0044007a0c */ /* 0x000fc60003f66270 */
[----:B------:R-:W-:Y:S01]  /*10360*/  STL [R1+0xe4], RZ ;  /* 0x0000e4ff01007387 */ /* 0x000fe20000100800 */
[----:B------:R-:W-:-:S03]  /*10370*/  CS2R R246, SRZ ;  /* 0x0000000000f67805 */ /* 0x000fc6000001ff00 */
        /* <DEDUP_REMOVED lines=12> */
[----:B------:R-:W-:Y:S01]  /*10440*/  STL.64 [R1+0x1cf8], R244 ;  /* 0x001cf8f401007387 */ /* 0x000fe20000100a00 */
        /* <DEDUP_REMOVED lines=59> */
[----:B------:R-:W-:Y:S01]  /*10800*/  STL [R1+0x1de8], R108 ;  /* 0x001de86c01007387 */ /* 0x000fe20000100800 */
[----:B------:R-:W-:-:S03]  /*10810*/  CS2R R124, SRZ ;  /* 0x00000000007c7805 */ /* 0x000fc6000001ff00 */
[----:B------:R1:W-:Y:S01]  /*10820*/  STL [R1+0x1fd8], R109 ;  /* 0x001fd86d01007387 */ /* 0x0003e20000100800 */
        /* <DEDUP_REMOVED lines=89> */
[----:B------:R-:W-:Y:S04]  /*10dc0*/  STL.64 [R1+0x1f50], R198 ;  /* 0x001f50c601007387 */ /* 0x000fe80000100a00 */
        /* <DEDUP_REMOVED lines=249> */
[----:B------:R-:W-:Y:S01]  /*11d60*/  STL [R1+0x910], RZ ;  /* 0x000910ff01007387 */ /* 0x000fe20000100800 */
[----:B------:R-:W-:-:S03]  /*11d70*/  CS2R R242, SRZ ;  /* 0x0000000000f27805 */ /* 0x000fc6000001ff00 */
[----:B------:R-:W-:Y:S04]  /*11d80*/  STL [R1+0x914], RZ ;  /* 0x000914ff01007387 */ /* 0x000fe80000100800 */
[----:B------:R-:W-:Y:S04]  /*11d90*/  STL [R1+0x918], RZ ;  /* 0x000918ff01007387 */ /* 0x000fe80000100800 */
[----:B------:R-:W-:Y:S04]  /*11da0*/  STL [R1+0x91c], RZ ;  /* 0x00091cff01007387 */ /* 0x000fe80000100800 */
[----:B------:R-:W-:Y:S04]  /*11db0*/  STL [R1+0x900], RZ ;  /* 0x000900ff01007387 */ /* 0x000fe80000100800 */
        /* <DEDUP_REMOVED lines=109> */
[----:B------:R-:W2:Y:S04]  /*12490*/  LDL.LU.64 R234, [R1+0x1228] ;  /* 0x0012280001ea7983 */ /* 0x000ea80000300a00 */
[----:B------:R-:W3:Y:S04]  /*124a0*/  LDL.LU.64 R236, [R1+0x1220] ;  /* 0x0012200001ec7983 */ /* 0x000ee80000300a00 */
[----:B------:R-:W-:Y:S04]  /*124b0*/  STL [R1+0x860], RZ ;  /* 0x000860ff01007387 */ /* 0x000fe80000100800 */
[----:B------:R-:W-:Y:S04]  /*124c0*/  STL [R1+0x864], RZ ;  /* 0x000864ff01007387 */ /* 0x000fe80000100800 */
[----:B------:R-:W-:Y:S04]  /*124d0*/  STL [R1+0x868], RZ ;  /* 0x000868ff01007387 */ /* 0x000fe80000100800 */
[----:B------:R-:W-:Y:S04]  /*124e0*/  STL [R1+0x86c], RZ ;  /* 0x00086cff01007387 */ /* 0x000fe80000100800 */
[----:B------:R-:W4:Y:S04]  /*124f0*/  LDL.LU.64 R60, [R1+0x578] ;  /* 0x00057800013c7983 */ /* 0x000f280000300a00 */
[----:B------:R-:W4:Y:S04]  /*12500*/  LDL.LU.64 R58, [R1+0x580] ;  /* 0x00058000013a7983 */ /* 0x000f280000300a00 */
        /* <DEDUP_REMOVED lines=12> */
[----:B------:R-:W4:Y:S04]  /*125d0*/  LDL.LU.64 R32, [R1+0xb98] ;  /* 0x000b980001207983 */ /* 0x000f280000300a00 */
[----:B------:R-:W4:Y:S04]  /*125e0*/  LDL.LU.64 R30, [R1+0xd10] ;  /* 0x000d1000011e7983 */ /* 0x000f280000300a00 */
[----:B------:R-:W4:Y:S04]  /*125f0*/  LDL.LU.64 R16, [R1+0xd28] ;  /* 0x000d280001107983 */ /* 0x000f280000300a00 */
[----:B------:R-:W4:Y:S04]  /*12600*/  LDL.LU.64 R44, [R1+0xd38] ;  /* 0x000d3800012c7983 */ /* 0x000f280000300a00 */
[----:B------:R-:W4:Y:S04]  /*12610*/  LDL.LU.64 R42, [R1+0xd40] ;  /* 0x000d4000012a7983 */ /* 0x000f280000300a00 */
[----:B------:R-:W4:Y:S04]  /*12620*/  LDL.LU.64 R14, [R1+0xd48] ;  /* 0x000d4800010e7983 */ /* 0x000f280000300a00 */
[----:B------:R-:W-:Y:S04]  /*12630*/  STL [R1+0x7f0], RZ ;  /* 0x0007f0ff01007387 */ /* 0x000fe80000100800 */
[----:B------:R-:W-:Y:S04]  /*12640*/  STL [R1+0x7f4], RZ ;  /* 0x0007f4ff01007387 */ /* 0x000fe80000100800 */
[----:B------:R-:W-:Y:S04]  /*12650*/  STL [R1+0x7f8], RZ ;  /* 0x0007f8ff01007387 */ /* 0x000fe80000100800 */
[----:B------:R-:W-:Y:S04]  /*12660*/  STL [R1+0x7fc], RZ ;  /* 0x0007fcff01007387 */ /* 0x000fe80000100800 */
[----:B------:R-:W4:Y:S01]  /*12670*/  LDL.LU.64 R238, [R1+0xd50] ;  /* 0x000d500001ee7983 */ /* 0x000f220000300a00 */
[----:B-1----:R-:W-:-:S03]  /*12680*/  LOP3.LUT R109, R26, 0x60, RZ, 0x3c, !PT ;  /* 0x000000601a6d7812 */ /* 0x002fc600078e3cff */
[----:B------:R-:W4:Y:S01]  /*12690*/  LDL.LU.64 R28, [R1+0xd60] ;  /* 0x000d6000011c7983 */ /* 0x000f220000300a00 */
[----:B------:R-:W-:-:S03]  /*126a0*/  IADD3 R6, R27, -0x60, RZ ;  /* 0xffffffa01b067810 */ /* 0x000fc60007ffe0ff */
[----:B------:R-:W4:Y:S01]  /*126b0*/  LDL.LU.64 R26, [R1+0xd78] ;  /* 0x000d7800011a7983 */ /* 0x000f220000300a00 */
[----:B------:R-:W-:Y:S01]  /*126c0*/  ISETP.GE.AND P4, PT, R0, c[0x0][0x17c], PT ;  /* 0x00005f0000007a0c */ /* 0x000fe20003f86270 */
[----:B------:R-:W-:-:S04]  /*126d0*/  IMAD.MOV.U32 R0, RZ, RZ, c[0x0][0x188] ;  /* 0x00006200ff007624 */ /* 0x000fc800078e00ff */
[----:B------:R-:W-:-:S04]  /*126e0*/  IMAD.SHL.U32 R0, R0, 0x20, RZ ;  /* 0x0000002000007824 */ /* 0x000fc800078e00ff */
[----:B--2---:R-:W-:-:S04]  /*126f0*/  IMAD.WIDE R234, R0, 0x4, R234 ;  /* 0x0000000400ea7825 */ /* 0x004fc800078e02ea */
[C---:B---3--:R-:W-:Y:S01]  /*12700*/  IMAD.WIDE R236, R0.reuse, 0x4, R236 ;  /* 0x0000000400ec7825 */ /* 0x048fe200078e02ec */
[----:B------:R1:W-:Y:S04]  /*12710*/  LDGSTS.E [R109+0x45c00], [R234.64], !P2 ;  /* 0x45c00000ea6d7fae */ /* 0x0003e8000d121844 */
[----:B------:R2:W-:Y:S01]  /*12720*/  LDGSTS.E [R109+0x45e00], [R236.64], !P2 ;  /* 0x45e00000ec6d7fae */ /* 0x0005e2000d121844 */
[----:B----4-:R-:W-:-:S03]  /*12730*/  IMAD.WIDE R4, R0, 0x4, R60 ;  /* 0x0000000400047825 */ /* 0x010fc600078e023c */
[----:B------:R-:W1:Y:S01]  /*12740*/  LDL.LU.64 R60, [R1+0xd88] ;  /* 0x000d8800013c7983 */ /* 0x000e620000300a00 */
[----:B------:R-:W-:-:S03]  /*12750*/  IMAD.WIDE R2, R0, 0x4, R58 ;  /* 0x0000000400027825 */ /* 0x000fc600078e023a */
[----:B------:R-:W1:Y:S04]  /*12760*/  LDL.LU.64 R58, [R1+0xd90] ;  /* 0x000d9000013a7983 */ /* 0x000e680000300a00 */
[----:B------:R4:W-:Y:S04]  /*12770*/  STL.64 [R1+0x578], R4 ;  /* 0x0005780401007387 */ /* 0x0009e80000100a00 */
[----:B------:R4:W-:Y:S04]  /*12780*/  LDGSTS.E [R109+0x46c00], [R4.64], !P5 ;  /* 0x46c00000046d7fae */ /* 0x0009e8000e921844 */
[----:B------:R2:W-:Y:S04]  /*12790*/  STL.64 [R1+0x580], R2 ;  /* 0x0005800201007387 */ /* 0x0005e80000100a00 */
[----:B------:R2:W-:Y:S04]  /*127a0*/  LDGSTS.E [R109+0x46e00], [R2.64], !P5 ;  /* 0x46e00000026d7fae */ /* 0x0005e8000e921844 */
[----:B------:R-:W-:Y:S04]  /*127b0*/  STL.64 [R1+0x1fa8], R234 ;  /* 0x001fa8ea01007387 */ /* 0x000fe80000100a00 */
[----:B------:R-:W-:Y:S01]  /*127c0*/  STL.64 [R1+0x1fb0], R236 ;  /* 0x001fb0ec01007387 */ /* 0x000fe20000100a00 */
[----:B----4-:R-:W-:-:S05]  /*127d0*/  IMAD.WIDE R4, R252, 0x4, R32 ;  /* 0x00000004fc047825 */ /* 0x010fca00078e0220 */
[----:B------:R-:W-:Y:S01]  /*127e0*/  STL.64 [R1+0xb98], R4 ;  /* 0x000b980401007387 */ /* 0x000fe20000100a00 */
[----:B--2---:R-:W-:-:S03]  /*127f0*/  IMAD.WIDE R2, R252, 0x4, R16 ;  /* 0x00000004fc027825 */ /* 0x004fc600078e0210 */
[----:B------:R-:W2:Y:S01]  /*12800*/  LDL.LU.64 R32, [R1+0xd98] ;  /* 0x000d980001207983 */ /* 0x000ea20000300a00 */
[----:B------:R-:W-:-:S03]  /*12810*/  IMAD.WIDE R98, R252, 0x4, R44 ;  /* 0x00000004fc627825 */ /* 0x000fc600078e022c */
[----:B------:R4:W-:Y:S01]  /*12820*/  STL.64 [R1+0xd28], R2 ;  /* 0x000d280201007387 */ /* 0x0009e20000100a00 */
[----:B------:R-:W-:-:S03]  /*12830*/  IMAD.WIDE R100, R252, 0x4, R30 ;  /* 0x00000004fc647825 */ /* 0x000fc600078e021e */
[----:B------:R-:W2:Y:S01]  /*12840*/  LDL.LU.64 R44, [R1+0xda0] ;  /* 0x000da000012c7983 */ /* 0x000ea20000300a00 */
[----:B----4-:R-:W-:-:S03]  /*12850*/  IMAD.WIDE R2, R252, 0x4, R42 ;  /* 0x00000004fc027825 */ /* 0x010fc600078e022a */
[----:B------:R-:W4:Y:S01]  /*12860*/  LDL.LU.64 R42, [R1+0xda8] ;  /* 0x000da800012a7983 */ /* 0x000f220000300a00 */
[----:B------:R-:W-:-:S03]  /*12870*/  IMAD.WIDE R96, R252, 0x4, R14 ;  /* 0x00000004fc607825 */ /* 0x000fc600078e020e */
[----:B------:R-:W-:Y:S04]  /*12880*/  STL.64 [R1+0xd10], R100 ;  /* 0x000d106401007387 */ /* 0x000fe80000100a00 */
[----:B------:R-:W-:Y:S04]  /*12890*/  STL.64 [R1+0xd40], R2 ;  /* 0x000d400201007387 */ /* 0x000fe80000100a00 */
[----:B------:R3:W-:Y:S04]  /*128a0*/  STL.64 [R1+0x1fb8], R100 ;  /* 0x001fb86401007387 */ /* 0x0007e80000100a00 */
[----:B------:R-:W4:Y:S01]  /*128b0*/  LDL.LU.64 R14, [R1+0xdb8] ;  /* 0x000db800010e7983 */ /* 0x000f220000300a00 */
[----:B------:R-:W-:-:S04]  /*128c0*/  IMAD.WIDE R158, R252, 0x4, R28 ;  /* 0x00000004fc9e7825 */ /* 0x000fc800078e021c */
[C---:B---3--:R-:W-:Y:S02]  /*128d0*/  IMAD.WIDE R100, R252.reuse, 0x4, R238 ;  /* 0x00000004fc647825 */ /* 0x048fe400078e02ee */
[----:B------:R-:W4:Y:S04]  /*128e0*/  LDL.LU.64 R238, [R1+0xdc8] ;  /* 0x000dc80001ee7983 */ /* 0x000f280000300a00 */
[----:B------:R-:W-:Y:S01]  /*128f0*/  STL.64 [R1+0xd38], R98 ;  /* 0x000d386201007387 */ /* 0x000fe20000100a00 */
[----:B------:R-:W-:-:S03]  /*12900*/  IMAD.WIDE R236, R252, 0x4, R26 ;  /* 0x00000004fcec7825 */ /* 0x000fc600078e021a */
[----:B------:R-:W-:Y:S04]  /*12910*/  STL.64 [R1+0x1fc0], R98 ;  /* 0x001fc06201007387 */ /* 0x000fe80000100a00 */
[----:B------:R-:W4:Y:S04]  /*12920*/  LDL.LU.64 R28, [R1+0xdd0] ;  /* 0x000dd000011c7983 */ /* 0x000f280000300a00 */
[----:B------:R-:W4:Y:S04]  /*12930*/  LDL.LU.64 R26, [R1+0xdd8] ;  /* 0x000dd800011a7983 */ /* 0x000f280000300a00 */
[----:B------:R-:W4:Y:S04]  /*12940*/  LDL.LU.64 R30, [R1+0xde0] ;  /* 0x000de000011e7983 */ /* 0x000f280000300a00 */
[----:B------:R-:W-:Y:S04]  /*12950*/  STL.64 [R1+0xd50], R100 ;  /* 0x000d506401007387 */ /* 0x000fe80000100a00 */
[----:B------:R-:W-:Y:S04]  /*12960*/  STL.64 [R1+0x1fc8], R100 ;  /* 0x001fc86401007387 */ /* 0x000fe80000100a00 */
[----:B------:R-:W-:Y:S04]  /*12970*/  STL.64 [R1+0xd48], R96 ;  /* 0x000d486001007387 */ /* 0x000fe80000100a00 */
[----:B------:R-:W-:Y:S01]  /*12980*/  STL.64 [R1+0x1fd0], R96 ;  /* 0x001fd06001007387 */ /* 0x000fe20000100a00 */
[----:B-1----:R-:W-:-:S03]  /*12990*/  IMAD.WIDE R156, R252, 0x4, R60 ;  /* 0x00000004fc9c7825 */ /* 0x002fc600078e023c */
[----:B------:R-:W3:Y:S01]  /*129a0*/  LDL.LU.64 R60, [R1+0xde8] ;  /* 0x000de800013c7983 */ /* 0x000ee20000300a00 */
[----:B------:R-:W-:-:S03]  /*129b0*/  IMAD.WIDE R234, R252, 0x4, R58 ;  /* 0x00000004fcea7825 */ /* 0x000fc600078e023a */
[----:B------:R-:W3:Y:S04]  /*129c0*/  LDL.LU.64 R16, [R1+0xdf0] ;  /* 0x000df00001107983 */ /* 0x000ee80000300a00 */
[----:B------:R-:W3:Y:S04]  /*129d0*/  LDL.LU.64 R58, [R1+0xdf8] ;  /* 0x000df800013a7983 */ /* 0x000ee80000300a00 */
[----:B------:R-:W-:Y:S04]  /*129e0*/  STL.64 [R1+0xd78], R236 ;  /* 0x000d78ec01007387 */ /* 0x000fe80000100a00 */
[----:B------:R-:W-:Y:S04]  /*129f0*/  STL.64 [R1+0x1fe0], R236 ;  /* 0x001fe0ec01007387 */ /* 0x000fe80000100a00 */
[----:B------:R-:W-:Y:S04]  /*12a00*/  STL.64 [R1+0xd60], R158 ;  /* 0x000d609e01007387 */ /* 0x000fe80000100a00 */
[----:B------:R1:W-:Y:S01]  /*12a10*/  STL.64 [R1+0x1fe8], R158 ;  /* 0x001fe89e01007387 */ /* 0x0003e20000100a00 */
[----:B--2---:R-:W-:-:S03]  /*12a20*/  IMAD.WIDE R154, R252, 0x4, R32 ;  /* 0x00000004fc9a7825 */ /* 0x004fc600078e0220 */
[----:B------:R-:W2:Y:S01]  /*12a30*/  LDL.LU.64 R32, [R1+0xe20] ;  /* 0x000e200001207983 */ /* 0x000ea20000300a00 */
[----:B------:R-:W-:-:S03]  /*12a40*/  IMAD.WIDE R242, R252, 0x4, R44 ;  /* 0x00000004fcf27825 */ /* 0x000fc600078e022c */
[----:B------:R-:W2:Y:S04]  /*12a50*/  LDL.LU.64 R44, [R1+0xe28] ;  /* 0x000e2800012c7983 */ /* 0x000ea80000300a00 */
[----:B------:R-:W-:Y:S04]  /*12a60*/  STL.64 [R1+0xd90], R234 ;  /* 0x000d90ea01007387 */ /* 0x000fe80000100a00 */
[----:B------:R-:W-:Y:S01]  /*12a70*/  STL.64 [R1+0xd88], R156 ;  /* 0x000d889c01007387 */ /* 0x000fe20000100a00 */
[----:B----4-:R-:W-:-:S03]  /*12a80*/  IMAD.WIDE R152, R252, 0x4, R42 ;  /* 0x00000004fc987825 */ /* 0x010fc600078e022a */
[----:B------:R-:W4:Y:S01]  /*12a90*/  LDL.LU.64 R42, [R1+0xe50] ;  /* 0x000e5000012a7983 */ /* 0x000f220000300a00 */
[----:B------:R-:W-:-:S03]  /*12aa0*/  IMAD.WIDE R240, R252, 0x4, R14 ;  /* 0x00000004fcf07825 */ /* 0x000fc600078e020e */
[----:B------:R-:W4:Y:S04]  /*12ab0*/  LDL.LU.64 R14, [R1+0xe58] ;  /* 0x000e5800010e7983 */ /* 0x000f280000300a00 */
[----:B------:R-:W-:Y:S04]  /*12ac0*/  STL.64 [R1+0xda0], R242 ;  /* 0x000da0f201007387 */ /* 0x000fe80000100a00 */
[----:B------:R-:W-:Y:S01]  /*12ad0*/  STL.64 [R1+0xd98], R154 ;  /* 0x000d989a01007387 */ /* 0x000fe20000100a00 */
[----:B------:R-:W-:-:S03]  /*12ae0*/  IMAD.WIDE R150, R252, 0x4, R238 ;  /* 0x00000004fc967825 */ /* 0x000fc600078e02ee */
[----:B------:R-:W4:Y:S01]  /*12af0*/  LDL.LU.64 R238, [R1+0xe80] ;  /* 0x000e800001ee7983 */ /* 0x000f220000300a00 */
[----:B------:R-:W-:-:S03]  /*12b00*/  IMAD.WIDE R226, R252, 0x4, R28 ;  /* 0x00000004fce27825 */ /* 0x000fc600078e021c */
[----:B------:R-:W4:Y:S01]  /*12b10*/  LDL.LU.64 R28, [R1+0xe88] ;  /* 0x000e8800011c7983 */ /* 0x000f220000300a00 */
[----:B------:R-:W-:-:S03]  /*12b20*/  IMAD.WIDE R148, R252, 0x4, R26 ;  /* 0x00000004fc947825 */ /* 0x000fc600078e021a */
[----:B------:R-:W-:Y:S04]  /*12b30*/  STL.64 [R1+0xdb8], R240 ;  /* 0x000db8f001007387 */ /* 0x000fe80000100a00 */
[----:B------:R-:W-:Y:S04]  /*12b40*/  STL.64 [R1+0xda8], R152 ;  /* 0x000da89801007387 */ /* 0x000fe80000100a00 */
[----:B------:R-:W4:Y:S01]  /*12b50*/  LDL.LU.64 R26, [R1+0xe90] ;  /* 0x000e9000011a7983 */ /* 0x000f220000300a00 */
[----:B------:R-:W-:-:S03]  /*12b60*/  IMAD.WIDE R224, R252, 0x4, R30 ;  /* 0x00000004fce07825 */ /* 0x000fc600078e021e */
[----:B------:R-:W4:Y:S04]  /*12b70*/  LDL.LU.64 R30, [R1+0xe98] ;  /* 0x000e9800011e7983 */ /* 0x000f280000300a00 */
[----:B------:R-:W-:Y:S04]  /*12b80*/  STL.64 [R1+0xdd0], R226 ;  /* 0x000dd0e201007387 */ /* 0x000fe80000100a00 */
[----:B------:R-:W-:Y:S01]  /*12b90*/  STL.64 [R1+0xdc8], R150 ;  /* 0x000dc89601007387 */ /* 0x000fe20000100a00 */
[----:B---3--:R-:W-:-:S03]  /*12ba0*/  IMAD.WIDE R146, R252, 0x4, R60 ;  /* 0x00000004fc927825 */ /* 0x008fc600078e023c */
[----:B------:R-:W3:Y:S01]  /*12bb0*/  LDL.LU.64 R60, [R1+0xef0] ;  /* 0x000ef000013c7983 */ /* 0x000ee20000300a00 */
[----:B------:R-:W-:-:S03]  /*12bc0*/  IMAD.WIDE R222, R252, 0x4, R16 ;  /* 0x00000004fcde7825 */ /* 0x000fc600078e0210 */
[----:B------:R-:W3:Y:S01]  /*12bd0*/  LDL.LU.64 R16, [R1+0xef8] ;  /* 0x000ef80001107983 */ /* 0x000ee20000300a00 */
[----:B------:R-:W-:-:S03]  /*12be0*/  IMAD.WIDE R144, R252, 0x4, R58 ;  /* 0x00000004fc907825 */ /* 0x000fc600078e023a */
[----:B------:R-:W-:Y:S04]  /*12bf0*/  STL.64 [R1+0xde0], R224 ;  /* 0x000de0e001007387 */ /* 0x000fe80000100a00 */
[----:B------:R-:W-:Y:S04]  /*12c00*/  STL.64 [R1+0xdd8], R148 ;  /* 0x000dd89401007387 */ /* 0x000fe80000100a00 */
[----:B------:R-:W3:Y:S01]  /*12c10*/  LDL.LU.64 R58, [R1+0xf20] ;  /* 0x000f2000013a7983 */ /* 0x000ee20000300a00 */
[----:B--2---:R-:W-:-:S03]  /*12c20*/  IMAD.WIDE R220, R252, 0x4, R32 ;  /* 0x00000004fcdc7825 */ /* 0x004fc600078e0220 */
[----:B------:R-:W2:Y:S04]  /*12c30*/  LDL.LU.64 R32, [R1+0xf28] ;  /* 0x000f280001207983 */ /* 0x000ea80000300a00 */
[----:B------:R-:W-:Y:S01]  /*12c40*/  STL.64 [R1+0xdf0], R222 ;  /* 0x000df0de01007387 */ /* 0x000fe20000100a00 */
[----:B------:R-:W-:-:S03]  /*12c50*/  IMAD.WIDE R94, R252, 0x4, R44 ;  /* 0x00000004fc5e7825 */ /* 0x000fc600078e022c */
[----:B------:R-:W-:Y:S04]  /*12c60*/  STL.64 [R1+0xde8], R146 ;  /* 0x000de89201007387 */ /* 0x000fe80000100a00 */
[----:B------:R-:W2:Y:S01]  /*12c70*/  LDL.LU.64 R44, [R1+0xf40] ;  /* 0x000f4000012c7983 */ /* 0x000ea20000300a00 */
[----:B----4-:R-:W-:-:S03]  /*12c80*/  IMAD.WIDE R206, R252, 0x4, R42 ;  /* 0x00000004fcce7825 */ /* 0x010fc600078e022a */
[----:B------:R-:W4:Y:S04]  /*12c90*/  LDL.LU.64 R42, [R1+0xf48] ;  /* 0x000f4800012a7983 */ /* 0x000f280000300a00 */
[----:B------:R-:W-:Y:S04]  /*12ca0*/  STL.64 [R1+0xe20], R220 ;  /* 0x000e20dc01007387 */ /* 0x000fe80000100a00 */
[----:B------:R-:W-:Y:S01]  /*12cb0*/  STL.64 [R1+0xdf8], R144 ;  /* 0x000df89001007387 */ /* 0x000fe20000100a00 */
[----:B------:R-:W-:-:S03]  /*12cc0*/  IMAD.WIDE R92, R252, 0x4, R14 ;  /* 0x00000004fc5c7825 */ /* 0x000fc600078e020e */
        /* <DEDUP_REMOVED lines=13> */
[----:B---3--:R-:W-:-:S03]  /*12da0*/  IMAD.WIDE R200, R252, 0x4, R60 ;  /* 0x00000004fcc87825 */ /* 0x008fc600078e023c */
[----:B------:R-:W3:Y:S01]  /*12db0*/  LDL.LU.64 R60, [R1+0xf78] ;  /* 0x000f7800013c7983 */ /* 0x000ee20000300a00 */
[----:B------:R-:W-:-:S03]  /*12dc0*/  IMAD.WIDE R86, R252, 0x4, R16 ;  /* 0x00000004fc567825 */ /* 0x000fc600078e0210 */
[----:B------:R-:W-:Y:S04]  /*12dd0*/  STL.64 [R1+0xe90], R202 ;  /* 0x000e90ca01007387 */ /* 0x000fe80000100a00 */
[----:B------:R-:W-:Y:S04]  /*12de0*/  STL.64 [R1+0xe88], R90 ;  /* 0x000e885a01007387 */ /* 0x000fe80000100a00 */
[----:B------:R-:W3:Y:S01]  /*12df0*/  LDL.LU.64 R16, [R1+0xf80] ;  /* 0x000f800001107983 */ /* 0x000ee20000300a00 */
[----:B------:R-:W-:-:S03]  /*12e00*/  IMAD.WIDE R198, R252, 0x4, R58 ;  /* 0x00000004fcc67825 */ /* 0x000fc600078e023a */
[----:B------:R-:W3:Y:S04]  /*12e10*/  LDL.LU.64 R58, [R1+0xf88] ;  /* 0x000f8800013a7983 */ /* 0x000ee80000300a00 */
[----:B------:R-:W-:Y:S04]  /*12e20*/  STL.64 [R1+0xef0], R200 ;  /* 0x000ef0c801007387 */ /* 0x000fe80000100a00 */
[----:B------:R-:W-:Y:S01]  /*12e30*/  STL.64 [R1+0xe98], R88 ;  /* 0x000e985801007387 */ /* 0x000fe20000100a00 */
[----:B--2---:R-:W-:-:S03]  /*12e40*/  IMAD.WIDE R84, R252, 0x4, R32 ;  /* 0x00000004fc547825 */ /* 0x004fc600078e0220 */
[----:B------:R-:W2:Y:S01]  /*12e50*/  LDL.LU.64 R32, [R1+0xf90] ;  /* 0x000f900001207983 */ /* 0x000ea20000300a00 */
[----:B------:R-:W-:-:S03]  /*12e60*/  IMAD.WIDE R196, R252, 0x4, R44 ;  /* 0x00000004fcc47825 */ /* 0x000fc600078e022c */
[----:B------:R-:W2:Y:S04]  /*12e70*/  LDL.LU.64 R44, [R1+0xf98] ;  /* 0x000f9800012c7983 */ /* 0x000ea80000300a00 */
[----:B------:R-:W-:Y:S01]  /*12e80*/  STL.64 [R1+0xf20], R198 ;  /* 0x000f20c601007387 */ /* 0x000fe20000100a00 */
[----:B----4-:R-:W-:-:S03]  /*12e90*/  IMAD.WIDE R82, R252, 0x4, R42 ;  /* 0x00000004fc527825 */ /* 0x010fc600078e022a */
[----:B------:R-:W-:Y:S04]  /*12ea0*/  STL.64 [R1+0xef8], R86 ;  /* 0x000ef85601007387 */ /* 0x000fe80000100a00 */
        /* <DEDUP_REMOVED lines=27> */
[----:B------:R-:W-:Y:S04]  /*13060*/  STL.64 [R1+0xf80], R188 ;  /* 0x000f80bc01007387 */ /* 0x000fe80000100a00 */
[----:B------:R-:W-:Y:S01]  /*13070*/  STL.64 [R1+0xf78], R76 ;  /* 0x000f784c01007387 */ /* 0x000fe20000100a00 */
[----:B------:R-:W-:-:S03]  /*13080*/  IMAD.WIDE R72, R252, 0x4, R44 ;  /* 0x00000004fc487825 */ /* 0x000fc600078e022c */
        /* <DEDUP_REMOVED lines=19> */
[----:B---3--:R-:W-:-:S03]  /*131c0*/  IMAD.WIDE R178, R252, 0x4, R60 ;  /* 0x00000004fcb27825 */ /* 0x008fc600078e023c */
[----:B------:R-:W3:Y:S04]  /*131d0*/  LDL.LU.64 R60, [R1+0x1028] ;  /* 0x00102800013c7983 */ /* 0x000ee80000300a00 */
[----:B------:R-:W-:Y:S04]  /*131e0*/  STL.64 [R1+0xfc0], R180 ;  /* 0x000fc0b401007387 */ /* 0x000fe80000100a00 */
[----:B------:R-:W-:Y:S01]  /*131f0*/  STL.64 [R1+0xfb8], R68 ;  /* 0x000fb84401007387 */ /* 0x000fe20000100a00 */
[----:B------:R-:W-:-:S03]  /*13200*/  IMAD.WIDE R244, R252, 0x4, R16 ;  /* 0x00000004fcf47825 */ /* 0x000fc600078e0210 */
        /* <DEDUP_REMOVED lines=32> */
[----:B------:R-:W3:Y:S04]  /*13410*/  LDL.LU.64 R16, [R1+0x11c8] ;  /* 0x0011c80001107983 */ /* 0x000ee80000300a00 */
[----:B------:R-:W-:Y:S04]  /*13420*/  STL.64 [R1+0x1020], R168 ;  /* 0x001020a801007387 */ /* 0x000fe80000100a00 */
[----:B------:R-:W-:Y:S01]  /*13430*/  STL.64 [R1+0x1018], R54 ;  /* 0x0010183601007387 */ /* 0x000fe20000100a00 */
[----:B------:R-:W-:-:S03]  /*13440*/  IMAD.WIDE R38, R252, 0x4, R58 ;  /* 0x00000004fc267825 */ /* 0x000fc600078e023a */
        /* <DEDUP_REMOVED lines=55> */
[----:B------:R-:W-:-:S03]  /*137c0*/  IMAD.MOV.U32 R47, RZ, RZ, 0x1f ;  /* 0x0000001fff2f7424 */ /* 0x000fc600078e00ff */
[----:B------:R-:W-:Y:S04]  /*137d0*/  STL.64 [R1+0x11a0], R228 ;  /* 0x0011a0e401007387 */ /* 0x000fe80000100a00 */
[----:B------:R-:W-:Y:S01]  /*137e0*/  STL.64 [R1+0x11a8], R66 ;  /* 0x0011a84201007387 */ /* 0x000fe20000100a00 */
[----:B------:R-:W-:-:S03]  /*137f0*/  IMAD.WIDE R210, R252, 0x4, R30 ;  /* 0x00000004fcd27825 */ /* 0x000fc600078e021e */
[----:B------:R-:W4:Y:S01]  /*13800*/  LDL.LU.64 R30, [R1+0x1128] ;  /* 0x00112800011e7983 */ /* 0x000f220000300a00 */
[----:B------:R-:W-:-:S04]  /*13810*/  IADD3 R47, R47, c[0x0][0x180], RZ ;  /* 0x000060002f2f7a10 */ /* 0x000fc80007ffe0ff */
[----:B------:R-:W-:Y:S01]  /*13820*/  ISETP.GE.AND P5, PT, R47, 0x20, PT ;  /* 0x000000202f00780c */ /* 0x000fe20003fa6270 */
[C---:B---3--:R-:W-:Y:S02]  /*13830*/  IMAD.WIDE R50, R252.reuse, 0x4, R60 ;  /* 0x00000004fc327825 */ /* 0x048fe400078e023c */
        /* <DEDUP_REMOVED lines=8> */
[----:B------:R-:W-:Y:S04]  /*138c0*/  STL.64 [R1+0x1188], R50 ;  /* 0x0011883201007387 */ /* 0x000fe80000100a00 */
[----:B------:R-:W3:Y:S01]  /*138d0*/  LDL.LU.64 R46, [R1+0x1108] ;  /* 0x00110800012e7983 */ /* 0x000ee20000300a00 */
[----:B--2---:R-:W-:-:S04]  /*138e0*/  IMAD.WIDE R142, R252, 0x4, R32 ;  /* 0x00000004fc8e7825 */ /* 0x004fc800078e0220 */
[C---:B------:R-:W-:Y:S02]  /*138f0*/  IMAD.WIDE R34, R252.reuse, 0x4, R44 ;  /* 0x00000004fc227825 */ /* 0x040fe400078e022c */
[----:B------:R-:W2:Y:S02]  /*13900*/  LDL.LU.64 R44, [R1+0x1100] ;  /* 0x00110000012c7983 */ /* 0x000ea40000300a00 */
[C---:B----4-:R-:W-:Y:S02]  /*13910*/  IMAD.WIDE R140, R252.reuse, 0x4, R42 ;  /* 0x00000004fc8c7825 */ /* 0x050fe400078e022a */
[----:B------:R-:W4:Y:S04]  /*13920*/  LDL.LU.64 R42, [R1+0x10f8] ;  /* 0x0010f800012a7983 */ /* 0x000f280000300a00 */
[----:B------:R-:W-:Y:S04]  /*13930*/  STL.64 [R1+0x1170], R142 ;  /* 0x0011708e01007387 */ /* 0x000fe80000100a00 */
[----:B------:R-:W-:Y:S01]  /*13940*/  STL.64 [R1+0x1178], R36 ;  /* 0x0011782401007387 */ /* 0x000fe20000100a00 */
[----:B------:R-:W-:-:S03]  /*13950*/  IMAD.WIDE R20, R252, 0x4, R14 ;  /* 0x00000004fc147825 */ /* 0x000fc600078e020e */
[----:B------:R-:W4:Y:S04]  /*13960*/  LDL.LU.64 R32, [R1+0x10f0] ;  /* 0x0010f00001207983 */ /* 0x000f280000300a00 */
        /* <DEDUP_REMOVED lines=9> */
[----:B------:R-:W-:Y:S01]  /*13a00*/  STL.64 [R1+0x1150], R138 ;  /* 0x0011508a01007387 */ /* 0x000fe20000100a00 */
[----:B------:R-:W-:-:S03]  /*13a10*/  ISETP.GE.U32.AND P2, PT, R6, 0x7fffff81, PT ;  /* 0x7fffff810600780c */ /* 0x000fc60003f46070 */
        /* <DEDUP_REMOVED lines=13> */
[----:B------:R-:W-:-:S04]  /*13af0*/  IMAD.WIDE R64, R252, 0x4, R46 ;  /* 0x00000004fc407825 */ /* 0x000fc800078e022e */
[C---:B--2---:R-:W-:Y:S02]  /*13b00*/  IMAD.WIDE R130, R252.reuse, 0x4, R44 ;  /* 0x00000004fc827825 */ /* 0x044fe400078e022c */
[----:B------:R-:W2:Y:S04]  /*13b10*/  LDL.LU.64 R44, [R1+0x10a8] ;  /* 0x0010a800012c7983 */ /* 0x000ea80000300a00 */
[----:B------:R-:W-:Y:S04]  /*13b20*/  STL.64 [R1+0x1120], R132 ;  /* 0x0011208401007387 */ /* 0x000fe80000100a00 */
[----:B------:R-:W-:Y:S01]  /*13b30*/  STL.64 [R1+0x1128], R6 ;  /* 0x0011280601007387 */ /* 0x000fe20000100a00 */
[----:B----4-:R-:W-:-:S03]  /*13b40*/  IMAD.WIDE R62, R252, 0x4, R42 ;  /* 0x00000004fc3e7825 */ /* 0x010fc600078e022a */
[----:B------:R-:W4:Y:S04]  /*13b50*/  LDL.LU.64 R42, [R1+0x10a0] ;  /* 0x0010a000012a7983 */ /* 0x000f280000300a00 */
[----:B------:R-:W-:Y:S04]  /*13b60*/  STL.64 [R1+0x1110], R130 ;  /* 0x0011108201007387 */ /* 0x000fe80000100a00 */
[----:B------:R-:W-:Y:S01]  /*13b70*/  STL.64 [R1+0x1118], R64 ;  /* 0x0011184001007387 */ /* 0x000fe20000100a00 */
[----:B------:R-:W-:-:S04]  /*13b80*/  IMAD.WIDE R128, R252, 0x4, R32 ;  /* 0x00000004fc807825 */ /* 0x000fc800078e0220 */
[C---:B------:R-:W-:Y:S02]  /*13b90*/  IMAD.WIDE R48, R252.reuse, 0x4, R14 ;  /* 0x00000004fc307825 */ /* 0x040fe400078e020e */
[----:B------:R-:W4:Y:S02]  /*13ba0*/  LDL.LU.64 R14, [R1+0x1098] ;  /* 0x00109800010e7983 */ /* 0x000f240000300a00 */
[C---:B------:R-:W-:Y:S02]  /*13bb0*/  IMAD.WIDE R126, R252.reuse, 0x4, R238 ;  /* 0x00000004fc7e7825 */ /* 0x040fe400078e02ee */
        /* <DEDUP_REMOVED lines=9> */
[----:B------:R-:W-:-:S04]  /*13c50*/  IMAD.WIDE R32, R252, 0x4, R30 ;  /* 0x00000004fc207825 */ /* 0x000fc800078e021e */
[C---:B---3--:R-:W-:Y:S02]  /*13c60*/  IMAD.WIDE R122, R252.reuse, 0x4, R60 ;  /* 0x00000004fc7a7825 */ /* 0x048fe400078e023c */
[----:B------:R-:W3:Y:S04]  /*13c70*/  LDL.LU.64 R60, [R1+0x1078] ;  /* 0x00107800013c7983 */ /* 0x000ee80000300a00 */
[----:B------:R-:W3:Y:S04]  /*13c80*/  LDL.LU.64 R112, [R1+0x1070] ;  /* 0x0010700001707983 */ /* 0x000ee80000300a00 */
[----:B------:R-:W-:Y:S04]  /*13c90*/  STL.64 [R1+0x10e0], R124 ;  /* 0x0010e07c01007387 */ /* 0x000fe80000100a00 */
[----:B------:R-:W-:Y:S01]  /*13ca0*/  STL.64 [R1+0x10e8], R46 ;  /* 0x0010e82e01007387 */ /* 0x000fe20000100a00 */
[----:B------:R-:W-:-:S04]  /*13cb0*/  IMAD.WIDE R30, R252, 0x4, R16 ;  /* 0x00000004fc1e7825 */ /* 0x000fc800078e0210 */
[C---:B------:R-:W-:Y:S02]  /*13cc0*/  IMAD.WIDE R120, R252.reuse, 0x4, R58 ;  /* 0x00000004fc787825 */ /* 0x040fe400078e023a */
[----:B------:R-:W3:Y:S04]  /*13cd0*/  LDL.LU.64 R58, [R1+0x1068] ;  /* 0x00106800013a7983 */ /* 0x000ee80000300a00 */
[----:B------:R-:W3:Y:S04]  /*13ce0*/  LDL.LU.64 R110, [R1+0x1060] ;  /* 0x00106000016e7983 */ /* 0x000ee80000300a00 */
[----:B------:R-:W-:Y:S04]  /*13cf0*/  STL.64 [R1+0x10d0], R122 ;  /* 0x0010d07a01007387 */ /* 0x000fe80000100a00 */
[----:B------:R-:W-:Y:S01]  /*13d00*/  STL.64 [R1+0x10d8], R32 ;  /* 0x0010d82001007387 */ /* 0x000fe20000100a00 */
[----:B--2---:R-:W-:-:S03]  /*13d10*/  IMAD.WIDE R16, R252, 0x4, R44 ;  /* 0x00000004fc107825 */ /* 0x004fc600078e022c */
[----:B------:R-:W2:Y:S04]  /*13d20*/  LDL.LU.64 R44, [R1+0x1058] ;  /* 0x00105800012c7983 */ /* 0x000ea80000300a00 */
[----:B------:R-:W2:Y:S01]  /*13d30*/  LDL.LU.64 R106, [R1+0x1050] ;  /* 0x00105000016a7983 */ /* 0x000ea20000300a00 */
[----:B----4-:R-:W-:-:S03]  /*13d40*/  IMAD.WIDE R118, R252, 0x4, R42 ;  /* 0x00000004fc767825 */ /* 0x010fc600078e022a */
[----:B------:R-:W4:Y:S04]  /*13d50*/  LDL.LU.64 R42, [R1+0x9d8] ;  /* 0x0009d800012a7983 */ /* 0x000f280000300a00 */
[----:B------:R-:W4:Y:S04]  /*13d60*/  LDL.LU.64 R104, [R1+0x9d0] ;  /* 0x0009d00001687983 */ /* 0x000f280000300a00 */
[----:B------:R-:W-:Y:S04]  /*13d70*/  STL.64 [R1+0x10c0], R120 ;  /* 0x0010c07801007387 */ /* 0x000fe80000100a00 */
[----:B------:R-:W-:Y:S04]  /*13d80*/  STL.64 [R1+0x10c8], R30 ;  /* 0x0010c81e01007387 */ /* 0x000fe80000100a00 */
[----:B-1----:R-:W4:Y:S04]  /*13d90*/  LDL.LU.64 R158, [R1+0x1238] ;  /* 0x00123800019e7983 */ /* 0x002f280000300a00 */
[----:B------:R-:W4:Y:S01]  /*13da0*/  LDL.LU.64 R236, [R1+0x1230] ;  /* 0x0012300001ec7983 */ /* 0x000f220000300a00 */
[----:B------:R-:W-:-:S03]  /*13db0*/  IMAD.WIDE R116, R252, 0x4, R238 ;  /* 0x00000004fc747825 */ /* 0x000fc600078e02ee */
[----:B------:R-:W-:Y:S04]  /*13dc0*/  STL.64 [R1+0x10b0], R118 ;  /* 0x0010b07601007387 */ /* 0x000fe80000100a00 */
[----:B------:R-:W-:Y:S01]  /*13dd0*/  STL.64 [R1+0x10b8], R16 ;  /* 0x0010b81001007387 */ /* 0x000fe20000100a00 */
[----:B------:R-:W-:-:S04]  /*13de0*/  IMAD.WIDE R14, R252, 0x4, R14 ;  /* 0x00000004fc0e7825 */ /* 0x000fc800078e020e */
[C---:B------:R-:W-:Y:S02]  /*13df0*/  IMAD.WIDE R238, R252.reuse, 0x4, R28 ;  /* 0x00000004fcee7825 */ /* 0x040fe400078e021c */
[----:B------:R-:W4:Y:S04]  /*13e00*/  LDL.LU.64 R28, [R1+0x1048] ;  /* 0x00104800011c7983 */ /* 0x000f280000300a00 */
[----:B------:R-:W4:Y:S01]  /*13e10*/  LDL.LU.64 R102, [R1+0x1040] ;  /* 0x0010400001667983 */ /* 0x000f220000300a00 */
[----:B------:R-:W-:-:S03]  /*13e20*/  IMAD.WIDE R114, R252, 0x4, R26 ;  /* 0x00000004fc727825 */ /* 0x000fc600078e021a */
[----:B------:R-:W4:Y:S04]  /*13e30*/  LDL.LU.64 R26, [R1+0x1038] ;  /* 0x00103800011a7983 */ /* 0x000f280000300a00 */
[----:B------:R-:W-:Y:S04]  /*13e40*/  STL.64 [R1+0x10a0], R116 ;  /* 0x0010a07401007387 */ /* 0x000fe80000100a00 */
[----:B------:R-:W-:Y:S04]  /*13e50*/  STL.64 [R1+0x10a8], R14 ;  /* 0x0010a80e01007387 */ /* 0x000fe80000100a00 */
[----:B------:R-:W4:Y:S04]  /*13e60*/  LDL.64 R96, [R1+0xb98] ;  /* 0x000b980001607983 */ /* 0x000f280000100a00 */
[----:B------:R-:W4:Y:S04]  /*13e70*/  LDL.64 R100, [R1+0xd28] ;  /* 0x000d280001647983 */ /* 0x000f280000100a00 */
[----:B------:R-:W1:Y:S04]  /*13e80*/  S2R R108, SR_TID.X ;  /* 0x00000000006c7919 */ /* 0x000e680000002100 */
[----:B------:R-:W4:Y:S04]  /*13e90*/  LDL.64 R98, [R1+0xd40] ;  /* 0x000d400001627983 */ /* 0x000f280000100a00 */
[----:B------:R-:W-:Y:S04]  /*13ea0*/  STL.64 [R1+0x1090], R114 ;  /* 0x0010907201007387 */ /* 0x000fe80000100a00 */
[----:B------:R-:W-:Y:S01]  /*13eb0*/  STL.64 [R1+0x1098], R238 ;  /* 0x001098ee01007387 */ /* 0x000fe20000100a00 */
[----:B---3--:R-:W-:-:S04]  /*13ec0*/  IMAD.WIDE R60, R252, 0x4, R60 ;  /* 0x00000004fc3c7825 */ /* 0x008fc800078e023c */
[----:B------:R-:W-:-:S05]  /*13ed0*/  IMAD.WIDE R112, R252, 0x4, R112 ;  /* 0x00000004fc707825 */ /* 0x000fca00078e0270 */
[----:B------:R-:W-:Y:S04]  /*13ee0*/  STL.64 [R1+0x1080], R112 ;  /* 0x0010807001007387 */ /* 0x000fe80000100a00 */
[----:B------:R-:W-:Y:S01]  /*13ef0*/  STL.64 [R1+0x1088], R60 ;  /* 0x0010883c01007387 */ /* 0x000fe20000100a00 */
[----:B------:R-:W-:-:S04]  /*13f00*/  IMAD.WIDE R58, R252, 0x4, R58 ;  /* 0x00000004fc3a7825 */ /* 0x000fc800078e023a */
[----:B------:R-:W-:-:S05]  /*13f10*/  IMAD.WIDE R110, R252, 0x4, R110 ;  /* 0x00000004fc6e7825 */ /* 0x000fca00078e026e */
[----:B------:R-:W-:Y:S04]  /*13f20*/  STL.64 [R1+0x1070], R110 ;  /* 0x0010706e01007387 */ /* 0x000fe80000100a00 */
[----:B------:R-:W-:Y:S01]  /*13f30*/  STL.64 [R1+0x1078], R58 ;  /* 0x0010783a01007387 */ /* 0x000fe20000100a00 */
[----:B--2---:R-:W-:-:S04]  /*13f40*/  IMAD.WIDE R44, R252, 0x4, R44 ;  /* 0x00000004fc2c7825 */ /* 0x004fc800078e022c */
[----:B------:R-:W-:-:S05]  /*13f50*/  IMAD.WIDE R106, R252, 0x4, R106 ;  /* 0x00000004fc6a7825 */ /* 0x000fca00078e026a */
[----:B------:R-:W-:Y:S01]  /*13f60*/  STL.64 [R1+0x1060], R106 ;  /* 0x0010606a01007387 */ /* 0x000fe20000100a00 */
[----:B----4-:R-:W-:-:S04]  /*13f70*/  IMAD.WIDE R42, R252, 0x4, R42 ;  /* 0x00000004fc2a7825 */ /* 0x010fc800078e022a */
[----:B------:R-:W-:Y:S01]  /*13f80*/  IMAD.WIDE R104, R252, 0x4, R104 ;  /* 0x00000004fc687825 */ /* 0x000fe200078e0268 */
[----:B------:R-:W-:Y:S04]  /*13f90*/  STL.64 [R1+0x1068], R44 ;  /* 0x0010682c01007387 */ /* 0x000fe80000100a00 */
[----:B------:R-:W-:Y:S01]  /*13fa0*/  STL.64 [R1+0x1050], R104 ;  /* 0x0010506801007387 */ /* 0x000fe20000100a00 */
[----:B------:R-:W-:-:S04]  /*13fb0*/  IMAD.WIDE R158, R0, 0x4, R158 ;  /* 0x00000004009e7825 */ /* 0x000fc800078e029e */
[----:B------:R-:W-:Y:S01]  /*13fc0*/  IMAD.WIDE R236, R0, 0x4, R236 ;  /* 0x0000000400ec7825 */ /* 0x000fe200078e02ec */
[C---:B-1----:R-:W-:Y:S01]  /*13fd0*/  LOP3.LUT R0, R108.reuse, 0x7f, RZ, 0xc0, !PT ;  /* 0x0000007f6c007812 */ /* 0x042fe200078ec0ff */
[----:B------:R-:W-:Y:S01]  /*13fe0*/  STL.64 [R1+0x1058], R42 ;  /* 0x0010582a01007387 */ /* 0x000fe20000100a00 */
[----:B------:R-:W-:-:S03]  /*13ff0*/  LOP3.LUT R108, R108, 0x60, RZ, 0xc0, !PT ;  /* 0x000000606c6c7812 */ /* 0x000fc600078ec0ff */
[----:B------:R-:W-:Y:S01]  /*14000*/  IMAD.SHL.U32 R0, R0, 0x4, RZ ;  /* 0x0000000400007824 */ /* 0x000fe200078e00ff */
[----:B------:R-:W-:Y:S01]  /*14010*/  SHF.R.U32.HI R108, RZ, 0x1, R108 ;  /* 0x00000001ff6c7819 */ /* 0x000fe2000001166c */
[----:B------:R1:W-:Y:S04]  /*14020*/  STL.64 [R1+0x9d0], R158 ;  /* 0x0009d09e01007387 */ /* 0x0003e80000100a00 */
[----:B------:R2:W-:Y:S01]  /*14030*/  STL.64 [R1+0x9d8], R236 ;  /* 0x0009d8ec01007387 */ /* 0x0005e20000100a00 */
[----:B------:R-:W-:-:S03]  /*14040*/  IMAD.WIDE R28, R252, 0x4, R28 ;  /* 0x00000004fc1c7825 */ /* 0x000fc600078e021c */
[----:B------:R1:W-:Y:S01]  /*14050*/  LDGSTS.E [R109+0x47c00], [R158.64], !P2 ;  /* 0x47c000009e6d7fae */ /* 0x0003e2000d121844 */
[----:B------:R-:W-:-:S03]  /*14060*/  IMAD.WIDE R102, R252, 0x4, R102 ;  /* 0x00000004fc667825 */ /* 0x000fc600078e0266 */
[----:B------:R2:W-:Y:S04]  /*14070*/  LDGSTS.E [R109+0x47e00], [R236.64], !P2 ;  /* 0x47e00000ec6d7fae */ /* 0x0005e8000d121844 */
[----:B------:R-:W0:Y:S01]  /*14080*/  LDGDEPBAR ;  /* 0x00000000000079af */ /* 0x000e220000000000 */
[----:B------:R-:W-:Y:S01]  /*14090*/  IMAD.WIDE R26, R252, 0x4, R26 ;  /* 0x00000004fc1a7825 */ /* 0x000fe200078e021a */
[CC--:B------:R-:W-:Y:S02]  /*140a0*/  LOP3.LUT R252, R0.reuse, R108.reuse, RZ, 0x3c, !PT ;  /* 0x0000006c00fc7212 */ /* 0x0c0fe400078e3cff */
[----:B-1----:R-:W3:Y:S04]  /*140b0*/  LDL.LU.64 R158, [R1+0x1fe8] ;  /* 0x001fe800019e7983 */ /* 0x002ee80000300a00 */
[----:B------:R-:W-:Y:S04]  /*140c0*/  STL.64 [R1+0x1048], R28 ;  /* 0x0010481c01007387 */ /* 0x000fe80000100a00 */
[----:B------:R1:W-:Y:S04]  /*140d0*/  STL.64 [R1+0x1040], R102 ;  /* 0x0010406601007387 */ /* 0x0003e80000100a00 */
[----:B--2---:R-:W2:Y:S04]  /*140e0*/  LDL.LU.64 R236, [R1+0x1fe0] ;  /* 0x001fe00001ec7983 */ /* 0x004ea80000300a00 */
[----:B------:R4:W5:Y:S04]  /*140f0*/  LDL.LU R109, [R1+0x1fd8] ;  /* 0x001fd800016d7983 */ /* 0x0009680000300800 */
[----:B------:R1:W-:Y:S04]  /*14100*/  STL.64 [R1+0x1038], R26 ;  /* 0x0010381a01007387 */ /* 0x0003e80000100a00 */
[----:B------:R1:W-:Y:S04]  /*14110*/  LDGSTS.E [R252+0x20000], [R96.64], P6 ;  /* 0x2000000060fc7fae */ /* 0x0003e8000b121844 */
[----:B------:R4:W-:Y:S04]  /*14120*/  LDGSTS.E [R252+0x20400], [R100.64], P6 ;  /* 0x2040000064fc7fae */ /* 0x0009e8000b121844 */
[----:B------:R4:W-:Y:S04]  /*14130*/  LDGSTS.E [R252+0x20800], [R98.64], P6 ;  /* 0x2080000062fc7fae */ /* 0x0009e8000b121844 */
[----:B-1----:R-:W2:Y:S04]  /*14140*/  LDL.LU.64 R96, [R1+0x1fd0] ;  /* 0x001fd00001607983 */ /* 0x002ea80000300a00 */
[----:B----4-:R-:W4:Y:S04]  /*14150*/  LDL.LU.64 R100, [R1+0x1fc8] ;  /* 0x001fc80001647983 */ /* 0x010f280000300a00 */
[----:B------:R-:W2:Y:S01]  /*14160*/  LDL.LU.64 R98, [R1+0x1fc0] ;  /* 0x001fc00001627983 */ /* 0x000ea20000300a00 */
[----:B------:R-:W-:-:S03]  /*14170*/  LOP3.LUT R0, R0, R108, RZ, 0x3c, !PT ;  /* 0x0000006c00007212 */ /* 0x000fc600078e3cff */
[----:B----4-:R1:W-:Y:S04]  /*14180*/  LDGSTS.E [R252+0x20c00], [R100.64], P6 ;  /* 0x20c0000064fc7fae */ /* 0x0103e8000b121844 */
[----:B--2---:R2:W-:Y:S04]  /*14190*/  LDGSTS.E [R252+0x21000], [R236.64], P6 ;  /* 0x21000000ecfc7fae */ /* 0x0045e8000b121844 */
[----:B------:R4:W-:Y:S04]  /*141a0*/  LDGSTS.E [R252+0x21400], [R234.64], P6 ;  /* 0x21400000eafc7fae */ /* 0x0009e8000b121844 */
[----:B-1----:R-:W3:Y:S04]  /*141b0*/  LDL.LU.64 R100, [R1+0x1fb8] ;  /* 0x001fb80001647983 */ /* 0x002ee80000300a00 */
[----:B--2---:R1:W5:Y:S04]  /*141c0*/  LDL.LU.64 R236, [R1+0x1fb0] ;  /* 0x001fb00001ec7983 */ /* 0x0043680000300a00 */
[----:B----4-:R1:W5:Y:S04]  /*141d0*/  LDL.LU.64 R234, [R1+0x1fa8] ;  /* 0x001fa80001ea7983 */ /* 0x0103680000300a00 */
[----:B------:R2:W-:Y:S04]  /*141e0*/  LDGSTS.E [R252+0x21800], [R242.64], P6 ;  /* 0x21800000f2fc7fae */ /* 0x0005e8000b121844 */
[----:B------:R4:W-:Y:S04]  /*141f0*/  LDGSTS.E [R252+0x21c00], [R240.64], P6 ;  /* 0x21c00000f0fc7fae */ /* 0x0009e8000b121844 */
[----:B------:R1:W-:Y:S04]  /*14200*/  LDGSTS.E [R252+0x22000], [R226.64], P6 ;  /* 0x22000000e2fc7fae */ /* 0x0003e8000b121844 */
[----:B--2---:R2:W5:Y:S04]  /*14210*/  LDL.LU.64 R242, [R1+0x1fa0] ;  /* 0x001fa00001f27983 */ /* 0x0045680000300a00 */
[----:B----4-:R2:W5:Y:S04]  /*14220*/  LDL.LU.64 R240, [R1+0x1f98] ;  /* 0x001f980001f07983 */ /* 0x0105680000300a00 */
[----:B-1----:R2:W5:Y:S04]  /*14230*/  LDL.LU.64 R226, [R1+0x1f90] ;  /* 0x001f900001e27983 */ /* 0x0025680000300a00 */
[----:B------:R1:W-:Y:S04]  /*14240*/  LDGSTS.E [R252+0x22400], [R224.64], P6 ;  /* 0x22400000e0fc7fae */ /* 0x0003e8000b121844 */
[----:B------:R4:W-:Y:S04]  /*14250*/  LDGSTS.E [R252+0x22800], [R222.64], P6 ;  /* 0x22800000defc7fae */ /* 0x0009e8000b121844 */
[----:B------:R2:W-:Y:S04]  /*14260*/  LDGSTS.E [R252+0x22c00], [R220.64], P6 ;  /* 0x22c00000dcfc7fae */ /* 0x0005e8000b121844 */
[----:B-1----:R1:W5:Y:S04]  /*14270*/  LDL.LU.64 R224, [R1+0x1f88] ;  /* 0x001f880001e07983 */ /* 0x0023680000300a00 */
[----:B----4-:R1:W5:Y:S04]  /*14280*/  LDL.LU.64 R222, [R1+0x1f80] ;  /* 0x001f800001de7983 */ /* 0x0103680000300a00 */
[----:B--2---:R1:W5:Y:S04]  /*14290*/  LDL.LU.64 R220, [R1+0x1f78] ;  /* 0x001f780001dc7983 */ /* 0x0043680000300a00 */
        /* <DEDUP_REMOVED lines=88> */
[----:B----4-:R2:W5:Y:S01]  /*14820*/  LDL.LU.64 R120, [R1+0x1e18] ;  /* 0x001e180001787983 */ /* 0x0105620000300a00 */
[----:B------:R-:W-:-:S03]  /*14830*/  LOP3.LUT R0, R0, 0x40, RZ, 0x3c, !PT ;  /* 0x0000004000007812 */ /* 0x000fc600078e3cff */
        /* <DEDUP_REMOVED lines=11> */
[----:B------:R2:W5:Y:S04]  /*148f0*/  LDL.LU R108, [R1+0x1de8] ;  /* 0x001de800016c7983 */ /* 0x0005680000300800 */
[----:B----4-:R2:W5:Y:S04]  /*14900*/  LDL.LU.64 R106, [R1+0x1de0] ;  /* 0x001de000016a7983 */ /* 0x0105680000300a00 */
[----:B-1----:R2:W5:Y:S04]  /*14910*/  LDL.LU.64 R104, [R1+0x1dd8] ;  /* 0x001dd80001687983 */ /* 0x0025680000300a00 */
[----:B------:R1:W-:Y:S04]  /*14920*/  LDGSTS.E [R252+0x2fc00], [R102.64], P6 ;  /* 0x2fc0000066fc7fae */ /* 0x0003e8000b121844 */
[----:B---3--:R3:W-:Y:S04]  /*14930*/  LDGSTS.E [R0+0x20200], [R100.64], P6 ;  /* 0x2020000064007fae */ /* 0x0087e8000b121844 */
[----:B------:R4:W-:Y:S04]  /*14940*/  LDGSTS.E [R0+0x20600], [R98.64], P6 ;  /* 0x2060000062007fae */ /* 0x0009e8000b121844 */
[----:B-1----:R2:W5:Y:S04]  /*14950*/  LDL.LU.64 R102, [R1+0x1dd0] ;  /* 0x001dd00001667983 */ /* 0x0025680000300a00 */
[----:B---3--:R2:W5:Y:S04]  /*14960*/  LDL.LU.64 R100, [R1+0x1dc8] ;  /* 0x001dc80001647983 */ /* 0x0085680000300a00 */
[----:B----4-:R2:W5:Y:S04]  /*14970*/  LDL.LU.64 R98, [R1+0x1dc0] ;  /* 0x001dc00001627983 */ /* 0x0105680000300a00 */
[----:B------:R1:W-:Y:S04]  /*14980*/  LDGSTS.E [R0+0x20a00], [R96.64], P6 ;  /* 0x20a0000060007fae */ /* 0x0003e8000b121844 */
[----:B------:R3:W-:Y:S04]  /*14990*/  LDGSTS.E [R0+0x20e00], [R158.64], P6 ;  /* 0x20e000009e007fae */ /* 0x0007e8000b121844 */
        /* <DEDUP_REMOVED lines=119> */
[----:B------:R3:W-:Y:S01]  /*15110*/  LDGSTS.E [R0+0x2fe00], [R26.64], P6 ;  /* 0x2fe000001a007fae */ /* 0x0007e2000b121844 */
[----:B------:R-:W-:-:S03]  /*15120*/  IMAD.MOV.U32 R252, RZ, RZ, c[0x0][0x18c] ;  /* 0x00006300fffc7624 */ /* 0x000fc600078e00ff */
[----:B------:R-:W0:Y:S04]  /*15130*/  LDGDEPBAR ;  /* 0x00000000000079af */ /* 0x000e280000000000 */
[----:B-1----:R2:W5:Y:S04]  /*15140*/  LDL.LU.64 R28, [R1+0x1bd8] ;  /* 0x001bd800011c7983 */ /* 0x0025680000300a00 */
[----:B---3--:R2:W5:Y:S01]  /*15150*/  LDL.LU.64 R26, [R1+0x1bd0] ;  /* 0x001bd000011a7983 */ /* 0x0085620000300a00 */
[----:B------:R-:W-:Y:S01]  /*15160*/  IMAD.SHL.U32 R252, R252, 0x20, RZ ;  /* 0x00000020fcfc7824 */ /* 0x000fe200078e00ff */
[----:B------:R-:W-:Y:S05]  /*15170*/  @!P5 BRA `(.L_x_0) ;  /* 0x0002a1f00000d947 */ /* 0x000fea0003800000 */
[----:B-----5:R-:W-:Y:S04]  /*15180*/  STL [R1+0x1798], R26 ;  /* 0x0017981a01007387 */ /* 0x020fe80000100800 */
[----:B------:R-:W-:Y:S04]  /*15190*/  STL [R1+0x1794], R27 ;  /* 0x0017941b01007387 */ /* 0x000fe80000100800 */
        /* <DEDUP_REMOVED lines=16> */
[----:B------:R-:W3:Y:S04]  /*152a0*/  LDL.LU.64 R198, [R1+0xd10] ;  /* 0x000d100001c67983 */ /* 0x000ee80000300a00 */
[----:B------:R-:W-:Y:S04]  /*152b0*/  STL [R1+0x17e0], R44 ;  /* 0x0017e02c01007387 */ /* 0x000fe80000100800 */
[----:B------:R-:W-:Y:S04]  /*152c0*/  STL [R1+0x17dc], R45 ;  /* 0x0017dc2d01007387 */ /* 0x000fe80000100800 */
[----:B------:R-:W4:Y:S04]  /*152d0*/  LDL.LU.64 R200, [R1+0xda8] ;  /* 0x000da80001c87983 */ /* 0x000f280000300a00 */
[----:B------:R-:W-:Y:S04]  /*152e0*/  STL [R1+0x17e8], R30 ;  /* 0x0017e81e01007387 */ /* 0x000fe80000100800 */
[----:B------:R-:W-:Y:S04]  /*152f0*/  STL [R1+0x17e4], R31 ;  /* 0x0017e41f01007387 */ /* 0x000fe80000100800 */
[----:B--2---:R-:W2:Y:S04]  /*15300*/  LDL.LU.64 R226, [R1+0xd88] ;  /* 0x000d880001e27983 */ /* 0x004ea80000300a00 */
[----:B------:R-:W2:Y:S04]  /*15310*/  LDL.LU.64 R202, [R1+0xd48] ;  /* 0x000d480001ca7983 */ /* 0x000ea80000300a00 */
[----:B------:R-:W2:Y:S04]  /*15320*/  LDL.LU.64 R204, [R1+0xe28] ;  /* 0x000e280001cc7983 */ /* 0x000ea80000300a00 */
[----:B------:R-:W2:Y:S04]  /*15330*/  LDL.LU.64 R206, [R1+0xd60] ;  /* 0x000d600001ce7983 */ /* 0x000ea80000300a00 */
[----:B------:R-:W2:Y:S04]  /*15340*/  LDL.LU.64 R220, [R1+0xde8] ;  /* 0x000de80001dc7983 */ /* 0x000ea80000300a00 */
[----:B------:R-:W2:Y:S04]  /*15350*/  LDL.LU.64 R222, [R1+0xe98] ;  /* 0x000e980001de7983 */ /* 0x000ea80000300a00 */
[----:B------:R-:W2:Y:S04]  /*15360*/  LDL.LU.64 R224, [R1+0xdc8] ;  /* 0x000dc80001e07983 */ /* 0x000ea80000300a00 */
[----:B------:R-:W-:Y:S04]  /*15370*/  STL [R1+0x17f0], R32 ;  /* 0x0017f02001007387 */ /* 0x000fe80000100800 */
[----:B------:R-:W-:Y:S04]  /*15380*/  STL [R1+0x17ec], R33 ;  /* 0x0017ec2101007387 */ /* 0x000fe80000100800 */
[----:B------:R-:W2:Y:S04]  /*15390*/  LDL.LU.64 R242, [R1+0xe58] ;  /* 0x000e580001f27983 */ /* 0x000ea80000300a00 */
[----:B------:R-:W-:Y:S04]  /*153a0*/  STL [R1+0x17f8], R18 ;  /* 0x0017f81201007387 */ /* 0x000fe80000100800 */
[----:B------:R-:W-:Y:S04]  /*153b0*/  STL [R1+0x17f4], R19 ;  /* 0x0017f41301007387 */ /* 0x000fe80000100800 */
[----:B------:R-:W-:Y:S04]  /*153c0*/  STL [R1+0x1800], R20 ;  /* 0x0018001401007387 */ /* 0x000fe80000100800 */
[----:B------:R-:W-:Y:S04]  /*153d0*/  STL [R1+0x17fc], R21 ;  /* 0x0017fc1501007387 */ /* 0x000fe80000100800 */
[----:B------:R-:W-:Y:S04]  /*153e0*/  STL [R1+0x1808], R10 ;  /* 0x0018080a01007387 */ /* 0x000fe80000100800 */
[----:B------:R-:W-:Y:S04]  /*153f0*/  STL [R1+0x1804], R11 ;  /* 0x0018040b01007387 */ /* 0x000fe80000100800 */
[----:B------:R-:W-:Y:S04]  /*15400*/  STL [R1+0x1810], R12 ;  /* 0x0018100c01007387 */ /* 0x000fe80000100800 */
        /* <DEDUP_REMOVED lines=18> */
[----:B------:R-:W-:Y:S01]  /*15530*/  STL [R1+0x184c], R25 ;  /* 0x00184c1901007387 */ /* 0x000fe20000100800 */
[----:B---3--:R-:W-:-:S02]  /*15540*/  IMAD.MOV.U32 R196, RZ, RZ, R198 ;  /* 0x000000ffffc47224 */ /* 0x008fc400078e00c6 */
[----:B------:R-:W-:Y:S02]  /*15550*/  IMAD.MOV.U32 R197, RZ, RZ, R199 ;  /* 0x000000ffffc57224 */ /* 0x000fe400078e00c7 */
[----:B------:R-:W3:Y:S04]  /*15560*/  LDL.LU.64 R198, [R1+0x588] ;  /* 0x0005880001c67983 */ /* 0x000ee80000300a00 */
[----:B------:R-:W-:Y:S04]  /*15570*/  STL [R1+0x1858], R238 ;  /* 0x001858ee01007387 */ /* 0x000fe80000100800 */
[----:B------:R-:W-:Y:S04]  /*15580*/  STL [R1+0x1854], R239 ;  /* 0x001854ef01007387 */ /* 0x000fe80000100800 */
[----:B------:R-:W4:Y:S04]  /*15590*/  LDL.LU.64 R190, [R1+0x590] ;  /* 0x0005900001be7983 */ /* 0x000f280000300a00 */
[----:B--2---:R1:W-:Y:S01]  /*155a0*/  STL [R1+0x1860], R194 ;  /* 0x001860c201007387 */ /* 0x0043e20000100800 */
[----:B------:R-:W-:-:S03]  /*155b0*/  IMAD.MOV.U32 R0, RZ, RZ, R195 ;  /* 0x000000ffff007224 */ /* 0x000fc600078e00c3 */
[----:B------:R-:W2:Y:S04]  /*155c0*/  LDL.LU.64 R192, [R1+0x428] ;  /* 0x0004280001c07983 */ /* 0x000ea80000300a00 */
[----:B------:R1:W-:Y:S04]  /*155d0*/  STL [R1+0x185c], R0 ;  /* 0x00185c0001007387 */ /* 0x0003e80000100800 */
[----:B------:R-:W-:Y:S04]  /*155e0*/  STL [R1+0x1868], R62 ;  /* 0x0018683e01007387 */ /* 0x000fe80000100800 */
[----:B------:R-:W-:Y:S04]  /*155f0*/  STL [R1+0x1864], R63 ;  /* 0x0018643f01007387 */ /* 0x000fe80000100800 */
[----:B-1----:R-:W2:Y:S04]  /*15600*/  LDL.LU.64 R194, [R1+0x450] ;  /* 0x0004500001c27983 */ /* 0x002ea80000300a00 */
        /* <DEDUP_REMOVED lines=10> */
[----:B---3--:R1:W-:Y:S01]  /*156b0*/  STL [R1+0x1898], R198 ;  /* 0x001898c601007387 */ /* 0x0083e20000100800 */
[----:B------:R-:W-:-:S03]  /*156c0*/  IMAD.MOV.U32 R0, RZ, RZ, R199 ;  /* 0x000000ffff007224 */ /* 0x000fc600078e00c7 */
[----:B-1----:R-:W3:Y:S04]  /*156d0*/  LDL.LU.64 R198, [R1+0xb90] ;  /* 0x000b900001c67983 */ /* 0x002ee80000300a00 */
[----:B------:R1:W-:Y:S04]  /*156e0*/  STL [R1+0x1894], R0 ;  /* 0x0018940001007387 */ /* 0x0003e80000100800 */
[----:B----4-:R-:W-:Y:S04]  /*156f0*/  STL [R1+0x18a0], R190 ;  /* 0x0018a0be01007387 */ /* 0x010fe80000100800 */
[----:B------:R-:W4:Y:S01]  /*15700*/  LDL.LU.64 R186, [R1+0xcf0] ;  /* 0x000cf00001ba7983 */ /* 0x000f220000300a00 */
[----:B-1----:R-:W-:-:S05]  /*15710*/  IMAD.MOV.U32 R0, RZ, RZ, R191 ;  /* 0x000000ffff007224 */ /* 0x002fca00078e00bf */
[----:B------:R1:W-:Y:S04]  /*15720*/  STL [R1+0x189c], R0 ;  /* 0x00189c0001007387 */ /* 0x0003e80000100800 */
[----:B--2---:R-:W-:Y:S04]  /*15730*/  STL [R1+0x18a8], R192 ;  /* 0x0018a8c001007387 */ /* 0x004fe80000100800 */
[----:B------:R-:W2:Y:S01]  /*15740*/  LDL.LU.64 R188, [R1+0x598] ;  /* 0x0005980001bc7983 */ /* 0x000ea20000300a00 */
[----:B-1----:R-:W-:-:S05]  /*15750*/  IMAD.MOV.U32 R0, RZ, RZ, R193 ;  /* 0x000000ffff007224 */ /* 0x002fca00078e00c1 */
[----:B------:R1:W-:Y:S04]  /*15760*/  STL [R1+0x18a4], R0 ;  /* 0x0018a40001007387 */ /* 0x0003e80000100800 */
[----:B------:R1:W-:Y:S04]  /*15770*/  STL [R1+0x18b0], R194 ;  /* 0x0018b0c201007387 */ /* 0x0003e80000100800 */
[----:B------:R-:W2:Y:S01]  /*15780*/  LDL.LU.64 R190, [R1+0x650] ;  /* 0x0006500001be7983 */ /* 0x000ea20000300a00 */
[----:B-1----:R-:W-:-:S05]  /*15790*/  IMAD.MOV.U32 R0, RZ, RZ, R195 ;  /* 0x000000ffff007224 */ /* 0x002fca00078e00c3 */
[----:B------:R1:W-:Y:S04]  /*157a0*/  STL [R1+0x18ac], R0 ;  /* 0x0018ac0001007387 */ /* 0x0003e80000100800 */
[----:B------:R-:W-:Y:S04]  /*157b0*/  STL [R1+0x18b8], R66 ;  /* 0x0018b84201007387 */ /* 0x000fe80000100800 */
[----:B------:R-:W2:Y:S04]  /*157c0*/  LDL.LU.64 R192, [R1+0x458] ;  /* 0x0004580001c07983 */ /* 0x000ea80000300a00 */
[----:B------:R-:W-:Y:S04]  /*157d0*/  STL [R1+0x18b4], R67 ;  /* 0x0018b44301007387 */ /* 0x000fe80000100800 */
[----:B------:R-:W-:Y:S04]  /*157e0*/  STL [R1+0x18c0], R232 ;  /* 0x0018c0e801007387 */ /* 0x000fe80000100800 */
[----:B------:R-:W-:Y:S04]  /*157f0*/  STL [R1+0x18bc], R233 ;  /* 0x0018bce901007387 */ /* 0x000fe80000100800 */
[----:B------:R-:W2:Y:S04]  /*15800*/  LDL.LU.64 R194, [R1+0x570] ;  /* 0x0005700001c27983 */ /* 0x000ea80000300a00 */
[----:B------:R-:W-:Y:S04]  /*15810*/  STL [R1+0x18c8], R54 ;  /* 0x0018c83601007387 */ /* 0x000fe80000100800 */
[----:B------:R-:W-:Y:S04]  /*15820*/  STL [R1+0x18c4], R55 ;  /* 0x0018c43701007387 */ /* 0x000fe80000100800 */
[----:B------:R-:W-:Y:S04]  /*15830*/  STL [R1+0x18d0], R56 ;  /* 0x0018d03801007387 */ /* 0x000fe80000100800 */
[----:B------:R-:W-:Y:S04]  /*15840*/  STL [R1+0x18cc], R57 ;  /* 0x0018cc3901007387 */ /* 0x000fe80000100800 */
[----:B---3--:R3:W-:Y:S01]  /*15850*/  STL [R1+0x18d8], R198 ;  /* 0x0018d8c601007387 */ /* 0x0087e20000100800 */
[----:B-1----:R-:W-:-:S03]  /*15860*/  IMAD.MOV.U32 R0, RZ, RZ, R199 ;  /* 0x000000ffff007224 */ /* 0x002fc600078e00c7 */
[----:B---3--:R-:W3:Y:S04]  /*15870*/  LDL.LU.64 R198, [R1+0xd58] ;  /* 0x000d580001c67983 */ /* 0x008ee80000300a00 */
[----:B------:R1:W-:Y:S04]  /*15880*/  STL [R1+0x18d4], R0 ;  /* 0x0018d40001007387 */ /* 0x0003e80000100800 */
[----:B----4-:R4:W-:Y:S04]  /*15890*/  STL [R1+0x18e0], R186 ;  /* 0x0018e0ba01007387 */ /* 0x0109e80000100800 */
[----:B------:R-:W3:Y:S01]  /*158a0*/  LDL.LU.64 R184, [R1+0xd68] ;  /* 0x000d680001b87983 */ /* 0x000ee20000300a00 */
[----:B-1----:R-:W-:-:S05]  /*158b0*/  IMAD.MOV.U32 R0, RZ, RZ, R187 ;  /* 0x000000ffff007224 */ /* 0x002fca00078e00bb */
[----:B------:R1:W-:Y:S04]  /*158c0*/  STL [R1+0x18dc], R0 ;  /* 0x0018dc0001007387 */ /* 0x0003e80000100800 */
[----:B--2---:R-:W-:Y:S04]  /*158d0*/  STL [R1+0x18e8], R188 ;  /* 0x0018e8bc01007387 */ /* 0x004fe80000100800 */
[----:B----4-:R-:W2:Y:S01]  /*158e0*/  LDL.LU.64 R186, [R1+0xcf8] ;  /* 0x000cf80001ba7983 */ /* 0x010ea20000300a00 */
[----:B-1----:R-:W-:-:S05]  /*158f0*/  IMAD.MOV.U32 R0, RZ, RZ, R189 ;  /* 0x000000ffff007224 */ /* 0x002fca00078e00bd */
[----:B------:R1:W-:Y:S04]  /*15900*/  STL [R1+0x18e4], R0 ;  /* 0x0018e40001007387 */ /* 0x0003e80000100800 */
[----:B------:R4:W-:Y:S01]  /*15910*/  STL [R1+0x18f0], R190 ;  /* 0x0018f0be01007387 */ /* 0x0009e20000100800 */
[----:B-1----:R-:W-:-:S05]  /*15920*/  IMAD.MOV.U32 R0, RZ, RZ, R191 ;  /* 0x000000ffff007224 */ /* 0x002fca00078e00bf */
[----:B------:R1:W-:Y:S04]  /*15930*/  STL [R1+0x18ec], R0 ;  /* 0x0018ec0001007387 */ /* 0x0003e80000100800 */
[----:B------:R-:W2:Y:S04]  /*15940*/  LDL.LU.64 R188, [R1+0xd18] ;  /* 0x000d180001bc7983 */ /* 0x000ea80000300a00 */
[----:B------:R1:W-:Y:S04]  /*15950*/  STL [R1+0x18f8], R192 ;  /* 0x0018f8c001007387 */ /* 0x0003e80000100800 */
[----:B----4-:R-:W2:Y:S01]  /*15960*/  LDL.LU.64 R190, [R1+0x658] ;  /* 0x0006580001be7983 */ /* 0x010ea20000300a00 */
[----:B-1----:R-:W-:-:S05]  /*15970*/  IMAD.MOV.U32 R0, RZ, RZ, R193 ;  /* 0x000000ffff007224 */ /* 0x002fca00078e00c1 */
[----:B------:R1:W-:Y:S04]  /*15980*/  STL [R1+0x18f4], R0 ;  /* 0x0018f40001007387 */ /* 0x0003e80000100800 */
[----:B------:R3:W-:Y:S04]  /*15990*/  STL [R1+0x1900], R194 ;  /* 0x001900c201007387 */ /* 0x0007e80000100800 */
[----:B------:R-:W2:Y:S01]  /*159a0*/  LDL.LU.64 R192, [R1+0x700] ;  /* 0x0007000001c07983 */ /* 0x000ea20000300a00 */
[----:B-1----:R-:W-:-:S05]  /*159b0*/  IMAD.MOV.U32 R0, RZ, RZ, R195 ;  /* 0x000000ffff007224 */ /* 0x002fca00078e00c3 */
[----:B------:R1:W-:Y:S04]  /*159c0*/  STL [R1+0x18fc], R0 ;  /* 0x0018fc0001007387 */ /* 0x0003e80000100800 */
[----:B------:R-:W-:Y:S04]  /*159d0*/  STL [R1+0x1908], R234 ;  /* 0x001908ea01007387 */ /* 0x000fe80000100800 */
[----:B------:R-:W-:Y:S04]  /*159e0*/  STL [R1+0x1904], R235 ;  /* 0x001904eb01007387 */ /* 0x000fe80000100800 */
[----:B------:R-:W-:Y:S04]  /*159f0*/  STL [R1+0x1910], R236 ;  /* 0x001910ec01007387 */ /* 0x000fe80000100800 */
[----:B------:R-:W-:Y:S04]  /*15a00*/  STL [R1+0x190c], R237 ;  /* 0x00190ced01007387 */ /* 0x000fe80000100800 */
[----:B---3--:R3:W-:Y:S04]  /*15a10*/  STL [R1+0x1918], R198 ;  /* 0x001918c601007387 */ /* 0x0087e80000100800 */
[----:B------:R-:W4:Y:S01]  /*15a20*/  LDL.LU.64 R194, [R1+0x578] ;  /* 0x0005780001c27983 */ /* 0x000f220000300a00 */
[----:B-1----:R-:W-:-:S03]  /*15a30*/  IMAD.MOV.U32 R0, RZ, RZ, R199 ;  /* 0x000000ffff007224 */ /* 0x002fc600078e00c7 */
[----:B------:R-:W-:Y:S04]  /*15a40*/  STL [R1+0x1920], R184 ;  /* 0x001920b801007387 */ /* 0x000fe80000100800 */
[----:B------:R1:W-:Y:S04]  /*15a50*/  STL [R1+0x1914], R0 ;  /* 0x0019140001007387 */ /* 0x0003e80000100800 */
[----:B---3--:R-:W3:Y:S01]  /*15a60*/  LDL.LU.64 R198, [R1+0x580] ;  /* 0x0005800001c67983 */ /* 0x008ee20000300a00 */
[----:B-1----:R-:W-:-:S05]  /*15a70*/  IMAD.MOV.U32 R0, RZ, RZ, R185 ;  /* 0x000000ffff007224 */ /* 0x002fca00078e00b9 */
[----:B------:R1:W-:Y:S04]  /*15a80*/  STL [R1+0x191c], R0 ;  /* 0x00191c0001007387 */ /* 0x0003e80000100800 */
[----:B--2---:R-:W-:Y:S01]  /*15a90*/  STL [R1+0x1928], R186 ;  /* 0x001928ba01007387 */ /* 0x004fe20000100800 */
[----:B-1----:R-:W-:-:S03]  /*15aa0*/  IMAD.MOV.U32 R0, RZ, RZ, R187 ;  /* 0x000000ffff007224 */ /* 0x002fc600078e00bb */
[----:B------:R-:W3:Y:S04]  /*15ab0*/  LDL.LU.64 R178, [R1+0xdb0] ;  /* 0x000db00001b27983 */ /* 0x000ee80000300a00 */
[----:B------:R1:W-:Y:S04]  /*15ac0*/  STL [R1+0x1924], R0 ;  /* 0x0019240001007387 */ /* 0x0003e80000100800 */
[----:B------:R-:W3:Y:S01]  /*15ad0*/  LDL.LU.64 R180, [R1+0xdc0] ;  /* 0x000dc00001b47983 */ /* 0x000ee20000300a00 */
[----:B-1----:R-:W-:-:S03]  /*15ae0*/  IMAD.MOV.U32 R0, RZ, RZ, R189 ;  /* 0x000000ffff007224 */ /* 0x002fc600078e00bd */
[----:B------:R-:W-:Y:S04]  /*15af0*/  STL [R1+0x1930], R188 ;  /* 0x001930bc01007387 */ /* 0x000fe80000100800 */
[----:B------:R-:W-:Y:S04]  /*15b00*/  STL [R1+0x1938], R190 ;  /* 0x001938be01007387 */ /* 0x000fe80000100800 */
[----:B------:R1:W-:Y:S04]  /*15b10*/  STL [R1+0x192c], R0 ;  /* 0x00192c0001007387 */ /* 0x0003e80000100800 */
[----:B------:R-:W3:Y:S04]  /*15b20*/  LDL.LU.64 R182, [R1+0xd70] ;  /* 0x000d700001b67983 */ /* 0x000ee80000300a00 */
[----:B------:R-:W3:Y:S01]  /*15b30*/  LDL.LU.64 R184, [R1+0xd80] ;  /* 0x000d800001b87983 */ /* 0x000ee20000300a00 */
[----:B-1----:R-:W-:-:S05]  /*15b40*/  IMAD.MOV.U32 R0, RZ, RZ, R191 ;  /* 0x000000ffff007224 */ /* 0x002fca00078e00bf */
[----:B------:R1:W-:Y:S04]  /*15b50*/  STL [R1+0x1934], R0 ;  /* 0x0019340001007387 */ /* 0x0003e80000100800 */
[----:B------:R4:W-:Y:S04]  /*15b60*/  STL [R1+0x1940], R192 ;  /* 0x001940c001007387 */ /* 0x0009e80000100800 */
[----:B------:R-:W3:Y:S04]  /*15b70*/  LDL.LU.64 R186, [R1+0xd20] ;  /* 0x000d200001ba7983 */ /* 0x000ee80000300a00 */
[----:B------:R-:W3:Y:S01]  /*15b80*/  LDL.LU.64 R188, [R1+0xd30] ;  /* 0x000d300001bc7983 */ /* 0x000ee20000300a00 */
[----:B-1----:R-:W-:-:S03]  /*15b90*/  IMAD.MOV.U32 R0, RZ, RZ, R193 ;  /* 0x000000ffff007224 */ /* 0x002fc600078e00c1 */
[----:B------:R-:W3:Y:S04]  /*15ba0*/  LDL.LU.64 R190, [R1+0x9d0] ;  /* 0x0009d00001be7983 */ /* 0x000ee80000300a00 */
[----:B------:R1:W-:Y:S04]  /*15bb0*/  STL [R1+0x193c], R0 ;  /* 0x00193c0001007387 */ /* 0x0003e80000100800 */
[----:B----4-:R4:W-:Y:S04]  /*15bc0*/  STL [R1+0x1948], R194 ;  /* 0x001948c201007387 */ /* 0x0109e80000100800 */
[----:B------:R-:W2:Y:S01]  /*15bd0*/  LDL.LU.64 R192, [R1+0x9d8] ;  /* 0x0009d80001c07983 */ /* 0x000ea20000300a00 */
[----:B-1----:R-:W-:-:S03]  /*15be0*/  IMAD.MOV.U32 R0, RZ, RZ, R195 ;  /* 0x000000ffff007224 */ /* 0x002fc600078e00c3 */
[----:B----4-:R-:W4:Y:S04]  /*15bf0*/  LDL.LU.64 R194, [R1+0xb98] ;  /* 0x000b980001c27983 */ /* 0x010f280000300a00 */
[----:B------:R1:W-:Y:S04]  /*15c00*/  STL [R1+0x1944], R0 ;  /* 0x0019440001007387 */ /* 0x0003e80000100800 */
[----:B---3--:R3:W-:Y:S01]  /*15c10*/  STL [R1+0x1950], R198 ;  /* 0x001950c601007387 */ /* 0x0087e20000100800 */
[----:B-1----:R-:W-:Y:S02]  /*15c20*/  IMAD.MOV.U32 R0, RZ, RZ, R199 ;  /* 0x000000ffff007224 */ /* 0x002fe400078e00c7 */
[----:B---3--:R-:W-:-:S02]  /*15c30*/  IMAD.MOV.U32 R198, RZ, RZ, R200 ;  /* 0x000000ffffc67224 */ /* 0x008fc400078e00c8 */
[----:B------:R-:W-:Y:S02]  /*15c40*/  IMAD.MOV.U32 R199, RZ, RZ, R201 ;  /* 0x000000ffffc77224 */ /* 0x000fe400078e00c9 */
[----:B------:R-:W3:Y:S04]  /*15c50*/  LDL.LU.64 R200, [R1+0xd28] ;  /* 0x000d280001c87983 */ /* 0x000ee80000300a00 */
[----:B------:R1:W-:Y:S02]  /*15c60*/  STL [R1+0x194c], R0 ;  /* 0x00194c0001007387 */ /* 0x0003e40000100800 */
[----:B-1----:R-:W-:Y:S02]  /*15c70*/  IMAD.MOV.U32 R0, RZ, RZ, R179 ;  /* 0x000000ffff007224 */ /* 0x002fe400078e00b3 */
[----:B------:R-:W-:Y:S04]  /*15c80*/  STL [R1+0x1958], R178 ;  /* 0x001958b201007387 */ /* 0x000fe80000100800 */
[----:B------:R1:W-:Y:S04]  /*15c90*/  STL [R1+0x1954], R0 ;  /* 0x0019540001007387 */ /* 0x0003e80000100800 */
[----:B------:R-:W-:Y:S04]  /*15ca0*/  STL [R1+0x1960], R180 ;  /* 0x001960b401007387 */ /* 0x000fe80000100800 */
[----:B------:R-:W3:Y:S01]  /*15cb0*/  LDL.LU.64 R218, [R1+0xd40] ;  /* 0x000d400001da7983 */ /* 0x000ee20000300a00 */
[----:B-1----:R-:W-:-:S03]  /*15cc0*/  IMAD.MOV.U32 R0, RZ, RZ, R181 ;  /* 0x000000ffff007224 */ /* 0x002fc600078e00b5 */
[----:B------:R-:W-:Y:S04]  /*15cd0*/  STL [R1+0x1968], R182 ;  /* 0x001968b601007387 */ /* 0x000fe80000100800 */
[----:B------:R1:W-:Y:S04]  /*15ce0*/  STL [R1+0x195c], R0 ;  /* 0x00195c0001007387 */ /* 0x0003e80000100800 */
[----:B------:R-:W-:Y:S01]  /*15cf0*/  STL [R1+0x1970], R184 ;  /* 0x001970b801007387 */ /* 0x000fe20000100800 */
[----:B-1----:R-:W-:-:S05]  /*15d00*/  IMAD.MOV.U32 R0, RZ, RZ, R183 ;  /* 0x000000ffff007224 */ /* 0x002fca00078e00b7 */
        /* <DEDUP_REMOVED lines=9> */
[----:B------:R1:W-:Y:S02]  /*15da0*/  STL [R1+0x197c], R0 ;  /* 0x00197c0001007387 */ /* 0x0003e40000100800 */
[----:B-1----:R-:W-:Y:S02]  /*15db0*/  IMAD.MOV.U32 R0, RZ, RZ, R191 ;  /* 0x000000ffff007224 */ /* 0x002fe400078e00bf */
[----:B------:R-:W-:Y:S02]  /*15dc0*/  IMAD.MOV.U32 R182, RZ, RZ, R242 ;  /* 0x000000ffffb67224 */ /* 0x000fe400078e00f2 */
[----:B------:R-:W-:Y:S01]  /*15dd0*/  IMAD.MOV.U32 R183, RZ, RZ, R243 ;  /* 0x000000ffffb77224 */ /* 0x000fe200078e00f3 */
[----:B--2---:R-:W-:Y:S04]  /*15de0*/  STL [R1+0x1990], R192 ;  /* 0x001990c001007387 */ /* 0x004fe80000100800 */
[----:B------:R1:W-:Y:S04]  /*15df0*/  STL [R1+0x1984], R0 ;  /* 0x0019840001007387 */ /* 0x0003e80000100800 */
[----:B----4-:R-:W-:Y:S01]  /*15e00*/  STL [R1+0x1998], R194 ;  /* 0x001998c201007387 */ /* 0x010fe20000100800 */
[----:B-1----:R-:W-:-:S05]  /*15e10*/  IMAD.MOV.U32 R0, RZ, RZ, R193 ;  /* 0x000000ffff007224 */ /* 0x002fca00078e00c1 */
[----:B------:R1:W-:Y:S04]  /*15e20*/  STL [R1+0x198c], R0 ;  /* 0x00198c0001007387 */ /* 0x0003e80000100800 */
[----:B------:R-:W-:Y:S01]  /*15e30*/  STL [R1+0x19a0], R196 ;  /* 0x0019a0c401007387 */ /* 0x000fe20000100800 */
[----:B-1----:R-:W-:-:S05]  /*15e40*/  IMAD.MOV.U32 R0, RZ, RZ, R195 ;  /* 0x000000ffff007224 */ /* 0x002fca00078e00c3 */
[----:B------:R1:W-:Y:S02]  /*15e50*/  STL [R1+0x1994], R0 ;  /* 0x0019940001007387 */ /* 0x0003e40000100800 */
[----:B-1----:R-:W-:-:S05]  /*15e60*/  IMAD.MOV.U32 R0, RZ, RZ, R197 ;  /* 0x000000ffff007224 */ /* 0x002fca00078e00c5 */
[----:B------:R1:W-:Y:S04]  /*15e70*/  STL [R1+0x199c], R0 ;  /* 0x00199c0001007387 */ /* 0x0003e80000100800 */
[----:B---3--:R-:W-:Y:S01]  /*15e80*/  STL [R1+0x19a8], R200 ;  /* 0x0019a8c801007387 */ /* 0x008fe20000100800 */
[----:B-1----:R-:W-:-:S03]  /*15e90*/  IMAD.MOV.U32 R0, RZ, RZ, R201 ;  /* 0x000000ffff007224 */ /* 0x002fc600078e00c9 */
[----:B------:R-:W-:Y:S04]  /*15ea0*/  STL [R1+0x19b0], R240 ;  /* 0x0019b0f001007387 */ /* 0x000fe80000100800 */
[----:B------:R1:W-:Y:S02]  /*15eb0*/  STL [R1+0x19a4], R0 ;  /* 0x0019a40001007387 */ /* 0x0003e40000100800 */
[----:B-1----:R-:W-:-:S05]  /*15ec0*/  IMAD.MOV.U32 R0, RZ, RZ, R241 ;  /* 0x000000ffff007224 */ /* 0x002fca00078e00f1 */
[----:B------:R1:W-:Y:S04]  /*15ed0*/  STL [R1+0x19ac], R0 ;  /* 0x0019ac0001007387 */ /* 0x0003e80000100800 */
[----:B------:R-:W-:Y:S04]  /*15ee0*/  STL [R1+0x19b8], R218 ;  /* 0x0019b8da01007387 */ /* 0x000fe80000100800 */
[----:B------:R-:W2:Y:S04]  /*15ef0*/  LDL.LU.64 R174, [R1+0xdd8] ;  /* 0x000dd80001ae7983 */ /* 0x000ea80000300a00 */
[----:B------:R-:W3:Y:S04]  /*15f00*/  LDL.LU.64 R242, [R1+0xe88] ;  /* 0x000e880001f27983 */ /* 0x000ee80000300a00 */
[----:B------:R-:W4:Y:S04]  /*15f10*/  LDL.LU.64 R168, [R1+0xd98] ;  /* 0x000d980001a87983 */ /* 0x000f280000300a00 */
[----:B------:R-:W2:Y:S04]  /*15f20*/  LDL.LU.64 R186, [R1+0xf28] ;  /* 0x000f280001ba7983 */ /* 0x000ea80000300a00 */
[----:B------:R-:W2:Y:S01]  /*15f30*/  LDL.LU.64 R188, [R1+0xfb8] ;  /* 0x000fb80001bc7983 */ /* 0x000ea20000300a00 */
[----:B------:R-:W-:-:S03]  /*15f40*/  IMAD.MOV.U32 R178, RZ, RZ, R198 ;  /* 0x000000ffffb27224 */ /* 0x000fc600078e00c6 */
        /* <DEDUP_REMOVED lines=11> */
[----:B------:R-:W-:Y:S02]  /*16000*/  IMAD.MOV.U32 R180, RZ, RZ, R204 ;  /* 0x000000ffffb47224 */ /* 0x000fe400078e00cc */
[----:B------:R-:W-:Y:S01]  /*16010*/  IMAD.MOV.U32 R181, RZ, RZ, R205 ;  /* 0x000000ffffb57224 */ /* 0x000fe200078e00cd */
[----:B------:R-:W2:Y:S01]  /*16020*/  LDL.LU.64 R200, [R1+0x11e8] ;  /* 0x0011e80001c87983 */ /* 0x000ea20000300a00 */
[----:B------:R-:W-:Y:S02]  /*16030*/  IMAD.MOV.U32 R160, RZ, RZ, R206 ;  /* 0x000000ffffa07224 */ /* 0x000fe400078e00ce */
[----:B------:R-:W-:Y:S01]  /*16040*/  IMAD.MOV.U32 R161, RZ, RZ, R207 ;  /* 0x000000ffffa17224 */ /* 0x000fe200078e00cf */
[----:B------:R-:W2:Y:S01]  /*16050*/  LDL.LU.64 R202, [R1+0x11c8] ;  /* 0x0011c80001ca7983 */ /* 0x000ea20000300a00 */
[----:B------:R-:W-:Y:S02]  /*16060*/  IMAD.MOV.U32 R176, RZ, RZ, R222 ;  /* 0x000000ffffb07224 */ /* 0x000fe400078e00de */
[----:B------:R-:W-:Y:S01]  /*16070*/  IMAD.MOV.U32 R177, RZ, RZ, R223 ;  /* 0x000000ffffb17224 */ /* 0x000fe200078e00df */
[----:B------:R-:W2:Y:S01]  /*16080*/  LDL.LU.64 R204, [R1+0x11d8] ;  /* 0x0011d80001cc7983 */ /* 0x000ea20000300a00 */
[----:B------:R-:W-:-:S02]  /*16090*/  IMAD.MOV.U32 R170, RZ, RZ, R224 ;  /* 0x000000ffffaa7224 */ /* 0x000fc400078e00e0 */
[----:B------:R-:W-:Y:S01]  /*160a0*/  IMAD.MOV.U32 R171, RZ, RZ, R225 ;  /* 0x000000ffffab7224 */ /* 0x000fe200078e00e1 */
[----:B------:R-:W2:Y:S01]  /*160b0*/  LDL.LU.64 R206, [R1+0x1018] ;  /* 0x0010180001ce7983 */ /* 0x000ea20000300a00 */
[----:B------:R-:W-:Y:S02]  /*160c0*/  IMAD.MOV.U32 R166, RZ, RZ, R226 ;  /* 0x000000ffffa67224 */ /* 0x000fe400078e00e2 */
[----:B------:R-:W-:Y:S01]  /*160d0*/  IMAD.MOV.U32 R167, RZ, RZ, R227 ;  /* 0x000000ffffa77224 */ /* 0x000fe200078e00e3 */
[----:B------:R-:W2:Y:S04]  /*160e0*/  LDL.LU.64 R222, [R1+0xf78] ;  /* 0x000f780001de7983 */ /* 0x000ea80000300a00 */
[----:B------:R-:W2:Y:S04]  /*160f0*/  LDL.LU.64 R224, [R1+0xf98] ;  /* 0x000f980001e07983 */ /* 0x000ea80000300a00 */
[----:B------:R-:W2:Y:S04]  /*16100*/  LDL.LU.64 R226, [R1+0xf68] ;  /* 0x000f680001e27983 */ /* 0x000ea80000300a00 */
[----:B------:R-:W2:Y:S04]  /*16110*/  LDL.LU.64 R240, [R1+0xf88] ;  /* 0x000f880001f07983 */ /* 0x000ea80000300a00 */
[----:B------:R-:W2:Y:S04]  /*16120*/  LDL.LU.64 R172, [R1+0xdf8] ;  /* 0x000df80001ac7983 */ /* 0x000ea80000300a00 */
[----:B------:R-:W2:Y:S01]  /*16130*/  LDL.LU.64 R162, [R1+0xd50] ;  /* 0x000d500001a27983 */ /* 0x000ea20000300a00 */
[----:B-1----:R-:W-:-:S05]  /*16140*/  IMAD.MOV.U32 R0, RZ, RZ, R219 ;  /* 0x000000ffff007224 */ /* 0x002fca00078e00db */
[----:B------:R1:W-:Y:S04]  /*16150*/  STL [R1+0x19b4], R0 ;  /* 0x0019b40001007387 */ /* 0x0003e80000100800 */
[----:B------:R4:W-:Y:S01]  /*16160*/  STL [R1+0x19c0], R164 ;  /* 0x0019c0a401007387 */ /* 0x0009e20000100800 */
[----:B-1----:R-:W-:-:S05]  /*16170*/  IMAD.MOV.U32 R0, RZ, RZ, R165 ;  /* 0x000000ffff007224 */ /* 0x002fca00078e00a5 */
[----:B------:R2:W-:Y:S01]  /*16180*/  STL [R1+0x19bc], R0 ;  /* 0x0019bc0001007387 */ /* 0x0005e20000100800 */
[----:B----4-:R-:W-:Y:S02]  /*16190*/  IMAD.MOV.U32 R164, RZ, RZ, R168 ;  /* 0x000000ffffa47224 */ /* 0x010fe400078e00a8 */
[----:B------:R-:W-:Y:S02]  /*161a0*/  IMAD.MOV.U32 R165, RZ, RZ, R169 ;  /* 0x000000ffffa57224 */ /* 0x000fe400078e00a9 */
[----:B------:R-:W4:Y:S01]  /*161b0*/  LDL.LU.64 R168, [R1+0xd78] ;  /* 0x000d780001a87983 */ /* 0x000f220000300a00 */
[----:B--2---:R-:W-:-:S03]  /*161c0*/  IMAD.MOV.U32 R0, RZ, RZ, R163 ;  /* 0x000000ffff007224 */ /* 0x004fc600078e00a3 */
[----:B------:R1:W-:Y:S04]  /*161d0*/  STL [R1+0x19c8], R162 ;  /* 0x0019c8a201007387 */ /* 0x0003e80000100800 */
[----:B------:R2:W-:Y:S04]  /*161e0*/  STL [R1+0x19c4], R0 ;  /* 0x0019c40001007387 */ /* 0x0005e80000100800 */
[----:B------:R-:W-:Y:S01]  /*161f0*/  STL [R1+0x19d0], R160 ;  /* 0x0019d0a001007387 */ /* 0x000fe20000100800 */
[----:B-1----:R-:W-:Y:S02]  /*16200*/  IMAD.MOV.U32 R162, RZ, RZ, R166 ;  /* 0x000000ffffa27224 */ /* 0x002fe400078e00a6 */
[----:B------:R-:W-:-:S02]  /*16210*/  IMAD.MOV.U32 R163, RZ, RZ, R167 ;  /* 0x000000ffffa37224 */ /* 0x000fc400078e00a7 */
[----:B------:R-:W3:Y:S01]  /*16220*/  LDL.LU.64 R166, [R1+0xd90] ;  /* 0x000d900001a67983 */ /* 0x000ee20000300a00 */
[----:B--2---:R-:W-:-:S05]  /*16230*/  IMAD.MOV.U32 R0, RZ, RZ, R161 ;  /* 0x000000ffff007224 */ /* 0x004fca00078e00a1 */
[----:B------:R4:W-:Y:S02]  /*16240*/  STL [R1+0x19cc], R0 ;  /* 0x0019cc0001007387 */ /* 0x0009e40000100800 */
[----:B----4-:R-:W-:Y:S02]  /*16250*/  IMAD.MOV.U32 R0, RZ, RZ, R169 ;  /* 0x000000ffff007224 */ /* 0x010fe400078e00a9 */
[----:B------:R1:W-:Y:S04]  /*16260*/  STL [R1+0x19d8], R168 ;  /* 0x0019d8a801007387 */ /* 0x0003e80000100800 */
[----:B------:R2:W-:Y:S04]  /*16270*/  STL [R1+0x19d4], R0 ;  /* 0x0019d40001007387 */ /* 0x0005e80000100800 */
[----:B-1----:R-:W4:Y:S01]  /*16280*/  LDL.LU.64 R168, [R1+0xda0] ;  /* 0x000da00001a87983 */ /* 0x002f220000300a00 */
[----:B--2---:R-:W-:-:S03]  /*16290*/  IMAD.MOV.U32 R0, RZ, RZ, R163 ;  /* 0x000000ffff007224 */ /* 0x004fc600078e00a3 */
[----:B------:R-:W-:Y:S04]  /*162a0*/  STL [R1+0x19e0], R162 ;  /* 0x0019e0a201007387 */ /* 0x000fe80000100800 */
[----:B---3--:R-:W-:Y:S04]  /*162b0*/  STL [R1+0x19e8], R166 ;  /* 0x0019e8a601007387 */ /* 0x008fe80000100800 */
[----:B------:R1:W-:Y:S02]  /*162c0*/  STL [R1+0x19dc], R0 ;  /* 0x0019dc0001007387 */ /* 0x0003e40000100800 */
[----:B-1----:R-:W-:-:S05]  /*162d0*/  IMAD.MOV.U32 R0, RZ, RZ, R167 ;  /* 0x000000ffff007224 */ /* 0x002fca00078e00a7 */
[----:B------:R1:W-:Y:S04]  /*162e0*/  STL [R1+0x19e4], R0 ;  /* 0x0019e40001007387 */ /* 0x0003e80000100800 */
[----:B------:R-:W-:Y:S04]  /*162f0*/  STL [R1+0x19f0], R164 ;  /* 0x0019f0a401007387 */ /* 0x000fe80000100800 */
[----:B------:R-:W2:Y:S01]  /*16300*/  LDL.LU.64 R166, [R1+0xdb8] ;  /* 0x000db80001a67983 */ /* 0x000ea20000300a00 */
[----:B-1----:R-:W-:-:S05]  /*16310*/  IMAD.MOV.U32 R0, RZ, RZ, R165 ;  /* 0x000000ffff007224 */ /* 0x002fca00078e00a5 */
[----:B------:R1:W-:Y:S04]  /*16320*/  STL [R1+0x19ec], R0 ;  /* 0x0019ec0001007387 */ /* 0x0003e80000100800 */
[----:B----4-:R3:W-:Y:S01]  /*16330*/  STL [R1+0x19f8], R168 ;  /* 0x0019f8a801007387 */ /* 0x0107e20000100800 */
[----:B-1----:R-:W-:-:S03]  /*16340*/  IMAD.MOV.U32 R0, RZ, RZ, R169 ;  /* 0x000000ffff007224 */ /* 0x002fc600078e00a9 */
[----:B---3--:R-:W3:Y:S04]  /*16350*/  LDL.LU.64 R168, [R1+0xdd0] ;  /* 0x000dd00001a87983 */ /* 0x008ee80000300a00 */
[----:B------:R1:W-:Y:S04]  /*16360*/  STL [R1+0x19f4], R0 ;  /* 0x0019f40001007387 */ /* 0x0003e80000100800 */
[----:B------:R4:W-:Y:S01]  /*16370*/  STL [R1+0x1a00], R178 ;  /* 0x001a00b201007387 */ /* 0x0009e20000100800 */
[----:B-1----:R-:W-:Y:S02]  /*16380*/  IMAD.MOV.U32 R0, RZ, RZ, R179 ;  /* 0x000000ffff007224 */ /* 0x002fe400078e00b3 */
[----:B----4-:R-:W-:-:S02]  /*16390*/  IMAD.MOV.U32 R178, RZ, RZ, R180 ;  /* 0x000000ffffb27224 */ /* 0x010fc400078e00b4 */
[----:B------:R-:W-:Y:S02]  /*163a0*/  IMAD.MOV.U32 R179, RZ, RZ, R181 ;  /* 0x000000ffffb37224 */ /* 0x000fe400078e00b5 */
[----:B------:R-:W4:Y:S04]  /*163b0*/  LDL.LU.64 R180, [R1+0xde0] ;  /* 0x000de00001b47983 */ /* 0x000f280000300a00 */
[----:B------:R2:W-:Y:S02]  /*163c0*/  STL [R1+0x19fc], R0 ;  /* 0x0019fc0001007387 */ /* 0x0005e40000100800 */
[----:B--2---:R-:W-:Y:S02]  /*163d0*/  IMAD.MOV.U32 R0, RZ, RZ, R167 ;  /* 0x000000ffff007224 */ /* 0x004fe400078e00a7 */
[----:B------:R-:W-:Y:S04]  /*163e0*/  STL [R1+0x1a08], R166 ;  /* 0x001a08a601007387 */ /* 0x000fe80000100800 */
[----:B------:R1:W-:Y:S04]  /*163f0*/  STL [R1+0x1a04], R0 ;  /* 0x001a040001007387 */ /* 0x0003e80000100800 */
[----:B------:R2:W-:Y:S01]  /*16400*/  STL [R1+0x1a10], R170 ;  /* 0x001a10aa01007387 */ /* 0x0005e20000100800 */
[----:B-1----:R-:W-:-:S03]  /*16410*/  IMAD.MOV.U32 R0, RZ, RZ, R171 ;  /* 0x000000ffff007224 */ /* 0x002fc600078e00ab */
[----:B---3--:R-:W-:Y:S04]  /*16420*/  STL [R1+0x1a18], R168 ;  /* 0x001a18a801007387 */ /* 0x008fe80000100800 */
[----:B------:R1:W-:Y:S04]  /*16430*/  STL [R1+0x1a0c], R0 ;  /* 0x001a0c0001007387 */ /* 0x0003e80000100800 */
[----:B--2---:R-:W2:Y:S01]  /*16440*/  LDL.LU.64 R170, [R1+0xdf0] ;  /* 0x000df00001aa7983 */ /* 0x004ea20000300a00 */
[----:B-1----:R-:W-:-:S05]  /*16450*/  IMAD.MOV.U32 R0, RZ, RZ, R169 ;  /* 0x000000ffff007224 */ /* 0x002fca00078e00a9 */
[----:B------:R1:W-:Y:S04]  /*16460*/  STL [R1+0x1a14], R0 ;  /* 0x001a140001007387 */ /* 0x0003e80000100800 */
[----:B------:R3:W-:Y:S01]  /*16470*/  STL [R1+0x1a20], R174 ;  /* 0x001a20ae01007387 */ /* 0x0007e20000100800 */
[----:B-1----:R-:W-:-:S03]  /*16480*/  IMAD.MOV.U32 R0, RZ, RZ, R175 ;  /* 0x000000ffff007224 */ /* 0x002fc600078e00af */
[----:B---3--:R-:W3:Y:S04]  /*16490*/  LDL.LU.64 R174, [R1+0xe20] ;  /* 0x000e200001ae7983 */ /* 0x008ee80000300a00 */
[----:B------:R1:W-:Y:S04]  /*164a0*/  STL [R1+0x1a1c], R0 ;  /* 0x001a1c0001007387 */ /* 0x0003e80000100800 */
[----:B----4-:R4:W-:Y:S01]  /*164b0*/  STL [R1+0x1a28], R180 ;  /* 0x001a28b401007387 */ /* 0x0109e20000100800 */
[----:B-1----:R-:W-:-:S03]  /*164c0*/  IMAD.MOV.U32 R0, RZ, RZ, R181 ;  /* 0x000000ffff007224 */ /* 0x002fc600078e00b5 */
[----:B----4-:R-:W4:Y:S04]  /*164d0*/  LDL.LU.64 R180, [R1+0xe50] ;  /* 0x000e500001b47983 */ /* 0x010f280000300a00 */
[----:B------:R1:W-:Y:S04]  /*164e0*/  STL [R1+0x1a24], R0 ;  /* 0x001a240001007387 */ /* 0x0003e80000100800 */
[----:B------:R1:W-:Y:S02]  /*164f0*/  STL [R1+0x1a30], R184 ;  /* 0x001a30b801007387 */ /* 0x0003e40000100800 */
[----:B-1----:R-:W-:-:S02]  /*16500*/  IMAD.MOV.U32 R0, RZ, RZ, R185 ;  /* 0x000000ffff007224 */ /* 0x002fc400078e00b9 */
[----:B------:R-:W4:Y:S04]  /*16510*/  LDL.LU.64 R184, [R1+0xe80] ;  /* 0x000e800001b87983 */ /* 0x000f280000300a00 */
[----:B------:R2:W-:Y:S02]  /*16520*/  STL [R1+0x1a2c], R0 ;  /* 0x001a2c0001007387 */ /* 0x0005e40000100800 */
[----:B--2---:R-:W-:Y:S02]  /*16530*/  IMAD.MOV.U32 R0, RZ, RZ, R171 ;  /* 0x000000ffff007224 */ /* 0x004fe400078e00ab */
[----:B------:R-:W-:Y:S04]  /*16540*/  STL [R1+0x1a38], R170 ;  /* 0x001a38aa01007387 */ /* 0x000fe80000100800 */
[----:B------:R1:W-:Y:S04]  /*16550*/  STL [R1+0x1a34], R0 ;  /* 0x001a340001007387 */ /* 0x0003e80000100800 */
[----:B------:R-:W-:Y:S04]  /*16560*/  STL [R1+0x1a40], R172 ;  /* 0x001a40ac01007387 */ /* 0x000fe80000100800 */
[----:B------:R-:W2:Y:S01]  /*16570*/  LDL.LU.64 R164, [R1+0xe90] ;  /* 0x000e900001a47983 */ /* 0x000ea20000300a00 */
[----:B-1----:R-:W-:-:S03]  /*16580*/  IMAD.MOV.U32 R0, RZ, RZ, R173 ;  /* 0x000000ffff007224 */ /* 0x002fc600078e00ad */
[----:B---3--:R-:W-:Y:S04]  /*16590*/  STL [R1+0x1a48], R174 ;  /* 0x001a48ae01007387 */ /* 0x008fe80000100800 */
[----:B------:R1:W-:Y:S04]  /*165a0*/  STL [R1+0x1a3c], R0 ;  /* 0x001a3c0001007387 */ /* 0x0003e80000100800 */
[----:B------:R-:W-:Y:S01]  /*165b0*/  STL [R1+0x1a50], R178 ;  /* 0x001a50b201007387 */ /* 0x000fe20000100800 */
[----:B-1----:R-:W-:-:S05]  /*165c0*/  IMAD.MOV.U32 R0, RZ, RZ, R175 ;  /* 0x000000ffff007224 */ /* 0x002fca00078e00af */
[----:B------:R1:W-:Y:S04]  /*165d0*/  STL [R1+0x1a44], R0 ;  /* 0x001a440001007387 */ /* 0x0003e80000100800 */
[----:B----4-:R-:W-:Y:S01]  /*165e0*/  STL [R1+0x1a58], R180 ;  /* 0x001a58b401007387 */ /* 0x010fe20000100800 */
        /* <DEDUP_REMOVED lines=12> */
[----:B--2---:R-:W-:Y:S04]  /*166b0*/  STL [R1+0x1a78], R164 ;  /* 0x001a78a401007387 */ /* 0x004fe80000100800 */
[----:B------:R1:W-:Y:S04]  /*166c0*/  STL [R1+0x1a6c], R0 ;  /* 0x001a6c0001007387 */ /* 0x0003e80000100800 */
[----:B------:R-:W2:Y:S01]  /*166d0*/  LDL.LU.64 R170, [R1+0xf48] ;  /* 0x000f480001aa7983 */ /* 0x000ea20000300a00 */
[----:B------:R-:W-:-:S02]  /*166e0*/  IMAD.MOV.U32 R168, RZ, RZ, R194 ;  /* 0x000000ffffa87224 */ /* 0x000fc400078e00c2 */
[----:B------:R-:W-:Y:S01]  /*166f0*/  IMAD.MOV.U32 R169, RZ, RZ, R195 ;  /* 0x000000ffffa97224 */ /* 0x000fe200078e00c3 */
[----:B------:R-:W3:Y:S01]  /*16700*/  LDL.LU.64 R178, [R1+0xfa8] ;  /* 0x000fa80001b27983 */ /* 0x000ee20000300a00 */
[----:B------:R-:W-:Y:S02]  /*16710*/  IMAD.MOV.U32 R194, RZ, RZ, R196 ;  /* 0x000000ffffc27224 */ /* 0x000fe400078e00c4 */
[----:B------:R-:W-:Y:S02]  /*16720*/  IMAD.MOV.U32 R195, RZ, RZ, R197 ;  /* 0x000000ffffc37224 */ /* 0x000fe400078e00c5 */
[----:B------:R-:W-:Y:S02]  /*16730*/  IMAD.MOV.U32 R182, RZ, RZ, R222 ;  /* 0x000000ffffb67224 */ /* 0x000fe400078e00de */
[----:B------:R-:W-:Y:S02]  /*16740*/  IMAD.MOV.U32 R183, RZ, RZ, R223 ;  /* 0x000000ffffb77224 */ /* 0x000fe400078e00df */
[----:B------:R-:W-:Y:S01]  /*16750*/  IMAD.MOV.U32 R196, RZ, RZ, R198 ;  /* 0x000000ffffc47224 */ /* 0x000fe200078e00c6 */
[----:B------:R-:W4:Y:S01]  /*16760*/  LDL.LU.64 R222, [R1+0x1188] ;  /* 0x0011880001de7983 */ /* 0x000f220000300a00 */
[----:B------:R-:W-:-:S02]  /*16770*/  IMAD.MOV.U32 R197, RZ, RZ, R199 ;  /* 0x000000ffffc57224 */ /* 0x000fc400078e00c7 */
[----:B------:R-:W-:Y:S01]  /*16780*/  IMAD.MOV.U32 R174, RZ, RZ, R224 ;  /* 0x000000ffffae7224 */ /* 0x000fe200078e00e0 */
[----:B------:R-:W3:Y:S01]  /*16790*/  LDL.LU.64 R198, [R1+0x1228] ;  /* 0x0012280001c67983 */ /* 0x000ee20000300a00 */
[----:B------:R-:W-:Y:S02]  /*167a0*/  IMAD.MOV.U32 R175, RZ, RZ, R225 ;  /* 0x000000ffffaf7224 */ /* 0x000fe400078e00e1 */
[----:B------:R-:W-:Y:S01]  /*167b0*/  IMAD.MOV.U32 R172, RZ, RZ, R226 ;  /* 0x000000ffffac7224 */ /* 0x000fe200078e00e2 */
[----:B------:R-:W3:Y:S01]  /*167c0*/  LDL.LU.64 R224, [R1+0x1178] ;  /* 0x0011780001e07983 */ /* 0x000ee20000300a00 */
[----:B------:R-:W-:Y:S02]  /*167d0*/  IMAD.MOV.U32 R173, RZ, RZ, R227 ;  /* 0x000000ffffad7224 */ /* 0x000fe400078e00e3 */
[----:B------:R-:W-:Y:S01]  /*167e0*/  IMAD.MOV.U32 R218, RZ, RZ, R176 ;  /* 0x000000ffffda7224 */ /* 0x000fe200078e00b0 */
[----:B------:R-:W3:Y:S01]  /*167f0*/  LDL.LU.64 R226, [R1+0x1168] ;  /* 0x0011680001e27983 */ /* 0x000ee20000300a00 */
[----:B------:R-:W-:-:S02]  /*16800*/  IMAD.MOV.U32 R219, RZ, RZ, R177 ;  /* 0x000000ffffdb7224 */ /* 0x000fc400078e00b1 */
[----:B------:R-:W-:Y:S01]  /*16810*/  IMAD.MOV.U32 R166, RZ, RZ, R186 ;  /* 0x000000ffffa67224 */ /* 0x000fe200078e00ba */
[----:B------:R-:W3:Y:S01]  /*16820*/  LDL.LU.64 R242, [R1+0x1148] ;  /* 0x0011480001f27983 */ /* 0x000ee20000300a00 */
[----:B------:R-:W-:Y:S02]  /*16830*/  IMAD.MOV.U32 R167, RZ, RZ, R187 ;  /* 0x000000ffffa77224 */ /* 0x000fe400078e00bb */
[----:B------:R-:W-:Y:S02]  /*16840*/  IMAD.MOV.U32 R176, RZ, RZ, R240 ;  /* 0x000000ffffb07224 */ /* 0x000fe400078e00f0 */
[----:B------:R-:W-:Y:S02]  /*16850*/  IMAD.MOV.U32 R177, RZ, RZ, R241 ;  /* 0x000000ffffb17224 */ /* 0x000fe400078e00f1 */
[----:B------:R-:W-:Y:S01]  /*16860*/  IMAD.MOV.U32 R184, RZ, RZ, R188 ;  /* 0x000000ffffb87224 */ /* 0x000fe200078e00bc */
[----:B------:R-:W3:Y:S01]  /*16870*/  LDL.LU.64 R240, [R1+0x1158] ;  /* 0x0011580001f07983 */ /* 0x000ee20000300a00 */
[----:B------:R-:W-:-:S02]  /*16880*/  IMAD.MOV.U32 R185, RZ, RZ, R189 ;  /* 0x000000ffffb97224 */ /* 0x000fc400078e00bd */
[----:B------:R-:W-:Y:S02]  /*16890*/  IMAD.MOV.U32 R186, RZ, RZ, R190 ;  /* 0x000000ffffba7224 */ /* 0x000fe400078e00be */
[----:B------:R-:W-:Y:S02]  /*168a0*/  IMAD.MOV.U32 R187, RZ, RZ, R191 ;  /* 0x000000ffffbb7224 */ /* 0x000fe400078e00bf */
[----:B------:R-:W-:Y:S01]  /*168b0*/  IMAD.MOV.U32 R188, RZ, RZ, R192 ;  /* 0x000000ffffbc7224 */ /* 0x000fe200078e00c0 */
[----:B------:R-:W3:Y:S01]  /*168c0*/  LDL.LU.64 R190, [R1+0xff8] ;  /* 0x000ff80001be7983 */ /* 0x000ee20000300a00 */
[----:B------:R-:W-:-:S03]  /*168d0*/  IMAD.MOV.U32 R189, RZ, RZ, R193 ;  /* 0x000000ffffbd7224 */ /* 0x000fc600078e00c1 */
[----:B------:R-:W3:Y:S04]  /*168e0*/  LDL.LU.64 R192, [R1+0xfe8] ;  /* 0x000fe80001c07983 */ /* 0x000ee80000300a00 */
[----:B------:R-:W3:Y:S04]  /*168f0*/  LDL.LU.64 R180, [R1+0xef8] ;  /* 0x000ef80001b47983 */ /* 0x000ee80000300a00 */
[----:B------:R-:W3:Y:S01]  /*16900*/  LDL.LU.64 R160, [R1+0xef0] ;  /* 0x000ef00001a07983 */ /* 0x000ee20000300a00 */
[----:B-1----:R-:W-:Y:S02]  /*16910*/  IMAD.MOV.U32 R0, RZ, RZ, R165 ;  /* 0x000000ffff007224 */ /* 0x002fe400078e00a5 */
[----:B------:R-:W-:-:S02]  /*16920*/  IMAD.MOV.U32 R164, RZ, RZ, R168 ;  /* 0x000000ffffa47224 */ /* 0x000fc400078e00a8 */
[----:B------:R-:W-:Y:S01]  /*16930*/  IMAD.MOV.U32 R165, RZ, RZ, R169 ;  /* 0x000000ffffa57224 */ /* 0x000fe200078e00a9 */
[----:B------:R1:W-:Y:S04]  /*16940*/  STL [R1+0x1a74], R0 ;  /* 0x001a740001007387 */ /* 0x0003e80000100800 */
[----:B------:R-:W4:Y:S04]  /*16950*/  LDL.LU.64 R162, [R1+0xf40] ;  /* 0x000f400001a27983 */ /* 0x000f280000300a00 */
[----:B------:R-:W-:Y:S01]  /*16960*/  STL [R1+0x1a80], R218 ;  /* 0x001a80da01007387 */ /* 0x000fe20000100800 */
[----:B--2---:R-:W-:-:S02]  /*16970*/  IMAD.MOV.U32 R168, RZ, RZ, R170 ;  /* 0x000000ffffa87224 */ /* 0x004fc400078e00aa */
[----:B------:R-:W-:Y:S02]  /*16980*/  IMAD.MOV.U32 R169, RZ, RZ, R171 ;  /* 0x000000ffffa97224 */ /* 0x000fe400078e00ab */
[----:B------:R-:W2:Y:S01]  /*16990*/  LDL.LU.64 R170, [R1+0xf20] ;  /* 0x000f200001aa7983 */ /* 0x000ea20000300a00 */
[----:B-1----:R-:W-:-:S03]  /*169a0*/  IMAD.MOV.U32 R0, RZ, RZ, R219 ;  /* 0x000000ffff007224 */ /* 0x002fc600078e00db */
[----:B---3--:R-:W-:Y:S04]  /*169b0*/  STL [R1+0x1a88], R160 ;  /* 0x001a88a001007387 */ /* 0x008fe80000100800 */
[----:B------:R1:W-:Y:S02]  /*169c0*/  STL [R1+0x1a7c], R0 ;  /* 0x001a7c0001007387 */ /* 0x0003e40000100800 */
[----:B-1----:R-:W-:-:S05]  /*169d0*/  IMAD.MOV.U32 R0, RZ, RZ, R161 ;  /* 0x000000ffff007224 */ /* 0x002fca00078e00a1 */
[----:B------:R1:W-:Y:S01]  /*169e0*/  STL [R1+0x1a84], R0 ;  /* 0x001a840001007387 */ /* 0x0003e20000100800 */
[----:B------:R-:W-:-:S03]  /*169f0*/  IMAD.MOV.U32 R160, RZ, RZ, R166 ;  /* 0x000000ffffa07224 */ /* 0x000fc600078e00a6 */
[----:B------:R3:W-:Y:S01]  /*16a00*/  STL [R1+0x1a90], R180 ;  /* 0x001a90b401007387 */ /* 0x0007e20000100800 */
[----:B-1----:R-:W-:Y:S02]  /*16a10*/  IMAD.MOV.U32 R0, RZ, RZ, R181 ;  /* 0x000000ffff007224 */ /* 0x002fe400078e00b5 */
[----:B------:R-:W-:-:S03]  /*16a20*/  IMAD.MOV.U32 R161, RZ, RZ, R167 ;  /* 0x000000ffffa17224 */ /* 0x000fc600078e00a7 */
[----:B------:R2:W-:Y:S01]  /*16a30*/  STL [R1+0x1a8c], R0 ;  /* 0x001a8c0001007387 */ /* 0x0005e20000100800 */
[----:B---3--:R-:W-:Y:S02]  /*16a40*/  IMAD.MOV.U32 R180, RZ, RZ, R190 ;  /* 0x000000ffffb47224 */ /* 0x008fe400078e00be */
[----:B------:R-:W-:Y:S02]  /*16a50*/  IMAD.MOV.U32 R181, RZ, RZ, R191 ;  /* 0x000000ffffb57224 */ /* 0x000fe400078e00bf */
[----:B------:R-:W-:Y:S02]  /*16a60*/  IMAD.MOV.U32 R190, RZ, RZ, R192 ;  /* 0x000000ffffbe7224 */ /* 0x000fe400078e00c0 */
[----:B------:R-:W-:Y:S02]  /*16a70*/  IMAD.MOV.U32 R191, RZ, RZ, R193 ;  /* 0x000000ffffbf7224 */ /* 0x000fe400078e00c1 */
[----:B------:R-:W-:Y:S02]  /*16a80*/  IMAD.MOV.U32 R192, RZ, RZ, R198 ;  /* 0x000000ffffc07224 */ /* 0x000fe400078e00c6 */
[----:B------:R-:W-:-:S02]  /*16a90*/  IMAD.MOV.U32 R193, RZ, RZ, R199 ;  /* 0x000000ffffc17224 */ /* 0x000fc400078e00c7 */
[----:B------:R-:W3:Y:S04]  /*16aa0*/  LDL.LU.64 R198, [R1+0x1218] ;  /* 0x0012180001c67983 */ /* 0x000ee80000300a00 */
[----:B------:R-:W3:Y:S01]  /*16ab0*/  LDL.LU.64 R166, [R1+0xf60] ;  /* 0x000f600001a67983 */ /* 0x000ee20000300a00 */
[----:B--2---:R-:W-:-:S03]  /*16ac0*/  IMAD.MOV.U32 R0, RZ, RZ, R171 ;  /* 0x000000ffff007224 */ /* 0x004fc600078e00ab */
[----:B------:R1:W-:Y:S04]  /*16ad0*/  STL [R1+0x1a98], R170 ;  /* 0x001a98aa01007387 */ /* 0x0003e80000100800 */
[----:B------:R2:W-:Y:S04]  /*16ae0*/  STL [R1+0x1a94], R0 ;  /* 0x001a940001007387 */ /* 0x0005e80000100800 */
[----:B------:R-:W-:Y:S01]  /*16af0*/  STL [R1+0x1aa0], R160 ;  /* 0x001aa0a001007387 */ /* 0x000fe20000100800 */
[----:B-1----:R-:W-:Y:S02]  /*16b00*/  IMAD.MOV.U32 R170, RZ, RZ, R172 ;  /* 0x000000ffffaa7224 */ /* 0x002fe400078e00ac */
[----:B------:R-:W-:-:S02]  /*16b10*/  IMAD.MOV.U32 R171, RZ, RZ, R173 ;  /* 0x000000ffffab7224 */ /* 0x000fc400078e00ad */
[----:B------:R-:W-:Y:S02]  /*16b20*/  IMAD.MOV.U32 R172, RZ, RZ, R176 ;  /* 0x000000ffffac7224 */ /* 0x000fe400078e00b0 */
[----:B------:R-:W-:Y:S02]  /*16b30*/  IMAD.MOV.U32 R173, RZ, RZ, R177 ;  /* 0x000000ffffad7224 */ /* 0x000fe400078e00b1 */
[----:B------:R-:W3:Y:S01]  /*16b40*/  LDL.LU.64 R176, [R1+0xf50] ;  /* 0x000f500001b07983 */ /* 0x000ee20000300a00 */
[----:B--2---:R-:W-:-:S05]  /*16b50*/  IMAD.MOV.U32 R0, RZ, RZ, R161 ;  /* 0x000000ffff007224 */ /* 0x004fca00078e00a1 */
[----:B------:R1:W-:Y:S04]  /*16b60*/  STL [R1+0x1a9c], R0 ;  /* 0x001a9c0001007387 */ /* 0x0003e80000100800 */
[----:B----4-:R-:W-:Y:S01]  /*16b70*/  STL [R1+0x1aa8], R162 ;  /* 0x001aa8a201007387 */ /* 0x010fe20000100800 */
[----:B-1----:R-:W-:-:S03]  /*16b80*/  IMAD.MOV.U32 R0, RZ, RZ, R163 ;  /* 0x000000ffff007224 */ /* 0x002fc600078e00a3 */
[----:B------:R-:W-:Y:S04]  /*16b90*/  STL [R1+0x1ab0], R168 ;  /* 0x001ab0a801007387 */ /* 0x000fe80000100800 */
[----:B------:R1:W-:Y:S02]  /*16ba0*/  STL [R1+0x1aa4], R0 ;  /* 0x001aa40001007387 */ /* 0x0003e40000100800 */
[----:B-1----:R-:W-:Y:S02]  /*16bb0*/  IMAD.MOV.U32 R0, RZ, RZ, R169 ;  /* 0x000000ffff007224 */ /* 0x002fe400078e00a9 */
[----:B------:R-:W-:Y:S02]  /*16bc0*/  IMAD.MOV.U32 R168, RZ, RZ, R170 ;  /* 0x000000ffffa87224 */ /* 0x000fe400078e00aa */
[----:B------:R-:W-:Y:S01]  /*16bd0*/  IMAD.MOV.U32 R169, RZ, RZ, R171 ;  /* 0x000000ffffa97224 */ /* 0x000fe200078e00ab */
[----:B------:R3:W-:Y:S04]  /*16be0*/  STL [R1+0x1aac], R0 ;  /* 0x001aac0001007387 */ /* 0x0007e80000100800 */
[----:B------:R-:W4:Y:S01]  /*16bf0*/  LDL.LU.64 R170, [R1+0xf70] ;  /* 0x000f700001aa7983 */ /* 0x000f220000300a00 */
[----:B---3--:R-:W-:-:S03]  /*16c00*/  IMAD.MOV.U32 R0, RZ, RZ, R177 ;  /* 0x000000ffff007224 */ /* 0x008fc600078e00b1 */
[----:B------:R1:W-:Y:S04]  /*16c10*/  STL [R1+0x1ab8], R176 ;  /* 0x001ab8b001007387 */ /* 0x0003e80000100800 */
[----:B------:R3:W-:Y:S04]  /*16c20*/  STL [R1+0x1ab4], R0 ;  /* 0x001ab40001007387 */ /* 0x0007e80000100800 */
[----:B------:R4:W-:Y:S01]  /*16c30*/  STL [R1+0x1ac0], R164 ;  /* 0x001ac0a401007387 */ /* 0x0009e20000100800 */
[----:B-1----:R-:W-:Y:S02]  /*16c40*/  IMAD.MOV.U32 R176, RZ, RZ, R190 ;  /* 0x000000ffffb07224 */ /* 0x002fe400078e00be */
[----:B------:R-:W-:-:S02]  /*16c50*/  IMAD.MOV.U32 R177, RZ, RZ, R191 ;  /* 0x000000ffffb17224 */ /* 0x000fc400078e00bf */
[----:B------:R-:W-:Y:S02]  /*16c60*/  IMAD.MOV.U32 R190, RZ, RZ, R192 ;  /* 0x000000ffffbe7224 */ /* 0x000fe400078e00c0 */
[----:B------:R-:W-:Y:S02]  /*16c70*/  IMAD.MOV.U32 R191, RZ, RZ, R193 ;  /* 0x000000ffffbf7224 */ /* 0x000fe400078e00c1 */
[----:B------:R-:W-:Y:S02]  /*16c80*/  IMAD.MOV.U32 R192, RZ, RZ, R198 ;  /* 0x000000ffffc07224 */ /* 0x000fe400078e00c6 */
[----:B------:R-:W-:Y:S02]  /*16c90*/  IMAD.MOV.U32 R193, RZ, RZ, R199 ;  /* 0x000000ffffc17224 */ /* 0x000fe400078e00c7 */
[----:B------:R-:W2:Y:S01]  /*16ca0*/  LDL.LU.64 R198, [R1+0xf80] ;  /* 0x000f800001c67983 */ /* 0x000ea20000300a00 */
[----:B---3--:R-:W-:-:S05]  /*16cb0*/  IMAD.MOV.U32 R0, RZ, RZ, R165 ;  /* 0x000000ffff007224 */ /* 0x008fca00078e00a5 */
[----:B------:R1:W-:Y:S04]  /*16cc0*/  STL [R1+0x1abc], R0 ;  /* 0x001abc0001007387 */ /* 0x0003e80000100800 */
[----:B------:R-:W-:Y:S04]  /*16cd0*/  STL [R1+0x1ac8], R166 ;  /* 0x001ac8a601007387 */ /* 0x000fe80000100800 */
[----:B----4-:R-:W3:Y:S01]  /*16ce0*/  LDL.LU.64 R164, [R1+0xf90] ;  /* 0x000f900001a47983 */ /* 0x010ee20000300a00 */
[----:B-1----:R-:W-:-:S05]  /*16cf0*/  IMAD.MOV.U32 R0, RZ, RZ, R167 ;  /* 0x000000ffff007224 */ /* 0x002fca00078e00a7 */
[----:B------:R1:W-:Y:S04]  /*16d00*/  STL [R1+0x1ac4], R0 ;  /* 0x001ac40001007387 */ /* 0x0003e80000100800 */
[----:B------:R-:W-:Y:S01]  /*16d10*/  STL [R1+0x1ad0], R168 ;  /* 0x001ad0a801007387 */ /* 0x000fe20000100800 */
[----:B-1----:R-:W-:-:S03]  /*16d20*/  IMAD.MOV.U32 R0, RZ, RZ, R169 ;  /* 0x000000ffff007224 */ /* 0x002fc600078e00a9 */
[----:B------:R-:W-:Y:S04]  /*16d30*/  STL [R1+0x1ad8], R170 ;  /* 0x001ad8aa01007387 */ /* 0x000fe80000100800 */
[----:B------:R1:W-:Y:S02]  /*16d40*/  STL [R1+0x1acc], R0 ;  /* 0x001acc0001007387 */ /* 0x0003e40000100800 */
[----:B-1----:R-:W-:-:S05]  /*16d50*/  IMAD.MOV.U32 R0, RZ, RZ, R171 ;  /* 0x000000ffff007224 */ /* 0x002fca00078e00ab */
[----:B------:R1:W-:Y:S04]  /*16d60*/  STL [R1+0x1ad4], R0 ;  /* 0x001ad40001007387 */ /* 0x0003e80000100800 */
[----:B------:R4:W-:Y:S01]  /*16d70*/  STL [R1+0x1ae0], R182 ;  /* 0x001ae0b601007387 */ /* 0x0009e20000100800 */
[----:B-1----:R-:W-:-:S05]  /*16d80*/  IMAD.MOV.U32 R0, RZ, RZ, R183 ;  /* 0x000000ffff007224 */ /* 0x002fca00078e00b7 */
[----:B------:R2:W-:Y:S01]  /*16d90*/  STL [R1+0x1adc], R0 ;  /* 0x001adc0001007387 */ /* 0x0005e20000100800 */
[----:B----4-:R-:W-:Y:S02]  /*16da0*/  IMAD.MOV.U32 R182, RZ, RZ, R184 ;  /* 0x000000ffffb67224 */ /* 0x010fe400078e00b8 */
[----:B------:R-:W-:Y:S02]  /*16db0*/  IMAD.MOV.U32 R183, RZ, RZ, R185 ;  /* 0x000000ffffb77224 */ /* 0x000fe400078e00b9 */
[----:B------:R-:W-:Y:S02]  /*16dc0*/  IMAD.MOV.U32 R170, RZ, RZ, R186 ;  /* 0x000000ffffaa7224 */ /* 0x000fe400078e00ba */
[----:B------:R-:W-:Y:S02]  /*16dd0*/  IMAD.MOV.U32 R171, RZ, RZ, R187 ;  /* 0x000000ffffab7224 */ /* 0x000fe400078e00bb */
[----:B------:R-:W-:Y:S02]  /*16de0*/  IMAD.MOV.U32 R184, RZ, RZ, R188 ;  /* 0x000000ffffb87224 */ /* 0x000fe400078e00bc */
[----:B------:R-:W-:-:S02]  /*16df0*/  IMAD.MOV.U32 R185, RZ, RZ, R189 ;  /* 0x000000ffffb97224 */ /* 0x000fc400078e00bd */
[----:B------:R-:W-:Y:S02]  /*16e00*/  IMAD.MOV.U32 R186, RZ, RZ, R220 ;  /* 0x000000ffffba7224 */ /* 0x000fe400078e00dc */
[----:B------:R-:W-:Y:S02]  /*16e10*/  IMAD.MOV.U32 R187, RZ, RZ, R221 ;  /* 0x000000ffffbb7224 */ /* 0x000fe400078e00dd */
[----:B------:R-:W-:Y:S02]  /*16e20*/  IMAD.MOV.U32 R188, RZ, RZ, R206 ;  /* 0x000000ffffbc7224 */ /* 0x000fe400078e00ce */
[----:B------:R-:W-:Y:S02]  /*16e30*/  IMAD.MOV.U32 R189, RZ, RZ, R207 ;  /* 0x000000ffffbd7224 */ /* 0x000fe400078e00cf */
[----:B--2---:R-:W-:Y:S01]  /*16e40*/  IMAD.MOV.U32 R0, RZ, RZ, R199 ;  /* 0x000000ffff007224 */ /* 0x004fe200078e00c7 */
[----:B------:R1:W-:Y:S04]  /*16e50*/  STL [R1+0x1ae8], R198 ;  /* 0x001ae8c601007387 */ /* 0x0003e80000100800 */
[----:B------:R2:W-:Y:S04]  /*16e60*/  STL [R1+0x1ae4], R0 ;  /* 0x001ae40001007387 */ /* 0x0005e80000100800 */
[----:B------:R-:W4:Y:S01]  /*16e70*/  LDL.LU.64 R168, [R1+0xfc8] ;  /* 0x000fc80001a87983 */ /* 0x000f220000300a00 */
[----:B-1----:R-:W-:-:S02]  /*16e80*/  IMAD.MOV.U32 R198, RZ, RZ, R200 ;  /* 0x000000ffffc67224 */ /* 0x002fc400078e00c8 */
[----:B------:R-:W-:Y:S02]  /*16e90*/  IMAD.MOV.U32 R199, RZ, RZ, R201 ;  /* 0x000000ffffc77224 */ /* 0x000fe400078e00c9 */
[----:B------:R-:W-:Y:S02]  /*16ea0*/  IMAD.MOV.U32 R200, RZ, RZ, R204 ;  /* 0x000000ffffc87224 */ /* 0x000fe400078e00cc */
[----:B------:R-:W-:Y:S02]  /*16eb0*/  IMAD.MOV.U32 R201, RZ, RZ, R205 ;  /* 0x000000ffffc97224 */ /* 0x000fe400078e00cd */
[----:B------:R-:W4:Y:S04]  /*16ec0*/  LDL.LU.64 R204, [R1+0x11b8] ;  /* 0x0011b80001cc7983 */ /* 0x000f280000300a00 */
[----:B------:R-:W4:Y:S04]  /*16ed0*/  LDL.LU.64 R220, [R1+0x1198] ;  /* 0x0011980001dc7983 */ /* 0x000f280000300a00 */
[----:B------:R-:W4:Y:S04]  /*16ee0*/  LDL.LU.64 R206, [R1+0x11a8] ;  /* 0x0011a80001ce7983 */ /* 0x000f280000300a00 */
[----:B------:R1:W-:Y:S04]  /*16ef0*/  STL [R1+0x1af0], R172 ;  /* 0x001af0ac01007387 */ /* 0x0003e80000100800 */
[----:B------:R-:W4:Y:S01]  /*16f00*/  LDL.LU.64 R166, [R1+0xfa0] ;  /* 0x000fa00001a67983 */ /* 0x000f220000300a00 */
[----:B--2---:R-:W-:-:S05]  /*16f10*/  IMAD.MOV.U32 R0, RZ, RZ, R173 ;  /* 0x000000ffff007224 */ /* 0x004fca00078e00ad */
[----:B------:R2:W-:Y:S04]  /*16f20*/  STL [R1+0x1aec], R0 ;  /* 0x001aec0001007387 */ /* 0x0005e80000100800 */
[----:B---3--:R-:W-:Y:S04]  /*16f30*/  STL [R1+0x1af8], R164 ;  /* 0x001af8a401007387 */ /* 0x008fe80000100800 */
[----:B-1----:R-:W3:Y:S01]  /*16f40*/  LDL.LU.64 R172, [R1+0xfb0] ;  /* 0x000fb00001ac7983 */ /* 0x002ee20000300a00 */
[----:B--2---:R-:W-:-:S05]  /*16f50*/  IMAD.MOV.U32 R0, RZ, RZ, R165 ;  /* 0x000000ffff007224 */ /* 0x004fca00078e00a5 */
[----:B------:R1:W-:Y:S04]  /*16f60*/  STL [R1+0x1af4], R0 ;  /* 0x001af40001007387 */ /* 0x0003e80000100800 */
[----:B------:R2:W-:Y:S01]  /*16f70*/  STL [R1+0x1b00], R174 ;  /* 0x001b00ae01007387 */ /* 0x0005e20000100800 */
[----:B-1----:R-:W-:-:S03]  /*16f80*/  IMAD.MOV.U32 R0, RZ, RZ, R175 ;  /* 0x000000ffff007224 */ /* 0x002fc600078e00af */
[----:B--2---:R-:W2:Y:S04]  /*16f90*/  LDL.LU.64 R174, [R1+0xfc0] ;  /* 0x000fc00001ae7983 */ /* 0x004ea80000300a00 */
[----:B------:R4:W-:Y:S02]  /*16fa0*/  STL [R1+0x1afc], R0 ;  /* 0x001afc0001007387 */ /* 0x0009e40000100800 */
[----:B----4-:R-:W-:Y:S02]  /*16fb0*/  IMAD.MOV.U32 R0, RZ, RZ, R167 ;  /* 0x000000ffff007224 */ /* 0x010fe400078e00a7 */
[----:B------:R-:W-:Y:S04]  /*16fc0*/  STL [R1+0x1b08], R166 ;  /* 0x001b08a601007387 */ /* 0x000fe80000100800 */
[----:B------:R1:W-:Y:S04]  /*16fd0*/  STL [R1+0x1b04], R0 ;  /* 0x001b040001007387 */ /* 0x0003e80000100800 */
[----:B------:R4:W-:Y:S01]  /*16fe0*/  STL [R1+0x1b10], R178 ;  /* 0x001b10b201007387 */ /* 0x0009e20000100800 */
[----:B-1----:R-:W-:-:S05]  /*16ff0*/  IMAD.MOV.U32 R0, RZ, RZ, R179 ;  /* 0x000000ffff007224 */ /* 0x002fca00078e00b3 */
[----:B------:R3:W-:Y:S01]  /*17000*/  STL [R1+0x1b0c], R0 ;  /* 0x001b0c0001007387 */ /* 0x0007e20000100800 */
[----:B----4-:R-:W-:Y:S02]  /*17010*/  IMAD.MOV.U32 R178, RZ, RZ, R180 ;  /* 0x000000ffffb27224 */ /* 0x010fe400078e00b4 */
[----:B------:R-:W-:Y:S02]  /*17020*/  IMAD.MOV.U32 R179, RZ, RZ, R181 ;  /* 0x000000ffffb37224 */ /* 0x000fe400078e00b5 */
[----:B------:R-:W4:Y:S01]  /*17030*/  LDL.LU.64 R180, [R1+0xfd0] ;  /* 0x000fd00001b47983 */ /* 0x000f220000300a00 */
[----:B---3--:R-:W-:-:S03]  /*17040*/  IMAD.MOV.U32 R0, RZ, RZ, R173 ;  /* 0x000000ffff007224 */ /* 0x008fc600078e00ad */
[----:B------:R-:W-:Y:S04]  /*17050*/  STL [R1+0x1b18], R172 ;  /* 0x001b18ac01007387 */ /* 0x000fe80000100800 */
[----:B------:R1:W-:Y:S04]  /*17060*/  STL [R1+0x1b14], R0 ;  /* 0x001b140001007387 */ /* 0x0003e80000100800 */
[----:B------:R3:W-:Y:S01]  /*17070*/  STL [R1+0x1b20], R182 ;  /* 0x001b20b601007387 */ /* 0x0007e20000100800 */
[----:B-1----:R-:W-:-:S03]  /*17080*/  IMAD.MOV.U32 R0, RZ, RZ, R183 ;  /* 0x000000ffff007224 */ /* 0x002fc600078e00b7 */
[----:B---3--:R-:W3:Y:S04]  /*17090*/  LDL.LU.64 R182, [R1+0xfe0] ;  /* 0x000fe00001b67983 */ /* 0x008ee80000300a00 */
[----:B------:R1:W-:Y:S04]  /*170a0*/  STL [R1+0x1b1c], R0 ;  /* 0x001b1c0001007387 */ /* 0x0003e80000100800 */
[----:B--2---:R2:W-:Y:S01]  /*170b0*/  STL [R1+0x1b28], R174 ;  /* 0x001b28ae01007387 */ /* 0x0045e20000100800 */
[----:B-1----:R-:W-:-:S05]  /*170c0*/  IMAD.MOV.U32 R0, RZ, RZ, R175 ;  /* 0x000000ffff007224 */ /* 0x002fca00078e00af */
[----:B------:R1:W-:Y:S04]  /*170d0*/  STL [R1+0x1b24], R0 ;  /* 0x001b240001007387 */ /* 0x0003e80000100800 */
[----:B------:R-:W-:Y:S04]  /*170e0*/  STL [R1+0x1b30], R168 ;  /* 0x001b30a801007387 */ /* 0x000fe80000100800 */
[----:B--2---:R-:W3:Y:S01]  /*170f0*/  LDL.LU.64 R174, [R1+0xff0] ;  /* 0x000ff00001ae7983 */ /* 0x004ee20000300a00 */
[----:B------:R-:W-:Y:S02]  /*17100*/  IMAD.MOV.U32 R172, RZ, RZ, R176 ;  /* 0x000000ffffac7224 */ /* 0x000fe400078e00b0 */
[----:B------:R-:W-:-:S02]  /*17110*/  IMAD.MOV.U32 R173, RZ, RZ, R177 ;  /* 0x000000ffffad7224 */ /* 0x000fc400078e00b1 */
[----:B------:R-:W-:Y:S02]  /*17120*/  IMAD.MOV.U32 R176, RZ, RZ, R178 ;  /* 0x000000ffffb07224 */ /* 0x000fe400078e00b2 */
[----:B------:R-:W-:Y:S02]  /*17130*/  IMAD.MOV.U32 R177, RZ, RZ, R179 ;  /* 0x000000ffffb17224 */ /* 0x000fe400078e00b3 */
[----:B-1----:R-:W-:Y:S01]  /*17140*/  IMAD.MOV.U32 R0, RZ, RZ, R169 ;  /* 0x000000ffff007224 */ /* 0x002fe200078e00a9 */
[----:B------:R-:W3:Y:S04]  /*17150*/  LDL.LU.64 R178, [R1+0x1000] ;  /* 0x0010000001b27983 */ /* 0x000ee80000300a00 */
[----:B------:R4:W-:Y:S02]  /*17160*/  STL [R1+0x1b2c], R0 ;  /* 0x001b2c0001007387 */ /* 0x0009e40000100800 */
[----:B----4-:R-:W-:-:S02]  /*17170*/  IMAD.MOV.U32 R0, RZ, RZ, R181 ;  /* 0x000000ffff007224 */ /* 0x010fc400078e00b5 */
[----:B------:R1:W-:Y:S04]  /*17180*/  STL [R1+0x1b38], R180 ;  /* 0x001b38b401007387 */ /* 0x0003e80000100800 */
[----:B------:R4:W-:Y:S04]  /*17190*/  STL [R1+0x1b34], R0 ;  /* 0x001b340001007387 */ /* 0x0009e80000100800 */
[----:B------:R-:W-:Y:S04]  /*171a0*/  STL [R1+0x1b40], R170 ;  /* 0x001b40aa01007387 */ /* 0x000fe80000100800 */
[----:B-1----:R-:W2:Y:S01]  /*171b0*/  LDL.LU.64 R180, [R1+0x1010] ;  /* 0x0010100001b47983 */ /* 0x002ea20000300a00 */
[----:B----4-:R-:W-:-:S03]  /*171c0*/  IMAD.MOV.U32 R0, RZ, RZ, R171 ;  /* 0x000000ffff007224 */ /* 0x010fc600078e00ab */
[----:B---3--:R-:W-:Y:S04]  /*171d0*/  STL [R1+0x1b48], R182 ;  /* 0x001b48b601007387 */ /* 0x008fe80000100800 */
[----:B------:R1:W-:Y:S02]  /*171e0*/  STL [R1+0x1b3c], R0 ;  /* 0x001b3c0001007387 */ /* 0x0003e40000100800 */
[----:B-1----:R-:W-:-:S05]  /*171f0*/  IMAD.MOV.U32 R0, RZ, RZ, R183 ;  /* 0x000000ffff007224 */ /* 0x002fca00078e00b7 */
[----:B------:R1:W-:Y:S04]  /*17200*/  STL [R1+0x1b44], R0 ;  /* 0x001b440001007387 */ /* 0x0003e80000100800 */
[----:B------:R-:W3:Y:S01]  /*17210*/  LDL.LU.64 R182, [R1+0x1020] ;  /* 0x0010200001b67983 */ /* 0x000ee20000300a00 */
[----:B-1----:R-:W-:-:S03]  /*17220*/  IMAD.MOV.U32 R0, RZ, RZ, R173 ;  /* 0x000000ffff007224 */ /* 0x002fc600078e00ad */
[----:B------:R-:W-:Y:S04]  /*17230*/  STL [R1+0x1b50], R172 ;  /* 0x001b50ac01007387 */ /* 0x000fe80000100800 */
[----:B------:R1:W-:Y:S04]  /*17240*/  STL [R1+0x1b4c], R0 ;  /* 0x001b4c0001007387 */ /* 0x0003e80000100800 */
[----:B------:R-:W-:Y:S01]  /*17250*/  STL [R1+0x1b58], R174 ;  /* 0x001b58ae01007387 */ /* 0x000fe20000100800 */
[----:B-1----:R-:W-:-:S03]  /*17260*/  IMAD.MOV.U32 R0, RZ, RZ, R175 ;  /* 0x000000ffff007224 */ /* 0x002fc600078e00af */
[----:B------:R-:W-:Y:S04]  /*17270*/  STL [R1+0x1b60], R176 ;  /* 0x001b60b001007387 */ /* 0x000fe80000100800 */
[----:B------:R1:W-:Y:S02]  /*17280*/  STL [R1+0x1b54], R0 ;  /* 0x001b540001007387 */ /* 0x0003e40000100800 */
        /* <DEDUP_REMOVED lines=8> */
[----:B--2---:R-:W-:Y:S04]  /*17310*/  STL [R1+0x1b78], R180 ;  /* 0x001b78b401007387 */ /* 0x004fe80000100800 */
[----:B------:R-:W2:Y:S01]  /*17320*/  LDL.LU.64 R186, [R1+0x1030] ;  /* 0x0010300001ba7983 */ /* 0x000ea20000300a00 */
[----:B-1----:R-:W-:-:S05]  /*17330*/  IMAD.MOV.U32 R0, RZ, RZ, R181 ;  /* 0x000000ffff007224 */ /* 0x002fca00078e00b5 */
[----:B------:R1:W-:Y:S04]  /*17340*/  STL [R1+0x1b74], R0 ;  /* 0x001b740001007387 */ /* 0x0003e80000100800 */
[----:B------:R4:W-:Y:S01]  /*17350*/  STL [R1+0x1b80], R188 ;  /* 0x001b80bc01007387 */ /* 0x0009e20000100800 */
[----:B-1----:R-:W-:-:S03]  /*17360*/  IMAD.MOV.U32 R0, RZ, RZ, R189 ;  /* 0x000000ffff007224 */ /* 0x002fc600078e00bd */
[----:B----4-:R-:W1:Y:S04]  /*17370*/  S2R R188, SR_TID.X ;  /* 0x0000000000bc7919 */ /* 0x010e680000002100 */
[----:B------:R-:W4:Y:S04]  /*17380*/  S2R R189, SR_TID.X ;  /* 0x0000000000bd7919 */ /* 0x000f280000002100 */
[----:B---3--:R-:W-:Y:S04]  /*17390*/  STL [R1+0x1b88], R182 ;  /* 0x001b88b601007387 */ /* 0x008fe80000100800 */
[----:B------:R3:W-:Y:S01]  /*173a0*/  STL [R1+0x1b7c], R0 ;  /* 0x001b7c0001007387 */ /* 0x0007e20000100800 */
[----:B------:R-:W-:-:S02]  /*173b0*/  IMAD.MOV.U32 R2, RZ, RZ, R185 ;  /* 0x000000ffff027224 */ /* 0x000fc400078e00b9 */
[----:B---3--:R-:W-:Y:S01]  /*173c0*/  IMAD.MOV.U32 R0, RZ, RZ, R183 ;  /* 0x000000ffff007224 */ /* 0x008fe200078e00b7 */
[----:B----4-:R-:W-:-:S04]  /*173d0*/  LOP3.LUT R189, R189, 0x60, RZ, 0xc0, !PT ;  /* 0x00000060bdbd7812 */ /* 0x010fc800078ec0ff */
[----:B------:R3:W-:Y:S01]  /*173e0*/  STL [R1+0x1b84], R0 ;  /* 0x001b840001007387 */ /* 0x0007e20000100800 */
[----:B-1----:R-:W-:-:S03]  /*173f0*/  IMAD.SHL.U32 R4, R188, 0x2, RZ ;  /* 0x00000002bc047824 */ /* 0x002fc600078e00ff */
[----:B------:R-:W-:Y:S01]  /*17400*/  STL [R1+0x1b90], R184 ;  /* 0x001b90b801007387 */ /* 0x000fe20000100800 */
[----:B---3--:R-:W-:-:S03]  /*17410*/  LOP3.LUT R0, R188, 0x7, RZ, 0xc0, !PT ;  /* 0x00000007bc007812 */ /* 0x008fc600078ec0ff */
[----:B------:R1:W-:Y:S02]  /*17420*/  STL [R1+0x1b8c], R2 ;  /* 0x001b8c0201007387 */ /* 0x0003e40000100800 */
[C---:B-1----:R-:W-:Y:S02]  /*17430*/  IMAD R2, R0.reuse, 0x4, R189 ;  /* 0x0000000400027824 */ /* 0x042fe400078e02bd */
[----:B------:R-:W-:-:S05]  /*17440*/  IMAD.SHL.U32 R0, R0, 0x10, RZ ;  /* 0x0000001000007824 */ /* 0x000fca00078e00ff */
[----:B------:R-:W-:Y:S01]  /*17450*/  LOP3.LUT R0, R0, 0x30, R4, 0x78, !PT ;  /* 0x0000003000007812 */ /* 0x000fe200078e7804 */
[----:B--2---:R-:W-:Y:S01]  /*17460*/  IMAD.MOV.U32 R4, RZ, RZ, R187 ;  /* 0x000000ffff047224 */ /* 0x004fe200078e00bb */
[----:B------:R-:W-:Y:S04]  /*17470*/  STL [R1+0x1b98], R186 ;  /* 0x001b98ba01007387 */ /* 0x000fe80000100800 */
[----:B------:R1:W-:Y:S04]  /*17480*/  STL [R1+0x1b94], R4 ;  /* 0x001b940401007387 */ /* 0x0003e80000100800 */
[----:B------:R-:W2:Y:S01]  /*17490*/  LDL.LU.64 R8, [R1+0x1220] ;  /* 0x0012200001087983 */ /* 0x000ea20000300a00 */
[----:B------:R-:W-:-:S02]  /*174a0*/  LOP3.LUT R6, R188, 0x3, RZ, 0xc0, !PT ;  /* 0x00000003bc067812 */ /* 0x000fc400078ec0ff */
[----:B------:R-:W-:Y:S01]  /*174b0*/  LOP3.LUT R5, R188, 0x1c, RZ, 0xc0, !PT ;  /* 0x0000001cbc057812 */ /* 0x000fe200078ec0ff */
[----:B------:R-:W-:-:S04]  /*174c0*/  IMAD.MOV.U32 R7, RZ, RZ, R191 ;  /* 0x000000ffff077224 */ /* 0x000fc800078e00bf */
[----:B------:R-:W-:Y:S02]  /*174d0*/  IMAD R5, R6, 0x420, R5 ;  /* 0x0000042006057824 */ /* 0x000fe400078e0205 */
[----:B------:R-:W-:Y:S02]  /*174e0*/  IMAD.MOV.U32 R6, RZ, RZ, R190 ;  /* 0x000000ffff067224 */ /* 0x000fe400078e00be */
[----:B-1----:R-:W-:-:S03]  /*174f0*/  IMAD.U32 R4, R2, 0x20, R0 ;  /* 0x0000002002047824 */ /* 0x002fc600078e0000 */
[----:B------:R1:W-:Y:S02]  /*17500*/  STL.64 [R1+0x1660], R6 ;  /* 0x0016600601007387 */ /* 0x0003e40000100a00 */
[----:B-1----:R-:W-:Y:S02]  /*17510*/  IMAD.MOV.U32 R6, RZ, RZ, R192 ;  /* 0x000000ffff067224 */ /* 0x002fe400078e00c0 */
[----:B------:R-:W-:Y:S01]  /*17520*/  IMAD.MOV.U32 R7, RZ, RZ, R193 ;  /* 0x000000ffff077224 */ /* 0x000fe200078e00c1 */
[----:B--2---:R1:W-:Y:S04]  /*17530*/  STL.64 [R1+0x1698], R8 ;  /* 0x0016980801007387 */ /* 0x0043e80000100a00 */
[----:B------:R-:W-:Y:S04]  /*17540*/  STL [R1+0x1ba0], R4 ;  /* 0x001ba00401007387 */ /* 0x000fe80000100800 */
[----:B------:R-:W2:Y:S04]  /*17550*/  LDL.LU.64 R10, [R1+0x1210] ;  /* 0x00121000010a7983 */ /* 0x000ea80000300a00 */
[----:B------:R3:W-:Y:S04]  /*17560*/  STL.64 [R1+0x1658], R6 ;  /* 0x0016580601007387 */ /* 0x0007e80000100a00 */
[----:B-1----:R-:W4:Y:S01]  /*17570*/  LDL.LU.64 R8, [R1+0x1200] ;  /* 0x0012000001087983 */ /* 0x002f220000300a00 */
[----:B---3--:R-:W-:-:S02]  /*17580*/  IMAD.MOV.U32 R6, RZ, RZ, R194 ;  /* 0x000000ffff067224 */ /* 0x008fc400078e00c2 */
[----:B------:R-:W-:Y:S01]  /*17590*/  IMAD.MOV.U32 R7, RZ, RZ, R195 ;  /* 0x000000ffff077224 */ /* 0x000fe200078e00c3 */
[----:B--2---:R1:W-:Y:S04]  /*175a0*/  STL.64 [R1+0x1690], R10 ;  /* 0x0016900a01007387 */ /* 0x0043e80000100a00 */
[----:B------:R2:W-:Y:S04]  /*175b0*/  STL.64 [R1+0x1650], R6 ;  /* 0x0016500601007387 */ /* 0x0005e80000100a00 */
[----:B-1----:R-:W3:Y:S01]  /*175c0*/  LDL.LU.64 R10, [R1+0x11f0] ;  /* 0x0011f000010a7983 */ /* 0x002ee20000300a00 */
[----:B--2---:R-:W-:-:S02]  /*175d0*/  IMAD.MOV.U32 R6, RZ, RZ, R196 ;  /* 0x000000ffff067224 */ /* 0x004fc400078e00c4 */
[----:B------:R-:W-:Y:S01]  /*175e0*/  IMAD.MOV.U32 R7, RZ, RZ, R197 ;  /* 0x000000ffff077224 */ /* 0x000fe200078e00c5 */
[----:B----4-:R1:W-:Y:S04]  /*175f0*/  STL.64 [R1+0x16b8], R8 ;  /* 0x0016b80801007387 */ /* 0x0103e80000100a00 */
[----:B------:R2:W-:Y:S04]  /*17600*/  STL.64 [R1+0x1648], R6 ;  /* 0x0016480601007387 */ /* 0x0005e80000100a00 */
[----:B-1----:R-:W4:Y:S01]  /*17610*/  LDL.LU.64 R8, [R1+0x11e0] ;  /* 0x0011e00001087983 */ /* 0x002f220000300a00 */
[----:B--2---:R-:W-:-:S02]  /*17620*/  IMAD.MOV.U32 R6, RZ, RZ, R198 ;  /* 0x000000ffff067224 */ /* 0x004fc400078e00c6 */
[----:B------:R-:W-:Y:S01]  /*17630*/  IMAD.MOV.U32 R7, RZ, RZ, R199 ;  /* 0x000000ffff077224 */ /* 0x000fe200078e00c7 */
[----:B---3--:R1:W-:Y:S04]  /*17640*/  STL.64 [R1+0x16b0], R10 ;  /* 0x0016b00a01007387 */ /* 0x0083e80000100a00 */
        /* <DEDUP_REMOVED lines=44> */
[----:B----4-:R-:W-:Y:S04]  /*17910*/  STL.64 [R1+0x16d8], R8 ;  /* 0x0016d80801007387 */ /* 0x010fe80000100a00 */
[----:B------:R1:W-:Y:S04]  /*17920*/  STL.64 [R1+0x15f8], R6 ;  /* 0x0015f80601007387 */ /* 0x0003e80000100a00 */
[----:B-1----:R-:W2:Y:S01]  /*17930*/  LDL.LU.64 R6, [R1+0x1140] ;  /* 0x0011400001067983 */ /* 0x002ea20000300a00 */
[----:B------:R-:W-:-:S02]  /*17940*/  IMAD.MOV.U32 R8, RZ, RZ, R242 ;  /* 0x000000ffff087224 */ /* 0x000fc400078e00f2 */
[----:B------:R-:W-:Y:S01]  /*17950*/  IMAD.MOV.U32 R9, RZ, RZ, R243 ;  /* 0x000000ffff097224 */ /* 0x000fe200078e00f3 */
[----:B---3--:R-:W-:Y:S04]  /*17960*/  STL.64 [R1+0x1780], R10 ;  /* 0x0017800a01007387 */ /* 0x008fe80000100a00 */
[----:B------:R1:W-:Y:S04]  /*17970*/  STL.64 [R1+0x15f0], R8 ;  /* 0x0015f00801007387 */ /* 0x0003e80000100a00 */
[----:B-1----:R-:W3:Y:S04]  /*17980*/  LDL.LU.64 R8, [R1+0x1138] ;  /* 0x0011380001087983 */ /* 0x002ee80000300a00 */
[----:B--2---:R1:W-:Y:S04]  /*17990*/  STL.64 [R1+0x1778], R6 ;  /* 0x0017780601007387 */ /* 0x0043e80000100a00 */
[----:B-1----:R-:W2:Y:S04]  /*179a0*/  LDL.LU.64 R6, [R1+0x1130] ;  /* 0x0011300001067983 */ /* 0x002ea80000300a00 */
[----:B---3--:R1:W-:Y:S04]  /*179b0*/  STL.64 [R1+0x15e8], R8 ;  /* 0x0015e80801007387 */ /* 0x0083e80000100a00 */
        /* <DEDUP_REMOVED lines=51> */
[----:B---3--:R-:W-:Y:S04]  /*17cf0*/  STL.64 [R1+0x1680], R8 ;  /* 0x0016800801007387 */ /* 0x008fe80000100a00 */
[----:B--2---:R1:W-:Y:S04]  /*17d00*/  STL.64 [R1+0x1708], R6 ;  /* 0x0017080601007387 */ /* 0x0043e80000100a00 */
[----:B-1----:R-:W2:Y:S04]  /*17d10*/  LDL.LU.64 R6, [R1+0x1058] ;  /* 0x0010580001067983 */ /* 0x002ea80000300a00 */
[----:B------:R-:W3:Y:S04]  /*17d20*/  LDL.LU.64 R8, [R1+0x1050] ;  /* 0x0010500001087983 */ /* 0x000ee80000300a00 */
        /* <DEDUP_REMOVED lines=8> */
[----:B------:R-:W-:Y:S01]  /*17db0*/  STL [R1+0x178c], RZ ;  /* 0x00178cff01007387 */ /* 0x000fe20000100800 */
[----:B-1----:R-:W-:-:S02]  /*17dc0*/  IMAD.MOV.U32 R7, RZ, RZ, 0x2 ;  /* 0x00000002ff077424 */ /* 0x002fc400078e00ff */
[----:B------:R-:W-:-:S03]  /*17dd0*/  IMAD.MOV.U32 R6, RZ, RZ, -0x1 ;  /* 0xffffffffff067424 */ /* 0x000fc600078e00ff */
[----:B------:R1:W-:Y:S04]  /*17de0*/  STL [R1+0x1584], R7 ;  /* 0x0015840701007387 */ /* 0x0003e80000100800 */
[----:B------:R-:W-:Y:S04]  /*17df0*/  STL [R1+0xf30], RZ ;  /* 0x000f30ff01007387 */ /* 0x000fe80000100800 */
[----:B------:R2:W-:Y:S04]  /*17e00*/  STL [R1+0xa98], R6 ;  /* 0x000a980601007387 */ /* 0x0005e80000100800 */
[----:B------:R3:W-:Y:S04]  /*17e10*/  STL [R1+0xf34], RZ ;  /* 0x000f34ff01007387 */ /* 0x0007e80000100800 */
        /* <DEDUP_REMOVED lines=438> */
[----:B------:R3:W-:Y:S04]  /*19980*/  STL [R1], RZ ;  /* 0x000000ff01007387 */ /* 0x0007e80000100800 */
        /* <DEDUP_REMOVED lines=376> */
[----:B------:R3:W-:Y:S01]  /*1b110*/  STL [R1+0x894], RZ ;  /* 0x000894ff01007387 */ /* 0x0007e20000100800 */
[----:B------:R-:W-:-:S03]  /*1b120*/  IMAD.MOV.U32 R189, RZ, RZ, 0x1f ;  /* 0x0000001fffbd7424 */ /* 0x000fc600078e00ff */
[----:B------:R3:W-:Y:S04]  /*1b130*/  STL [R1+0x898], RZ ;  /* 0x000898ff01007387 */ /* 0x0007e80000100800 */
[----:B------:R3:W-:Y:S04]  /*1b140*/  STL [R1+0x89c], RZ ;  /* 0x00089cff01007387 */ /* 0x0007e80000100800 */
[----:B------:R3:W-:Y:S04]  /*1b150*/  STL [R1+0x880], RZ ;  /* 0x000880ff01007387 */ /* 0x0007e80000100800 */
[----:B------:R3:W-:Y:S04]  /*1b160*/  STL [R1+0x884], RZ ;  /* 0x000884ff01007387 */ /* 0x0007e80000100800 */
[----:B------:R3:W-:Y:S01]  /*1b170*/  STL [R1+0x888], RZ ;  /* 0x000888ff01007387 */ /* 0x0007e20000100800 */
[----:B------:R-:W-:-:S03]  /*1b180*/  IADD3 R189, R189, c[0x0][0x180], RZ ;  /* 0x00006000bdbd7a10 */ /* 0x000fc60007ffe0ff */
[----:B------:R3:W-:Y:S04]  /*1b190*/  STL [R1+0x88c], RZ ;  /* 0x00088cff01007387 */ /* 0x0007e80000100800 */
[----:B------:R3:W-:Y:S04]  /*1b1a0*/  STL [R1+0x870], RZ ;  /* 0x000870ff01007387 */ /* 0x0007e80000100800 */
[----:B------:R3:W-:Y:S04]  /*1b1b0*/  STL [R1+0x874], RZ ;  /* 0x000874ff01007387 */ /* 0x0007e80000100800 */
[----:B------:R3:W-:Y:S01]  /*1b1c0*/  STL [R1+0x878], RZ ;  /* 0x000878ff01007387 */ /* 0x0007e20000100800 */
[----:B------:R-:W-:-:S03]  /*1b1d0*/  SHF.R.S32.HI R3, RZ, 0x1f, R189 ;  /* 0x0000001fff037819 */ /* 0x000fc600000114bd */
[----:B------:R3:W-:Y:S04]  /*1b1e0*/  STL [R1+0x87c], RZ ;  /* 0x00087cff01007387 */ /* 0x0007e80000100800 */
[----:B------:R3:W-:Y:S04]  /*1b1f0*/  STL [R1+0x860], RZ ;  /* 0x000860ff01007387 */ /* 0x0007e80000100800 */
[----:B------:R3:W-:Y:S04]  /*1b200*/  STL [R1+0x864], RZ ;  /* 0x000864ff01007387 */ /* 0x0007e80000100800 */
[----:B------:R3:W-:Y:S01]  /*1b210*/  STL [R1+0x868], RZ ;  /* 0x000868ff01007387 */ /* 0x0007e20000100800 */
[----:B------:R-:W-:-:S03]  /*1b220*/  LEA.HI R3, R3, R189, RZ, 0x5 ;  /* 0x000000bd03037211 */ /* 0x000fc600078f28ff */
[----:B------:R3:W-:Y:S04]  /*1b230*/  STL [R1+0x86c], RZ ;  /* 0x00086cff01007387 */ /* 0x0007e80000100800 */
[----:B------:R3:W-:Y:S04]  /*1b240*/  STL [R1+0x850], RZ ;  /* 0x000850ff01007387 */ /* 0x0007e80000100800 */
[----:B------:R3:W-:Y:S04]  /*1b250*/  STL [R1+0x854], RZ ;  /* 0x000854ff01007387 */ /* 0x0007e80000100800 */
[----:B------:R3:W-:Y:S01]  /*1b260*/  STL [R1+0x858], RZ ;  /* 0x000858ff01007387 */ /* 0x0007e20000100800 */
[----:B------:R-:W-:-:S03]  /*1b270*/  SHF.R.S32.HI R3, RZ, 0x5, R3 ;  /* 0x00000005ff037819 */ /* 0x000fc60000011403 */
[----:B------:R3:W-:Y:S04]  /*1b280*/  STL [R1+0x85c], RZ ;  /* 0x00085cff01007387 */ /* 0x0007e80000100800 */
[----:B------:R3:W-:Y:S04]  /*1b290*/  STL [R1+0x840], RZ ;  /* 0x000840ff01007387 */ /* 0x0007e80000100800 */
[----:B------:R3:W-:Y:S01]  /*1b2a0*/  STL [R1+0x844], RZ ;  /* 0x000844ff01007387 */ /* 0x0007e20000100800 */
[----:B------:R-:W-:-:S03]  /*1b2b0*/  LOP3.LUT R8, R5, 0x20, RZ, 0x3c, !PT ;  /* 0x0000002005087812 */ /* 0x000fc600078e3cff */
[----:B------:R3:W-:Y:S01]  /*1b2c0*/  STL [R1+0x848], RZ ;  /* 0x000848ff01007387 */ /* 0x0007e20000100800 */
[----:B-1----:R-:W-:-:S03]  /*1b2d0*/  LOP3.LUT R7, R5, 0x40, RZ, 0x3c, !PT ;  /* 0x0000004005077812 */ /* 0x002fc600078e3cff */
[----:B------:R3:W-:Y:S01]  /*1b2e0*/  STL [R1+0x84c], RZ ;  /* 0x00084cff01007387 */ /* 0x0007e20000100800 */
[----:B--2---:R-:W-:-:S03]  /*1b2f0*/  LOP3.LUT R6, R5, 0x60, RZ, 0x3c, !PT ;  /* 0x0000006005067812 */ /* 0x004fc600078e3cff */
[----:B------:R3:W-:Y:S01]  /*1b300*/  STL [R1+0x830], RZ ;  /* 0x000830ff01007387 */ /* 0x0007e20000100800 */
[----:B------:R-:W-:-:S03]  /*1b310*/  IADD3 R5, R3, -0x3, RZ ;  /* 0xfffffffd03057810 */ /* 0x000fc60007ffe0ff */
[----:B------:R3:W-:Y:S01]  /*1b320*/  STL [R1+0x834], RZ ;  /* 0x000834ff01007387 */ /* 0x0007e20000100800 */
[----:B------:R-:W-:-:S03]  /*1b330*/  LOP3.LUT R3, R4, 0x40, RZ, 0x3c, !PT ;  /* 0x0000004004037812 */ /* 0x000fc600078e3cff */
[----:B------:R3:W-:Y:S04]  /*1b340*/  STL [R1+0x838], RZ ;  /* 0x000838ff01007387 */ /* 0x0007e80000100800 */
[----:B------:R3:W-:Y:S04]  /*1b350*/  STL [R1+0x83c], RZ ;  /* 0x00083cff01007387 */ /* 0x0007e80000100800 */
[----:B------:R3:W-:Y:S04]  /*1b360*/  STL [R1+0x7f0], RZ ;  /* 0x0007f0ff01007387 */ /* 0x0007e80000100800 */
[----:B------:R3:W-:Y:S04]  /*1b370*/  STL [R1+0x7f4], RZ ;  /* 0x0007f4ff01007387 */ /* 0x0007e80000100800 */
[----:B------:R3:W-:Y:S04]  /*1b380*/  STL [R1+0x7f8], RZ ;  /* 0x0007f8ff01007387 */ /* 0x0007e80000100800 */
[----:B------:R3:W-:Y:S04]  /*1b390*/  STL [R1+0x7fc], RZ ;  /* 0x0007fcff01007387 */ /* 0x0007e80000100800 */
[----:B------:R3:W-:Y:S01]  /*1b3a0*/  STL [R1+0x1bb8], R3 ;  /* 0x001bb80301007387 */ /* 0x0007e20000100800 */
[----:B------:R-:W-:-:S04]  /*1b3b0*/  IMAD.MOV.U32 R243, RZ, RZ, c[0x0][0x188] ;  /* 0x00006200fff37624 */ /* 0x000fc800078e00ff */
[----:B------:R-:W-:Y:S01]  /*1b3c0*/  IMAD.SHL.U32 R243, R243, 0x20, RZ ;  /* 0x00000020f3f37824 */ /* 0x000fe200078e00ff */
[----:B------:R-:W-:-:S04]  /*1b3d0*/  SHF.R.S32.HI R2, RZ, 0x1f, R252 ;  /* 0x0000001fff027819 */ /* 0x000fc800000114fc */
[----:B------:R-:W-:Y:S01]  /*1b3e0*/  SHF.R.S32.HI R0, RZ, 0x1f, R243 ;  /* 0x0000001fff007819 */ /* 0x000fe200000114f3 */
[----:B------:R-:W-:Y:S01]  /*1b3f0*/  CS2R R248, SRZ ;  /* 0x0000000000f87805 */ /* 0x000fe2000001ff00 */
[----:B------:R-:W-:Y:S01]  /*1b400*/  SHF.L.U64.HI R2, R252, 0x2, R2 ;  /* 0x00000002fc027819 */ /* 0x000fe20000010202 */
[----:B------:R-:W-:Y:S01]  /*1b410*/  CS2R R250, SRZ ;  /* 0x0000000000fa7805 */ /* 0x000fe2000001ff00 */
[----:B------:R-:W-:Y:S01]  /*1b420*/  SHF.L.U64.HI R0, R243, 0x2, R0 ;  /* 0x00000002f3007819 */ /* 0x000fe20000010200 */
[----:B------:R-:W-:Y:S01]  /*1b430*/  CS2R R244, SRZ ;  /* 0x0000000000f47805 */ /* 0x000fe2000001ff00 */
        /* <DEDUP_REMOVED lines=84> */
[----:B---3--:R-:W-:-:S02]  /*1b980*/  CS2R R242, SRZ ;  /* 0x0000000000f27805 */ /* 0x008fc4000001ff00 */
.L_x_1:
[----:B--2---:R-:W2:Y:S01]  /*1b990*/  LDL.LU R3, [R1+0xa98] ;  /* 0x000a980001037983 */ /* 0x004ea20000300800 */
[----:B------:R-:W-:-:S04]  /*1b9a0*/  DEPBAR.LE SB0, 0x4 ;  /* 0x000081000000791a */ /* 0x000fc80000000000 */
[----:B------:R-:W3:Y:S04]  /*1b9b0*/  LDL R4, [R1+0x1ba0] ;  /* 0x001ba00001047983 */ /* 0x000ee80000100800 */
[----:B-----5:R-:W-:Y:S04]  /*1b9c0*/  STL.64 [R1+0x2680], R214 ;  /* 0x002680d601007387 */ /* 0x020fe80000100a00 */
        /* <DEDUP_REMOVED lines=8> */
[----:B------:R-:W1:Y:S04]  /*1ba50*/  S2R R7, SR_TID.X ;  /* 0x0000000000077919 */ /* 0x000e680000002100 */
[----:B------:R-:W-:Y:S04]  /*1ba60*/  STL.64 [R1+0x2638], R168 ;  /* 0x002638a801007387 */ /* 0x000fe80000100a00 */
[----:B------:R-:W-:Y:S04]  /*1ba70*/  STL.64 [R1+0x2630], R174 ;  /* 0x002630ae01007387 */ /* 0x000fe80000100a00 */
[----:B------:R-:W-:Y:S04]  /*1ba80*/  STL.64 [R1+0x2628], R172 ;  /* 0x002628ac01007387 */ /* 0x000fe80000100a00 */
[----:B------:R-:W-:Y:S04]  /*1ba90*/  STL.64 [R1+0x2620], R178 ;  /* 0x002620b201007387 */ /* 0x000fe80000100a00 */
[----:B------:R-:W-:Y:S04]  /*1baa0*/  STL.64 [R1+0x2618], R176 ;  /* 0x002618b001007387 */ /* 0x000fe80000100a00 */
[----:B------:R-:W-:Y:S01]  /*1bab0*/  STL.64 [R1+0x2610], R182 ;  /* 0x002610b601007387 */ /* 0x000fe20000100a00 */
[----:B-1----:R-:W-:-:S02]  /*1bac0*/  LOP3.LUT R6, R7, 0x1c, RZ, 0xc0, !PT ;  /* 0x0000001c07067812 */ /* 0x002fc400078ec0ff */
[C---:B------:R-:W-:Y:S01]  /*1bad0*/  LOP3.LUT R5, R7.reuse, 0x3, RZ, 0xc0, !PT ;  /* 0x0000000307057812 */ /* 0x040fe200078ec0ff */
[----:B------:R-:W-:Y:S01]  /*1bae0*/  STL.64 [R1+0x2608], R180 ;  /* 0x002608b401007387 */ /* 0x000fe20000100a00 */
[C---:B------:R-:W-:Y:S02]  /*1baf0*/  LOP3.LUT R8, R7.reuse, 0x1c, RZ, 0xc0, !PT ;  /* 0x0000001c07087812 */ /* 0x040fe400078ec0ff */
[----:B------:R-:W-:Y:S01]  /*1bb00*/  LOP3.LUT R7, R7, 0x3, RZ, 0xc0, !PT ;  /* 0x0000000307077812 */ /* 0x000fe200078ec0ff */
[----:B------:R-:W-:Y:S01]  /*1bb10*/  STL.64 [R1+0x2600], R186 ;  /* 0x002600ba01007387 */ /* 0x000fe20000100a00 */
[----:B------:R-:W-:-:S03]  /*1bb20*/  IMAD R5, R5, 0x420, R6 ;  /* 0x0000042005057824 */ /* 0x000fc600078e0206 */
[----:B------:R-:W-:Y:S01]  /*1bb30*/  STL.64 [R1+0x25f8], R184 ;  /* 0x0025f8b801007387 */ /* 0x000fe20000100a00 */
[----:B------:R-:W-:Y:S01]  /*1bb40*/  IMAD R7, R7, 0x420, R8 ;  /* 0x0000042007077824 */ /* 0x000fe200078e0208 */
[----:B------:R-:W-:Y:S02]  /*1bb50*/  LOP3.LUT R5, R5, 0x20, RZ, 0x3c, !PT ;  /* 0x0000002005057812 */ /* 0x000fe400078e3cff */
        /* <DEDUP_REMOVED lines=14> */
[----:B------:R-:W-:Y:S04]  /*1bc40*/  STL [R1+0x2580], R243 ;  /* 0x002580f301007387 */ /* 0x000fe80000100800 */
[----:B------:R1:W-:Y:S04]  /*1bc50*/  STL [R1+0x1e40], R0 ;  /* 0x001e400001007387 */ /* 0x0003e80000100800 */
[----:B------:R-:W-:Y:S01]  /*1bc60*/  STL [R1+0x1e38], R2 ;  /* 0x001e380201007387 */ /* 0x000fe20000100800 */
[----:B--2---:R-:W-:-:S03]  /*1bc70*/  IADD3 R3, R3, 0x1, RZ ;  /* 0x0000000103037810 */ /* 0x004fc60007ffe0ff */
[----:B------:R-:W-:Y:S01]  /*1bc80*/  BAR.SYNC.DEFER_BLOCKING 0x0 ;  /* 0x0000000000007b1d */ /* 0x000fe20000010000 */
[----:B------:R-:W-:-:S04]  /*1bc90*/  ISETP.GT.AND P2, PT, R3, 0x2, PT ;  /* 0x000000020300780c */ /* 0x000fc80003f44270 */
[----:B-1----:R-:W-:-:S05]  /*1bca0*/  SEL R0, R3, RZ, !P2 ;  /* 0x000000ff03007207 */ /* 0x002fca0005000000 */
[C---:B---3--:R-:W-:Y:S01]  /*1bcb0*/  IMAD R3, R0.reuse, 0x10000, R4 ;  /* 0x0001000000037824 */ /* 0x048fe200078e0204 */
[----:B------:R-:W-:Y:S01]  /*1bcc0*/  STL [R1+0xa98], R0 ;  /* 0x000a980001007387 */ /* 0x000fe20000100800 */
[C---:B------:R-:W-:Y:S02]  /*1bcd0*/  IMAD R243, R0.reuse, 0x8000, R7 ;  /* 0x0000800000f37824 */ /* 0x040fe400078e0207 */
[----:B------:R-:W-:-:S03]  /*1bce0*/  IMAD R252, R0, 0x8000, R5 ;  /* 0x0000800000fc7824 */ /* 0x000fc600078e0205 */
[----:B------:R-:W-:Y:S04]  /*1bcf0*/  STL [R1+0xa94], R243 ;  /* 0x000a94f301007387 */ /* 0x000fe80000100800 */
[----:B------:R-:W2:Y:S04]  /*1bd00*/  LDL.LU.64 R168, [R1+0xf30] ;  /* 0x000f300001a87983 */ /* 0x000ea80000300a00 */
[----:B------:R-:W1:Y:S04]  /*1bd10*/  LDSM.16.M88.4 R64, [R3] ;  /* 0x000000000340783b */ /* 0x000e680000000200 */
[----:B------:R-:W3:Y:S04]  /*1bd20*/  LDSM.16.M88.4 R60, [R3+0x1000] ;  /* 0x00100000033c783b */ /* 0x000ee80000000200 */
[----:B------:R-:W4:Y:S04]  /*1bd30*/  LDSM.16.M88.4 R4, [R3+0x2000] ;  /* 0x002000000304783b */ /* 0x000f280000000200 */
[----:B------:R-:W1:Y:S04]  /*1bd40*/  LDSM.16.M88.4 R8, [R3+0x3000] ;  /* 0x003000000308783b */ /* 0x000e680000000200 */
        /* <DEDUP_REMOVED lines=10> */
[----:B------:R-:W3:Y:S04]  /*1bdf0*/  LDSM.16.M88.4 R16, [R3+0xe000] ;  /* 0x00e000000310783b */ /* 0x000ee80000000200 */
[----:B------:R-:W3:Y:S04]  /*1be00*/  LDSM.16.M88.4 R12, [R3+0xf000] ;  /* 0x00f00000030c783b */ /* 0x000ee80000000200 */
[----:B------:R-:W2:Y:S04]  /*1be10*/  LDL.LU.64 R170, [R1+0xf38] ;  /* 0x000f380001aa7983 */ /* 0x000ea80000300a00 */
[----:B------:R-:W2:Y:S04]  /*1be20*/  LDL.LU.64 R164, [R1+0xf10] ;  /* 0x000f100001a47983 */ /* 0x000ea80000300a00 */
[----:B------:R-:W2:Y:S04]  /*1be30*/  LDL.LU.64 R166, [R1+0xf18] ;  /* 0x000f180001a67983 */ /* 0x000ea80000300a00 */
[----:B------:R-:W2:Y:S04]  /*1be40*/  LDL.LU.64 R160, [R1+0xf00] ;  /* 0x000f000001a07983 */ /* 0x000ea80000300a00 */
[----:B------:R-:W2:Y:S04]  /*1be50*/  LDL.LU.64 R162, [R1+0xf08] ;  /* 0x000f080001a27983 */ /* 0x000ea80000300a00 */
[----:B------:R-:W2:Y:S04]  /*1be60*/  LDL.LU.64 R172, [R1+0xee0] ;  /* 0x000ee00001ac7983 */ /* 0x000ea80000300a00 */
[----:B------:R-:W2:Y:S04]  /*1be70*/  LDL.LU.64 R174, [R1+0xee8] ;  /* 0x000ee80001ae7983 */ /* 0x000ea80000300a00 */
[----:B-1----:R-:W-:Y:S04]  /*1be80*/  STL [R1+0x257c], R66 ;  /* 0x00257c4201007387 */ /* 0x002fe80000100800 */
[----:B------:R-:W-:Y:S04]  /*1be90*/  STL [R1+0x2578], R67 ;  /* 0x0025784301007387 */ /* 0x000fe80000100800 */
[----:B---3--:R-:W-:Y:S04]  /*1bea0*/  STL [R1+0x2574], R62 ;  /* 0x0025743e01007387 */ /* 0x008fe80000100800 */
[----:B------:R-:W-:Y:S04]  /*1beb0*/  STL [R1+0x2570], R63 ;  /* 0x0025703f01007387 */ /* 0x000fe80000100800 */
[----:B----4-:R-:W-:Y:S04]  /*1bec0*/  STL [R1+0x256c], R6 ;  /* 0x00256c0601007387 */ /* 0x010fe80000100800 */
        /* <DEDUP_REMOVED lines=27> */
[----:B------:R-:W3:Y:S04]  /*1c080*/  LDL R3, [R1+0xa98] ;  /* 0x000a980001037983 */ /* 0x000ee80000100800 */
[----:B------:R-:W1:Y:S04]  /*1c090*/  S2R R232, SR_TID.X ;  /* 0x0000000000e87919 */ /* 0x000e680000002100 */
[----:B------:R-:W-:Y:S04]  /*1c0a0*/  LDS R236, [R243+0x30000] ;  /* 0x03000000f3ec7984 */ /* 0x000fe80000000800 */
[----:B------:R-:W-:Y:S04]  /*1c0b0*/  LDS R238, [R243+0x31000] ;  /* 0x03100000f3ee7984 */ /* 0x000fe80000000800 */
[----:B------:R-:W-:Y:S04]  /*1c0c0*/  LDS R237, [R252+0x30000] ;  /* 0x03000000fced7984 */ /* 0x000fe80000000800 */
[----:B------:R-:W2:Y:S01]  /*1c0d0*/  LDS R239, [R252+0x31000] ;  /* 0x03100000fcef7984 */ /* 0x000ea20000000800 */
[----:B-1----:R-:W-:-:S02]  /*1c0e0*/  LOP3.LUT R177, R232, 0x1c, RZ, 0xc0, !PT ;  /* 0x0000001ce8b17812 */ /* 0x002fc400078ec0ff */
[C---:B------:R-:W-:Y:S02]  /*1c0f0*/  LOP3.LUT R2, R232.reuse, 0x3, RZ, 0xc0, !PT ;  /* 0x00000003e8027812 */ /* 0x040fe400078ec0ff */
[C---:B------:R-:W-:Y:S02]  /*1c100*/  LOP3.LUT R176, R232.reuse, 0x1c, RZ, 0xc0, !PT ;  /* 0x0000001ce8b07812 */ /* 0x040fe400078ec0ff */
[----:B------:R-:W-:Y:S01]  /*1c110*/  LOP3.LUT R0, R232, 0x3, RZ, 0xc0, !PT ;  /* 0x00000003e8007812 */ /* 0x000fe200078ec0ff */
[----:B------:R-:W-:-:S04]  /*1c120*/  IMAD R2, R2, 0x420, R177 ;  /* 0x0000042002027824 */ /* 0x000fc800078e02b1 */
[----:B------:R-:W-:Y:S01]  /*1c130*/  IMAD R0, R0, 0x420, R176 ;  /* 0x0000042000007824 */ /* 0x000fe200078e02b0 */
[----:B------:R-:W-:-:S04]  /*1c140*/  LOP3.LUT R2, R2, 0x40, RZ, 0x3c, !PT ;  /* 0x0000004002027812 */ /* 0x000fc800078e3cff */
[----:B------:R-:W-:Y:S01]  /*1c150*/  LOP3.LUT R0, R0, 0x60, RZ, 0x3c, !PT ;  /* 0x0000006000007812 */ /* 0x000fe200078e3cff */
[C---:B--2---:R-:W-:Y:S08]  /*1c160*/  HMMA.1688.F32.TF32 R168, R236.reuse, R64, R168 ;  /* 0x00000040eca8723c */ /* 0x044ff000000810a8 */
[C---:B------:R-:W-:Y:S08]  /*1c170*/  HMMA.1688.F32.TF32 R164, R236.reuse, R60, R164 ;  /* 0x0000003ceca4723c */ /* 0x040ff000000810a4 */
[----:B------:R-:W-:Y:S11]  /*1c180*/  HMMA.1688.F32.TF32 R160, R236, R4, R160 ;  /* 0x00000004eca0723c */ /* 0x000ff600000810a0 */
[----:B------:R-:W-:Y:S11]  /*1c190*/  @!UPT UIADD3 URZ, URZ, URZ, URZ ;  /* 0x0000003f3f3ff290 */ /* 0x000ff6000fffe03f */
[----:B------:R-:W-:Y:S02]  /*1c1a0*/  @!UPT UIADD3 URZ, URZ, URZ, URZ ;  /* 0x0000003f3f3ff290 */ /* 0x000fe4000fffe03f */
[----:B------:R-:W-:Y:S02]  /*1c1b0*/  IMAD.MOV.U32 R66, RZ, RZ, R160 ;  /* 0x000000ffff427224 */ /* 0x000fe400078e00a0 */
[----:B------:R-:W-:Y:S02]  /*1c1c0*/  IMAD.MOV.U32 R67, RZ, RZ, R161 ;  /* 0x000000ffff437224 */ /* 0x000fe400078e00a1 */
[----:B------:R-:W-:Y:S02]  /*1c1d0*/  IMAD.MOV.U32 R62, RZ, RZ, R163 ;  /* 0x000000ffff3e7224 */ /* 0x000fe400078e00a3 */
[C---:B---3--:R-:W-:Y:S02]  /*1c1e0*/  IMAD R2, R3.reuse, 0x8000, R2 ;  /* 0x0000800003027824 */ /* 0x048fe400078e0202 */
[----:B------:R-:W-:-:S03]  /*1c1f0*/  IMAD R0, R3, 0x8000, R0 ;  /* 0x0000800003007824 */ /* 0x000fc600078e0200 */
[----:B------:R-:W-:Y:S04]  /*1c200*/  STL [R1+0x700], R2 ;  /* 0x0007000201007387 */ /* 0x000fe80000100800 */
[----:B------:R-:W-:Y:S04]  /*1c210*/  STL [R1+0x704], R0 ;  /* 0x0007040001007387 */ /* 0x000fe80000100800 */
[----:B------:R-:W2:Y:S04]  /*1c220*/  LDL.LU.64 R176, [R1+0xed0] ;  /* 0x000ed00001b07983 */ /* 0x000ea80000300a00 */
[----:B------:R-:W2:Y:S04]  /*1c230*/  LDL.LU.64 R178, [R1+0xed8] ;  /* 0x000ed80001b27983 */ /* 0x000ea80000300a00 */
[----:B------:R1:W-:Y:S04]  /*1c240*/  STL.64 [R1+0xe90], R168 ;  /* 0x000e90a801007387 */ /* 0x0003e80000100a00 */
[----:B------:R3:W-:Y:S01]  /*1c250*/  STL.64 [R1+0xe98], R170 ;  /* 0x000e98aa01007387 */ /* 0x0007e20000100a00 */
[----:B------:R-:W-:Y:S03]  /*1c260*/  HMMA.1688.F32.TF32 R172, R236, R8, R172 ;  /* 0x00000008ecac723c */ /* 0x000fe600000810ac */
[----:B------:R-:W-:Y:S04]  /*1c270*/  LDS R232, [R2+0x30000] ;  /* 0x0300000002e87984 */ /* 0x000fe80000000800 */
[----:B-1----:R-:W4:Y:S04]  /*1c280*/  LDL.LU.64 R168, [R1+0xec0] ;  /* 0x000ec00001a87983 */ /* 0x002f280000300a00 */
[----:B---3--:R-:W4:Y:S04]  /*1c290*/  LDL.LU.64 R170, [R1+0xec8] ;  /* 0x000ec80001aa7983 */ /* 0x008f280000300a00 */
[----:B------:R1:W-:Y:S04]  /*1c2a0*/  STL.64 [R1+0xe80], R164 ;  /* 0x000e80a401007387 */ /* 0x0003e80000100a00 */
[----:B------:R3:W-:Y:S04]  /*1c2b0*/  STL.64 [R1+0xe88], R166 ;  /* 0x000e88a601007387 */ /* 0x0007e80000100a00 */
[----:B------:R-:W-:Y:S04]  /*1c2c0*/  LDS R234, [R2+0x31000] ;  /* 0x0310000002ea7984 */ /* 0x000fe80000000800 */
[----:B-1----:R-:W4:Y:S04]  /*1c2d0*/  LDL.LU.64 R164, [R1+0xeb0] ;  /* 0x000eb00001a47983 */ /* 0x002f280000300a00 */
[----:B---3--:R-:W3:Y:S04]  /*1c2e0*/  LDL.LU.64 R166, [R1+0xeb8] ;  /* 0x000eb80001a67983 */ /* 0x008ee80000300a00 */
[----:B------:R1:W-:Y:S04]  /*1c2f0*/  STL [R1+0xe58], R162 ;  /* 0x000e58a201007387 */ /* 0x0003e80000100800 */
[----:B------:R-:W3:Y:S04]  /*1c300*/  LDL.LU.64 R160, [R1+0xea0] ;  /* 0x000ea00001a07983 */ /* 0x000ee80000300a00 */
[----:B------:R-:W-:Y:S04]  /*1c310*/  LDS R233, [R0+0x30000] ;  /* 0x0300000000e97984 */ /* 0x000fe80000000800 */
[----:B-1----:R-:W3:Y:S01]  /*1c320*/  LDL.LU.64 R162, [R1+0xea8] ;  /* 0x000ea80001a27983 */ /* 0x002ee20000300a00 */
[----:B------:R-:W-:-:S03]  /*1c330*/  IMAD.MOV.U32 R63, RZ, RZ, R172 ;  /* 0x000000ffff3f7224 */ /* 0x000fc600078e00ac */
[----:B------:R1:W-:Y:S01]  /*1c340*/  STL [R1+0xe24], R173 ;  /* 0x000e24ad01007387 */ /* 0x0003e20000100800 */
[----:B------:R-:W-:-:S03]  /*1c350*/  IMAD.MOV.U32 R6, RZ, RZ, R175 ;  /* 0x000000ffff067224 */ /* 0x000fc600078e00af */
[----:B------:R1:W-:Y:S04]  /*1c360*/  STL [R1+0xe28], R174 ;  /* 0x000e28ae01007387 */ /* 0x0003e80000100800 */
[----:B------:R-:W2:Y:S04]  /*1c370*/  LDS R235, [R0+0x31000] ;  /* 0x0310000000eb7984 */ /* 0x000ea80000000800 */
[----:B-1----:R-:W3:Y:S04]  /*1c380*/  LDL.LU.64 R172, [R1+0xe70] ;  /* 0x000e700001ac7983 */ /* 0x002ee80000300a00 */
[----:B------:R-:W3:Y:S01]  /*1c390*/  LDL.LU.64 R174, [R1+0xe78] ;  /* 0x000e780001ae7983 */ /* 0x000ee20000300a00 */
[C---:B--2---:R-:W-:Y:S11]  /*1c3a0*/  HMMA.1688.F32.TF32 R176, R236.reuse, R56, R176 ;  /* 0x00000038ecb0723c */ /* 0x044ff600000810b0 */
[----:B------:R-:W-:Y:S11]  /*1c3b0*/  @!UPT UIADD3 URZ, URZ, URZ, URZ ;  /* 0x0000003f3f3ff290 */ /* 0x000ff6000fffe03f */
[----:B------:R-:W-:Y:S01]  /*1c3c0*/  @!UPT UIADD3 URZ, URZ, URZ, URZ ;  /* 0x0000003f3f3ff290 */ /* 0x000fe2000fffe03f */
[----:B------:R1:W-:Y:S04]  /*1c3d0*/  STL [R1+0xdf4], R177 ;  /* 0x000df4b101007387 */ /* 0x0003e80000100800 */
[----:B------:R2:W-:Y:S01]  /*1c3e0*/  STL [R1+0xdf8], R178 ;  /* 0x000df8b201007387 */ /* 0x0005e20000100800 */
[----:B----4-:R-:W-:Y:S03]  /*1c3f0*/  HMMA.1688.F32.TF32 R168, R236, R52, R168 ;  /* 0x00000034eca8723c */ /* 0x010fe600000810a8 */
[----:B------:R-:W4:Y:S04]  /*1c400*/  LDL.LU.64 R184, [R1+0xe60] ;  /* 0x000e600001b87983 */ /* 0x000f280000300a00 */
[----:B------:R-:W4:Y:S01]  /*1c410*/  LDL.LU.64 R186, [R1+0xe68] ;  /* 0x000e680001ba7983 */ /* 0x000f220000300a00 */
[----:B------:R-:W-:-:S03]  /*1c420*/  IMAD.MOV.U32 R7, RZ, RZ, R176 ;  /* 0x000000ffff077224 */ /* 0x000fc600078e00b0 */
[----:B------:R-:W4:Y:S01]  /*1c430*/  LDL.LU.64 R180, [R1+0xe40] ;  /* 0x000e400001b47983 */ /* 0x000f220000300a00 */
[----:B------:R-:W-:-:S03]  /*1c440*/  IMAD.MOV.U32 R10, RZ, RZ, R179 ;  /* 0x000000ffff0a7224 */ /* 0x000fc600078e00b3 */
[----:B------:R-:W4:Y:S08]  /*1c450*/  LDL.LU.64 R182, [R1+0xe48] ;  /* 0x000e480001b67983 */ /* 0x000f300000300a00 */
[----:B------:R2:W-:Y:S04]  /*1c460*/  STL [R1+0xde4], R169 ;  /* 0x000de4a901007387 */ /* 0x0005e80000100800 */
[----:B------:R3:W-:Y:S04]  /*1c470*/  STL [R1+0xde8], R170 ;  /* 0x000de8aa01007387 */ /* 0x0007e80000100800 */
[----:B-1----:R-:W4:Y:S04]  /*1c480*/  LDL.LU.64 R176, [R1+0xe30] ;  /* 0x000e300001b07983 */ /* 0x002f280000300a00 */
[----:B--2---:R-:W2:Y:S01]  /*1c490*/  LDL.LU.64 R178, [R1+0xe38] ;  /* 0x000e380001b27983 */ /* 0x004ea20000300a00 */
[----:B------:R-:W-:Y:S01]  /*1c4a0*/  IMAD.MOV.U32 R11, RZ, RZ, R168 ;  /* 0x000000ffff0b7224 */ /* 0x000fe200078e00a8 */
[C---:B---3--:R-:W-:Y:S01]  /*1c4b0*/  HMMA.1688.F32.TF32 R164, R236.reuse, R48, R164 ;  /* 0x00000030eca4723c */ /* 0x048fe200000810a4 */
[----:B------:R-:W-:Y:S01]  /*1c4c0*/  IMAD.MOV.U32 R58, RZ, RZ, R171 ;  /* 0x000000ffff3a7224 */ /* 0x000fe200078e00ab */
[----:B------:R-:W3:Y:S04]  /*1c4d0*/  LDL.LU.64 R168, [R1+0xe10] ;  /* 0x000e100001a87983 */ /* 0x000ee80000300a00 */
[----:B------:R-:W3:Y:S02]  /*1c4e0*/  LDL.LU.64 R170, [R1+0xe18] ;  /* 0x000e180001aa7983 */ /* 0x000ee40000300a00 */
[----:B------:R-:W-:Y:S11]  /*1c4f0*/  HMMA.1688.F32.TF32 R160, R236, R44, R160 ;  /* 0x0000002ceca0723c */ /* 0x000ff600000810a0 */
[----:B------:R-:W-:Y:S04]  /*1c500*/  @!UPT UIADD3 URZ, URZ, URZ, URZ ;  /* 0x0000003f3f3ff290 */ /* 0x000fe8000fffe03f */
[----:B------:R1:W-:Y:S01]  /*1c510*/  STL [R1+0xdd4], R165 ;  /* 0x000dd4a501007387 */ /* 0x0003e20000100800 */
[----:B------:R-:W-:-:S03]  /*1c520*/  IMAD.MOV.U32 R59, RZ, RZ, R164 ;  /* 0x000000ffff3b7224 */ /* 0x000fc600078e00a4 */
[----:B------:R1:W-:Y:S04]  /*1c530*/  STL.64 [R1+0xdd8], R166 ;  /* 0x000dd8a601007387 */ /* 0x0003e80000100a00 */
[----:B-1----:R-:W3:Y:S04]  /*1c540*/  LDL.LU.64 R164, [R1+0xe00] ;  /* 0x000e000001a47983 */ /* 0x002ee80000300a00 */
[----:B------:R-:W3:Y:S01]  /*1c550*/  LDL.LU.64 R166, [R1+0xe08] ;  /* 0x000e080001a67983 */ /* 0x000ee20000300a00 */
[----:B------:R-:W-:Y:S02]  /*1c560*/  IMAD.MOV.U32 R38, RZ, RZ, R162 ;  /* 0x000000ffff267224 */ /* 0x000fe400078e00a2 */
[----:B------:R-:W-:Y:S01]  /*1c570*/  IMAD.MOV.U32 R39, RZ, RZ, R163 ;  /* 0x000000ffff277224 */ /* 0x000fe200078e00a3 */
[----:B------:R1:W-:Y:S04]  /*1c580*/  STL.64 [R1+0xdc0], R160 ;  /* 0x000dc0a001007387 */ /* 0x0003e80000100a00 */
[----:B-1----:R-:W3:Y:S04]  /*1c590*/  LDL.LU.64 R160, [R1+0xd00] ;  /* 0x000d000001a07983 */ /* 0x002ee80000300a00 */
[----:B------:R-:W3:Y:S01]  /*1c5a0*/  LDL.LU.64 R162, [R1+0xd08] ;  /* 0x000d080001a27983 */ /* 0x000ee20000300a00 */
[----:B------:R-:W-:Y:S11]  /*1c5b0*/  HMMA.1688.F32.TF32 R172, R236, R40, R172 ;  /* 0x00000028ecac723c */ /* 0x000ff600000810ac */
[----:B------:R-:W-:Y:S11]  /*1c5c0*/  @!UPT UIADD3 URZ, URZ, URZ, URZ ;  /* 0x0000003f3f3ff290 */ /* 0x000ff6000fffe03f */
[----:B------:R-:W-:Y:S02]  /*1c5d0*/  @!UPT UIADD3 URZ, URZ, URZ, URZ ;  /* 0x0000003f3f3ff290 */ /* 0x000fe4000fffe03f */
[----:B------:R-:W-:Y:S02]  /*1c5e0*/  IMAD.MOV.U32 R42, RZ, RZ, R172 ;  /* 0x000000ffff2a7224 */ /* 0x000fe400078e00ac */
[----:B------:R-:W-:Y:S02]  /*1c5f0*/  IMAD.MOV.U32 R43, RZ, RZ, R173 ;  /* 0x000000ffff2b7224 */ /* 0x000fe400078e00ad */
[----:B------:R-:W-:Y:S01]  /*1c600*/  IMAD.MOV.U32 R46, RZ, RZ, R174 ;  /* 0x000000ffff2e7224 */ /* 0x000fe200078e00ae */
[----:B------:R-:W3:Y:S01]  /*1c610*/  LDL.LU.64 R172, [R1+0xce0] ;  /* 0x000ce00001ac7983 */ /* 0x000ee20000300a00 */
[----:B------:R-:W-:-:S03]  /*1c620*/  IMAD.MOV.U32 R54, RZ, RZ, R175 ;  /* 0x000000ffff367224 */ /* 0x000fc600078e00af */
[----:B------:R-:W3:Y:S01]  /*1c630*/  LDL.LU.64 R174, [R1+0xce8] ;  /* 0x000ce80001ae7983 */ /* 0x000ee20000300a00 */
[C---:B----4-:R-:W-:Y:S11]  /*1c640*/  HMMA.1688.F32.TF32 R184, R236.reuse, R36, R184 ;  /* 0x00000024ecb8723c */ /* 0x050ff600000810b8 */
[----:B------:R-:W-:Y:S11]  /*1c650*/  @!UPT UIADD3 URZ, URZ, URZ, URZ ;  /* 0x0000003f3f3ff290 */ /* 0x000ff6000fffe03f */
[----:B------:R-:W-:Y:S02]  /*1c660*/  @!UPT UIADD3 URZ, URZ, URZ, URZ ;  /* 0x0000003f3f3ff290 */ /* 0x000fe4000fffe03f */
[----:B------:R-:W-:Y:S02]  /*1c670*/  IMAD.MOV.U32 R55, RZ, RZ, R184 ;  /* 0x000000ffff377224 */ /* 0x000fe400078e00b8 */
[----:B------:R-:W-:Y:S02]  /*1c680*/  IMAD.MOV.U32 R47, RZ, RZ, R185 ;  /* 0x000000ffff2f7224 */ /* 0x000fe400078e00b9 */
[----:B------:R-:W-:Y:S02]  /*1c690*/  IMAD.MOV.U32 R50, RZ, RZ, R186 ;  /* 0x000000ffff327224 */ /* 0x000fe400078e00ba */
[----:B------:R-:W-:Y:S02]  /*1c6a0*/  IMAD.MOV.U32 R51, RZ, RZ, R187 ;  /* 0x000000ffff337224 */ /* 0x000fe400078e00bb */
[C---:B------:R-:W-:Y:S08]  /*1c6b0*/  HMMA.1688.F32.TF32 R184, R236.reuse, R32, R180 ;  /* 0x00000020ecb8723c */ /* 0x040ff000000810b4 */
[C---:B--2---:R-:W-:Y:S08]  /*1c6c0*/  HMMA.1688.F32.TF32 R180, R236.reuse, R28, R176 ;  /* 0x0000001cecb4723c */ /* 0x044ff000000810b0 */
[C---:B---3--:R-:W-:Y:S07]  /*1c6d0*/  HMMA.1688.F32.TF32 R176, R236.reuse, R24, R168 ;  /* 0x00000018ecb0723c */ /* 0x048fee00000810a8 */
[----:B------:R-:W-:Y:S04]  /*1c6e0*/  STL.64 [R1+0xd90], R184 ;  /* 0x000d90b801007387 */ /* 0x000fe80000100a00 */
[----:B------:R-:W-:Y:S04]  /*1c6f0*/  STL.64 [R1+0xd98], R186 ;  /* 0x000d98ba01007387 */ /* 0x000fe80000100a00 */
[----:B------:R-:W2:Y:S04]  /*1c700*/  LDL.LU.64 R168, [R1+0xcd0] ;  /* 0x000cd00001a87983 */ /* 0x000ea80000300a00 */
[----:B------:R-:W-:Y:S04]  /*1c710*/  STL.64 [R1+0xd80], R180 ;  /* 0x000d80b401007387 */ /* 0x000fe80000100a00 */
[----:B------:R-:W-:Y:S04]  /*1c720*/  STL.64 [R1+0xd88], R182 ;  /* 0x000d88b601007387 */ /* 0x000fe80000100a00 */
[----:B------:R-:W2:Y:S04]  /*1c730*/  LDL.LU.64 R170, [R1+0xcd8] ;  /* 0x000cd80001aa7983 */ /* 0x000ea80000300a00 */
[----:B------:R-:W-:Y:S04]  /*1c740*/  STL.64 [R1+0xd70], R176 ;  /* 0x000d70b001007387 */ /* 0x000fe80000100a00 */
[----:B------:R1:W-:Y:S02]  /*1c750*/  STL.64 [R1+0xd78], R178 ;  /* 0x000d78b201007387 */ /* 0x0003e40000100a00 */
[C---:B-1----:R-:W-:Y:S02]  /*1c760*/  HMMA.1688.F32.TF32 R176, R236.reuse, R20, R164 ;  /* 0x00000014ecb0723c */ /* 0x042fe400000810a4 */
[----:B------:R-:W3:Y:S04]  /*1c770*/  LDL.LU.64 R164, [R1+0xcc0] ;  /* 0x000cc00001a47983 */ /* 0x000ee80000300a00 */
[----:B------:R-:W3:Y:S11]  /*1c780*/  LDL.LU.64 R166, [R1+0xcc8] ;  /* 0x000cc80001a67983 */ /* 0x000ef60000300a00 */
[----:B------:R-:W-:Y:S06]  /*1c790*/  @!UPT UIADD3 URZ, URZ, URZ, URZ ;  /* 0x0000003f3f3ff290 */ /* 0x000fec000fffe03f */
[----:B------:R-:W-:Y:S04]  /*1c7a0*/  STL.64 [R1+0xd60], R176 ;  /* 0x000d60b001007387 */ /* 0x000fe80000100a00 */
[----:B------:R1:W-:Y:S02]  /*1c7b0*/  STL.64 [R1+0xd68], R178 ;  /* 0x000d68b201007387 */ /* 0x0003e40000100a00 */
[C---:B-1----:R-:W-:Y:S02]  /*1c7c0*/  HMMA.1688.F32.TF32 R176, R236.reuse, R16, R160 ;  /* 0x00000010ecb0723c */ /* 0x042fe400000810a0 */
[----:B------:R-:W4:Y:S04]  /*1c7d0*/  LDL.LU.64 R160, [R1+0xcb0] ;  /* 0x000cb00001a07983 */ /* 0x000f280000300a00 */
[----:B------:R-:W4:Y:S02]  /*1c7e0*/  LDL.LU.64 R162, [R1+0xcb8] ;  /* 0x000cb80001a27983 */ /* 0x000f240000300a00 */
[----:B------:R-:W-:Y:S02]  /*1c7f0*/  HMMA.1688.F32.TF32 R172, R236, R12, R172 ;  /* 0x0000000cecac723c */ /* 0x000fe400000810ac */
[----:B------:R-:W-:Y:S04]  /*1c800*/  LDS R236, [R243+0x30080] ;  /* 0x03008000f3ec7984 */ /* 0x000fe80000000800 */
[----:B------:R-:W-:Y:S04]  /*1c810*/  LDS R238, [R243+0x31080] ;  /* 0x03108000f3ee7984 */ /* 0x000fe80000000800 */
[----:B------:R-:W-:Y:S04]  /*1c820*/  LDS R237, [R252+0x30080] ;  /* 0x03008000fced7984 */ /* 0x000fe80000000800 */
[----:B------:R-:W1:Y:S10]  /*1c830*/  LDS R239, [R252+0x31080] ;  /* 0x03108000fcef7984 */ /* 0x000e740000000800 */
[----:B------:R-:W-:-:S02]  /*1c840*/  IMAD.MOV.U32 R14, RZ, RZ, R172 ;  /* 0x000000ffff0e7224 */ /* 0x000fc400078e00ac */
[----:B------:R-:W-:Y:S02]  /*1c850*/  IMAD.MOV.U32 R15, RZ, RZ, R173 ;  /* 0x000000ffff0f7224 */ /* 0x000fe400078e00ad */
[----:B------:R-:W-:Y:S02]  /*1c860*/  IMAD.MOV.U32 R18, RZ, RZ, R174 ;  /* 0x000000ffff127224 */ /* 0x000fe400078e00ae */
[----:B------:R-:W-:Y:S01]  /*1c870*/  IMAD.MOV.U32 R19, RZ, RZ, R175 ;  /* 0x000000ffff137224 */ /* 0x000fe200078e00af */
[----:B------:R-:W-:Y:S04]  /*1c880*/  STL.64 [R1+0xd50], R176 ;  /* 0x000d50b001007387 */ /* 0x000fe80000100a00 */
[----:B------:R-:W-:Y:S04]  /*1c890*/  STL.64 [R1+0xd58], R178 ;  /* 0x000d58b201007387 */ /* 0x000fe80000100a00 */
[----:B------:R-:W-:Y:S04]  /*1c8a0*/  STL [R1+0x250c], R19 ;  /* 0x00250c1301007387 */ /* 0x000fe80000100800 */
[----:B------:R-:W-:Y:S04]  /*1c8b0*/  STL [R1+0x2508], R18 ;  /* 0x0025081201007387 */ /* 0x000fe80000100800 */
[----:B------:R-:W-:Y:S04]  /*1c8c0*/  STL [R1+0x2504], R15 ;  /* 0x0025040f01007387 */ /* 0x000fe80000100800 */
[----:B------:R-:W-:Y:S01]  /*1c8d0*/  STL [R1+0x2500], R14 ;  /* 0x0025000e01007387 */ /* 0x000fe20000100800 */
[C---:B--2---:R-:W-:Y:S08]  /*1c8e0*/  HMMA.1688.F32.TF32 R172, R232.reuse, R64, R168 ;  /* 0x00000040e8ac723c */ /* 0x044ff000000810a8 */
[C---:B---3--:R-:W-:Y:S01]  /*1c8f0*/  HMMA.1688.F32.TF32 R168, R232.reuse, R60, R164 ;  /* 0x0000003ce8a8723c */ /* 0x048fe200000810a4 */
[----:B------:R-:W2:Y:S11]  /*1c900*/  LDL.LU.64 R164, [R1+0xca0] ;  /* 0x000ca00001a47983 */ /* 0x000eb60000300a00 */
[----:B------:R-:W-:Y:S03]  /*1c910*/  @!UPT UIADD3 URZ, URZ, URZ, URZ ;  /* 0x0000003f3f3ff290 */ /* 0x000fe6000fffe03f */
[----:B------:R-:W-:Y:S04]  /*1c920*/  STL.64 [R1+0x1470], R172 ;  /* 0x001470ac01007387 */ /* 0x000fe80000100a00 */
[----:B------:R-:W-:Y:S04]  /*1c930*/  STL.64 [R1+0x1478], R174 ;  /* 0x001478ae01007387 */ /* 0x000fe80000100a00 */
[----:B------:R-:W2:Y:S04]  /*1c940*/  LDL.LU.64 R166, [R1+0xca8] ;  /* 0x000ca80001a67983 */ /* 0x000ea80000300a00 */
[----:B------:R-:W-:Y:S04]  /*1c950*/  STL.64 [R1+0x1460], R168 ;  /* 0x001460a801007387 */ /* 0x000fe80000100a00 */
[----:B------:R4:W-:Y:S02]  /*1c960*/  STL.64 [R1+0x1468], R170 ;  /* 0x001468aa01007387 */ /* 0x0009e40000100a00 */
[C---:B----4-:R-:W-:Y:S02]  /*1c970*/  HMMA.1688.F32.TF32 R168, R232.reuse, R4, R160 ;  /* 0x00000004e8a8723c */ /* 0x050fe400000810a0 */
[----:B------:R-:W3:Y:S04]  /*1c980*/  LDL.LU.64 R160, [R1+0xc90] ;  /* 0x000c900001a07983 */ /* 0x000ee80000300a00 */
[----:B------:R-:W3:Y:S11]  /*1c990*/  LDL.LU.64 R162, [R1+0xc98] ;  /* 0x000c980001a27983 */ /* 0x000ef60000300a00 */
[----:B------:R-:W-:Y:S06]  /*1c9a0*/  @!UPT UIADD3 URZ, URZ, URZ, URZ ;  /* 0x0000003f3f3ff290 */ /* 0x000fec000fffe03f */
[----:B------:R4:W-:Y:S04]  /*1c9b0*/  STL.64 [R1+0x1450], R168 ;  /* 0x001450a801007387 */ /* 0x0009e80000100a00 */
[----:B------:R1:W-:Y:S04]  /*1c9c0*/  STL.64 [R1+0x1458], R170 ;  /* 0x001458aa01007387 */ /* 0x0003e80000100a00 */
[----:B------:R-:W3:Y:S04]  /*1c9d0*/  LDL.LU.64 R200, [R1+0xc80] ;  /* 0x000c800001c87983 */ /* 0x000ee80000300a00 */
        /* <DEDUP_REMOVED lines=15> */
[----:B----4-:R-:W4:Y:S04]  /*1cad0*/  LDL.LU.64 R168, [R1+0xc00] ;  /* 0x000c000001a87983 */ /* 0x010f280000300a00 */
[----:B-1----:R-:W4:Y:S01]  /*1cae0*/  LDL.LU.64 R170, [R1+0xc08] ;  /* 0x000c080001aa7983 */ /* 0x002f220000300a00 */
[C---:B--2---:R-:W-:Y:S03]  /*1caf0*/  HMMA.1688.F32.TF32 R204, R232.reuse, R8, R164 ;  /* 0x00000008e8cc723c */ /* 0x044fe600000810a4 */
[----:B------:R-:W2:Y:S04]  /*1cb00*/  LDL.LU.64 R164, [R1+0xbf0] ;  /* 0x000bf00001a47983 */ /* 0x000ea80000300a00 */
[----:B------:R-:W2:Y:S11]  /*1cb10*/  LDL.LU.64 R166, [R1+0xbf8] ;  /* 0x000bf80001a67983 */ /* 0x000eb60000300a00 */
[----:B------:R-:W-:Y:S05]  /*1cb20*/  @!UPT UIADD3 URZ, URZ, URZ, URZ ;  /* 0x0000003f3f3ff290 */ /* 0x000fea000fffe03f */
[----:B------:R-:W-:Y:S04]  /*1cb30*/  STL.64 [R1+0x1440], R204 ;  /* 0x001440cc01007387 */ /* 0x000fe80000100a00 */
[----:B------:R3:W-:Y:S02]  /*1cb40*/  STL.64 [R1+0x1448], R206 ;  /* 0x001448ce01007387 */ /* 0x0007e40000100a00 */
[C---:B---3--:R-:W-:Y:S02]  /*1cb50*/  HMMA.1688.F32.TF32 R204, R232.reuse, R56, R160 ;  /* 0x00000038e8cc723c */ /* 0x048fe400000810a0 */
[----:B------:R-:W3:Y:S04]  /*1cb60*/  LDL.LU.64 R160, [R1+0xbe0] ;  /* 0x000be00001a07983 */ /* 0x000ee80000300a00 */
[----:B------:R-:W3:Y:S11]  /*1cb70*/  LDL.LU.64 R162, [R1+0xbe8] ;  /* 0x000be80001a27983 */ /* 0x000ef60000300a00 */
[----:B------:R-:W-:Y:S06]  /*1cb80*/  @!UPT UIADD3 URZ, URZ, URZ, URZ ;  /* 0x0000003f3f3ff290 */ /* 0x000fec000fffe03f */
[----:B------:R-:W-:Y:S04]  /*1cb90*/  STL.64 [R1+0x1430], R204 ;  /* 0x001430cc01007387 */ /* 0x000fe80000100a00 */
[----:B------:R1:W-:Y:S02]  /*1cba0*/  STL.64 [R1+0x1438], R206 ;  /* 0x001438ce01007387 */ /* 0x0003e40000100a00 */
[C---:B-1----:R-:W-:Y:S08]  /*1cbb0*/  HMMA.1688.F32.TF32 R204, R232.reuse, R52, R200 ;  /* 0x00000034e8cc723c */ /* 0x042ff000000810c8 */
[C---:B------:R-:W-:Y:S08]  /*1cbc0*/  HMMA.1688.F32.TF32 R200, R232.reuse, R48, R196 ;  /* 0x00000030e8c8723c */ /* 0x040ff000000810c4 */
[C---:B------:R-:W-:Y:S08]  /*1cbd0*/  HMMA.1688.F32.TF32 R196, R232.reuse, R44, R192 ;  /* 0x0000002ce8c4723c */ /* 0x040ff000000810c0 */
[C---:B------:R-:W-:Y:S08]  /*1cbe0*/  HMMA.1688.F32.TF32 R192, R232.reuse, R40, R188 ;  /* 0x00000028e8c0723c */ /* 0x040ff000000810bc */
[C---:B------:R-:W-:Y:S01]  /*1cbf0*/  HMMA.1688.F32.TF32 R188, R232.reuse, R36, R172 ;  /* 0x00000024e8bc723c */ /* 0x040fe200000810ac */
[----:B------:R-:W-:Y:S04]  /*1cc00*/  STL.64 [R1+0x1420], R204 ;  /* 0x001420cc01007387 */ /* 0x000fe80000100a00 */
[----:B------:R-:W-:Y:S04]  /*1cc10*/  STL.64 [R1+0x1428], R206 ;  /* 0x001428ce01007387 */ /* 0x000fe80000100a00 */
[----:B------:R-:W-:Y:S04]  /*1cc20*/  STL.64 [R1+0x1410], R200 ;  /* 0x001410c801007387 */ /* 0x000fe80000100a00 */
[----:B------:R-:W-:Y:S04]  /*1cc30*/  STL.64 [R1+0x1418], R202 ;  /* 0x001418ca01007387 */ /* 0x000fe80000100a00 */
[----:B------:R-:W-:Y:S04]  /*1cc40*/  STL.64 [R1+0x1400], R196 ;  /* 0x001400c401007387 */ /* 0x000fe80000100a00 */
[----:B------:R-:W-:Y:S04]  /*1cc50*/  STL.64 [R1+0x1408], R198 ;  /* 0x001408c601007387 */ /* 0x000fe80000100a00 */
[----:B------:R-:W3:Y:S04]  /*1cc60*/  LDL.LU.64 R172, [R1+0xbd0] ;  /* 0x000bd00001ac7983 */ /* 0x000ee80000300a00 */
[----:B------:R-:W-:Y:S04]  /*1cc70*/  STL.64 [R1+0x13f0], R192 ;  /* 0x0013f0c001007387 */ /* 0x000fe80000100a00 */
[----:B------:R-:W-:Y:S04]  /*1cc80*/  STL.64 [R1+0x13f8], R194 ;  /* 0x0013f8c201007387 */ /* 0x000fe80000100a00 */
[----:B------:R-:W3:Y:S04]  /*1cc90*/  LDL.LU.64 R174, [R1+0xbd8] ;  /* 0x000bd80001ae7983 */ /* 0x000ee80000300a00 */
[----:B------:R-:W-:Y:S04]  /*1cca0*/  STL.64 [R1+0x13e0], R188 ;  /* 0x0013e0bc01007387 */ /* 0x000fe80000100a00 */
[----:B------:R1:W-:Y:S02]  /*1ccb0*/  STL.64 [R1+0x13e8], R190 ;  /* 0x0013e8be01007387 */ /* 0x0003e40000100a00 */
[C---:B-1----:R-:W-:Y:S08]  /*1ccc0*/  HMMA.1688.F32.TF32 R188, R232.reuse, R32, R184 ;  /* 0x00000020e8bc723c */ /* 0x042ff000000810b8 */
[C---:B------:R-:W-:Y:S08]  /*1ccd0*/  HMMA.1688.F32.TF32 R184, R232.reuse, R28, R180 ;  /* 0x0000001ce8b8723c */ /* 0x040ff000000810b4 */
[C---:B------:R-:W-:Y:S08]  /*1cce0*/  HMMA.1688.F32.TF32 R180, R232.reuse, R24, R176 ;  /* 0x00000018e8b4723c */ /* 0x040ff000000810b0 */
[C---:B----4-:R-:W-:Y:S01]  /*1ccf0*/  HMMA.1688.F32.TF32 R176, R232.reuse, R20, R168 ;  /* 0x00000014e8b0723c */ /* 0x050fe200000810a8 */
[----:B------:R-:W-:Y:S04]  /*1cd00*/  STL.64 [R1+0x13d0], R188 ;  /* 0x0013d0bc01007387 */ /* 0x000fe80000100a00 */
[----:B------:R-:W-:Y:S04]  /*1cd10*/  STL.64 [R1+0x13d8], R190 ;  /* 0x0013d8be01007387 */ /* 0x000fe80000100a00 */
[----:B------:R-:W-:Y:S04]  /*1cd20*/  STL.64 [R1+0x13c0], R184 ;  /* 0x0013c0b801007387 */ /* 0x000fe80000100a00 */
[----:B------:R-:W-:Y:S04]  /*1cd30*/  STL.64 [R1+0x13c8], R186 ;  /* 0x0013c8ba01007387 */ /* 0x000fe80000100a00 */
[----:B------:R-:W4:Y:S04]  /*1cd40*/  LDL.LU.64 R168, [R1+0xbc0] ;  /* 0x000bc00001a87983 */ /* 0x000f280000300a00 */
[----:B------:R-:W-:Y:S04]  /*1cd50*/  STL.64 [R1+0x13b0], R180 ;  /* 0x0013b0b401007387 */ /* 0x000fe80000100a00 */
[----:B------:R-:W-:Y:S04]  /*1cd60*/  STL.64 [R1+0x13b8], R182 ;  /* 0x0013b8b601007387 */ /* 0x000fe80000100a00 */
[----:B------:R-:W4:Y:S04]  /*1cd70*/  LDL.LU.64 R170, [R1+0xbc8] ;  /* 0x000bc80001aa7983 */ /* 0x000f280000300a00 */
[----:B------:R-:W-:Y:S04]  /*1cd80*/  STL.64 [R1+0x13a0], R176 ;  /* 0x0013a0b001007387 */ /* 0x000fe80000100a00 */
[----:B------:R2:W-:Y:S02]  /*1cd90*/  STL.64 [R1+0x13a8], R178 ;  /* 0x0013a8b201007387 */ /* 0x0005e40000100a00 */
[C---:B--2---:R-:W-:Y:S02]  /*1cda0*/  HMMA.1688.F32.TF32 R176, R232.reuse, R16, R164 ;  /* 0x00000010e8b0723c */ /* 0x044fe400000810a4 */
[----:B------:R-:W2:Y:S04]  /*1cdb0*/  LDL.LU.64 R164, [R1+0xbb0] ;  /* 0x000bb00001a47983 */ /* 0x000ea80000300a00 */
[----:B------:R-:W2:Y:S11]  /*1cdc0*/  LDL.LU.64 R166, [R1+0xbb8] ;  /* 0x000bb80001a67983 */ /* 0x000eb60000300a00 */
[----:B------:R-:W-:Y:S06]  /*1cdd0*/  @!UPT UIADD3 URZ, URZ, URZ, URZ ;  /* 0x0000003f3f3ff290 */ /* 0x000fec000fffe03f */
[----:B------:R-:W-:Y:S04]  /*1cde0*/  STL.64 [R1+0x1390], R176 ;  /* 0x001390b001007387 */ /* 0x000fe80000100a00 */
[----:B------:R3:W-:Y:S02]  /*1cdf0*/  STL.64 [R1+0x1398], R178 ;  /* 0x001398b201007387 */ /* 0x0007e40000100a00 */
[----:B---3--:R-:W-:Y:S02]  /*1ce00*/  HMMA.1688.F32.TF32 R176, R232, R12, R160 ;  /* 0x0000000ce8b0723c */ /* 0x008fe400000810a0 */
[----:B------:R-:W3:Y:S04]  /*1ce10*/  LDL.LU.64 R160, [R1+0xba0] ;  /* 0x000ba00001a07983 */ /* 0x000ee80000300a00 */
[----:B------:R-:W3:Y:S04]  /*1ce20*/  LDL.LU.64 R162, [R1+0xba8] ;  /* 0x000ba80001a27983 */ /* 0x000ee80000300a00 */
[----:B------:R-:W-:Y:S04]  /*1ce30*/  LDS R232, [R2+0x30080] ;  /* 0x0300800002e87984 */ /* 0x000fe80000000800 */
[----:B------:R-:W-:Y:S04]  /*1ce40*/  LDS R234, [R2+0x31080] ;  /* 0x0310800002ea7984 */ /* 0x000fe80000000800 */
[----:B------:R-:W-:Y:S04]  /*1ce50*/  LDS R233, [R0+0x30080] ;  /* 0x0300800000e97984 */ /* 0x000fe80000000800 */
[----:B------:R-:W1:Y:S04]  /*1ce60*/  LDS R235, [R0+0x31080] ;  /* 0x0310800000eb7984 */ /* 0x000e680000000800 */
[----:B------:R1:W-:Y:S04]  /*1ce70*/  STL.64 [R1+0x1290], R176 ;  /* 0x001290b001007387 */ /* 0x0003e80000100a00 */
[----:B------:R1:W-:Y:S01]  /*1ce80*/  STL.64 [R1+0x1298], R178 ;  /* 0x001298b201007387 */ /* 0x0003e20000100a00 */
[C---:B------:R-:W-:Y:S11]  /*1ce90*/  HMMA.1688.F32.TF32 R172, R236.reuse, R64, R172 ;  /* 0x00000040ecac723c */ /* 0x040ff600000810ac */
[----:B------:R-:W-:Y:S11]  /*1cea0*/  @!UPT UIADD3 URZ, URZ, URZ, URZ ;  /* 0x0000003f3f3ff290 */ /* 0x000ff6000fffe03f */
[----:B------:R-:W-:Y:S02]  /*1ceb0*/  @!UPT UIADD3 URZ, URZ, URZ, URZ ;  /* 0x0000003f3f3ff290 */ /* 0x000fe4000fffe03f */
[----:B------:R-:W-:Y:S02]  /*1cec0*/  IMAD.MOV.U32 R27, RZ, RZ, R175 ;  /* 0x000000ffff1b7224 */ /* 0x000fe400078e00af */
[----:B------:R-:W-:Y:S02]  /*1ced0*/  IMAD.MOV.U32 R26, RZ, RZ, R174 ;  /* 0x000000ffff1a7224 */ /* 0x000fe400078e00ae */
[----:B------:R-:W-:Y:S02]  /*1cee0*/  IMAD.MOV.U32 R23, RZ, RZ, R173 ;  /* 0x000000ffff177224 */ /* 0x000fe400078e00ad */
[----:B------:R-:W-:Y:S01]  /*1cef0*/  IMAD.MOV.U32 R31, RZ, RZ, R172 ;  /* 0x000000ffff1f7224 */ /* 0x000fe200078e00ac */
[----:B------:R1:W-:Y:S04]  /*1cf00*/  STL [R1+0x251c], R27 ;  /* 0x00251c1b01007387 */ /* 0x0003e80000100800 */
[----:B------:R1:W-:Y:S04]  /*1cf10*/  STL [R1+0x2518], R26 ;  /* 0x0025181a01007387 */ /* 0x0003e80000100800 */
[----:B------:R1:W-:Y:S04]  /*1cf20*/  STL [R1+0x2514], R23 ;  /* 0x0025141701007387 */ /* 0x0003e80000100800 */
[----:B------:R1:W-:Y:S01]  /*1cf30*/  STL [R1+0x2510], R31 ;  /* 0x0025101f01007387 */ /* 0x0003e20000100800 */
[C---:B----4-:R-:W-:Y:S11]  /*1cf40*/  HMMA.1688.F32.TF32 R168, R236.reuse, R60, R168 ;  /* 0x0000003ceca8723c */ /* 0x050ff600000810a8 */
        /* <DEDUP_REMOVED lines=9> */
[----:B------:R1:W-:Y:S04]  /*1cfe0*/  STL [R1+0x2520], R22 ;  /* 0x0025201601007387 */ /* 0x0003e80000100800 */
[----:B------:R-:W4:Y:S04]  /*1cff0*/  LDL.LU.64 R204, [R1+0xb80] ;  /* 0x000b800001cc7983 */ /* 0x000f280000300a00 */
        /* <DEDUP_REMOVED lines=9> */
[----:B------:R-:W4:Y:S01]  /*1d090*/  LDL.LU.64 R184, [R1+0xb30] ;  /* 0x000b300001b87983 */ /* 0x000f220000300a00 */
[C---:B--2---:R-:W-:Y:S03]  /*1d0a0*/  HMMA.1688.F32.TF32 R164, R236.reuse, R4, R164 ;  /* 0x00000004eca4723c */ /* 0x044fe600000810a4 */
[----:B------:R-:W2:Y:S04]  /*1d0b0*/  LDL.LU.64 R186, [R1+0xb38] ;  /* 0x000b380001ba7983 */ /* 0x000ea80000300a00 */
[----:B------:R-:W2:Y:S04]  /*1d0c0*/  LDL.LU.64 R180, [R1+0xb20] ;  /* 0x000b200001b47983 */ /* 0x000ea80000300a00 */
[----:B------:R-:W2:Y:S04]  /*1d0d0*/  LDL.LU.64 R182, [R1+0xb28] ;  /* 0x000b280001b67983 */ /* 0x000ea80000300a00 */
[----:B-1----:R-:W2:Y:S04]  /*1d0e0*/  LDL.LU.64 R176, [R1+0xb10] ;  /* 0x000b100001b07983 */ /* 0x002ea80000300a00 */
[----:B------:R-:W2:Y:S04]  /*1d0f0*/  LDL.LU.64 R178, [R1+0xb18] ;  /* 0x000b180001b27983 */ /* 0x000ea80000300a00 */
[----:B------:R-:W2:Y:S04]  /*1d100*/  LDL.LU.64 R172, [R1+0xb00] ;  /* 0x000b000001ac7983 */ /* 0x000ea80000300a00 */
[----:B------:R-:W2:Y:S01]  /*1d110*/  LDL.LU.64 R174, [R1+0xb08] ;  /* 0x000b080001ae7983 */ /* 0x000ea20000300a00 */
[----:B---3--:R-:W-:Y:S03]  /*1d120*/  HMMA.1688.F32.TF32 R160, R236, R8, R160 ;  /* 0x00000008eca0723c */ /* 0x008fe600000810a0 */
[----:B------:R-:W3:Y:S01]  /*1d130*/  LDL.LU.64 R168, [R1+0xaf0] ;  /* 0x000af00001a87983 */ /* 0x000ee20000300a00 */
[----:B------:R-:W-:-:S02]  /*1d140*/  IMAD.MOV.U32 R19, RZ, RZ, R164 ;  /* 0x000000ffff137224 */ /* 0x000fc400078e00a4 */
[----:B------:R-:W-:Y:S01]  /*1d150*/  IMAD.MOV.U32 R18, RZ, RZ, R165 ;  /* 0x000000ffff127224 */ /* 0x000fe200078e00a5 */
[----:B------:R-:W3:Y:S01]  /*1d160*/  LDL.LU.64 R170, [R1+0xaf8] ;  /* 0x000af80001aa7983 */ /* 0x000ee20000300a00 */
[----:B------:R-:W-:Y:S02]  /*1d170*/  IMAD.MOV.U32 R15, RZ, RZ, R166 ;  /* 0x000000ffff0f7224 */ /* 0x000fe400078e00a6 */
[----:B------:R-:W-:Y:S01]  /*1d180*/  IMAD.MOV.U32 R14, RZ, RZ, R167 ;  /* 0x000000ffff0e7224 */ /* 0x000fe200078e00a7 */
[----:B------:R-:W3:Y:S04]  /*1d190*/  LDL.LU.64 R164, [R1+0xae0] ;  /* 0x000ae00001a47983 */ /* 0x000ee80000300a00 */
[----:B------:R-:W3:Y:S09]  /*1d1a0*/  LDL.LU.64 R166, [R1+0xae8] ;  /* 0x000ae80001a67983 */ /* 0x000ef20000300a00 */
[----:B------:R-:W-:-:S02]  /*1d1b0*/  IMAD.MOV.U32 R27, RZ, RZ, R160 ;  /* 0x000000ffff1b7224 */ /* 0x000fc400078e00a0 */
[----:B------:R-:W-:Y:S02]  /*1d1c0*/  IMAD.MOV.U32 R26, RZ, RZ, R161 ;  /* 0x000000ffff1a7224 */ /* 0x000fe400078e00a1 */
[----:B------:R-:W-:Y:S01]  /*1d1d0*/  IMAD.MOV.U32 R23, RZ, RZ, R162 ;  /* 0x000000ffff177224 */ /* 0x000fe200078e00a2 */
[----:B------:R-:W3:Y:S01]  /*1d1e0*/  LDL.LU.64 R160, [R1+0xad0] ;  /* 0x000ad00001a07983 */ /* 0x000ee20000300a00 */
[----:B------:R-:W-:-:S03]  /*1d1f0*/  IMAD.MOV.U32 R31, RZ, RZ, R163 ;  /* 0x000000ffff1f7224 */ /* 0x000fc600078e00a3 */
[----:B------:R-:W3:Y:S01]  /*1d200*/  LDL.LU.64 R162, [R1+0xad8] ;  /* 0x000ad80001a27983 */ /* 0x000ee20000300a00 */
[C---:B----4-:R-:W-:Y:S08]  /*1d210*/  HMMA.1688.F32.TF32 R200, R236.reuse, R52, R200 ;  /* 0x00000034ecc8723c */ /* 0x050ff000000810c8 */
[C---:B------:R-:W-:Y:S08]  /*1d220*/  HMMA.1688.F32.TF32 R196, R236.reuse, R48, R196 ;  /* 0x00000030ecc4723c */ /* 0x040ff000000810c4 */
[C---:B------:R-:W-:Y:S08]  /*1d230*/  HMMA.1688.F32.TF32 R192, R236.reuse, R44, R192 ;  /* 0x0000002cecc0723c */ /* 0x040ff000000810c0 */
[C---:B------:R-:W-:Y:S08]  /*1d240*/  HMMA.1688.F32.TF32 R188, R236.reuse, R40, R188 ;  /* 0x00000028ecbc723c */ /* 0x040ff000000810bc */
[C---:B--2---:R-:W-:Y:S08]  /*1d250*/  HMMA.1688.F32.TF32 R184, R236.reuse, R36, R184 ;  /* 0x00000024ecb8723c */ /* 0x044ff000000810b8 */
[C---:B------:R-:W-:Y:S08]  /*1d260*/  HMMA.1688.F32.TF32 R180, R236.reuse, R32, R180 ;  /* 0x00000020ecb4723c */ /* 0x040ff000000810b4 */
[C---:B------:R-:W-:Y:S08]  /*1d270*/  HMMA.1688.F32.TF32 R176, R236.reuse, R28, R176 ;  /* 0x0000001cecb0723c */ /* 0x040ff000000810b0 */
[C---:B------:R-:W-:Y:S01]  /*1d280*/  HMMA.1688.F32.TF32 R172, R236.reuse, R24, R172 ;  /* 0x00000018ecac723c */ /* 0x040fe200000810ac */
[----:B------:R1:W-:Y:S04]  /*1d290*/  STL.64 [R1+0xcd0], R200 ;  /* 0x000cd0c801007387 */ /* 0x0003e80000100a00 */
[----:B------:R2:W-:Y:S04]  /*1d2a0*/  STL.64 [R1+0xcd8], R202 ;  /* 0x000cd8ca01007387 */ /* 0x0005e80000100a00 */
[----:B------:R4:W-:Y:S01]  /*1d2b0*/  STL.64 [R1+0xcc0], R196 ;  /* 0x000cc0c401007387 */ /* 0x0009e20000100a00 */
[C---:B---3--:R-:W-:Y:S03]  /*1d2c0*/  HMMA.1688.F32.TF32 R168, R236.reuse, R20, R168 ;  /* 0x00000014eca8723c */ /* 0x048fe600000810a8 */
[----:B------:R2:W-:Y:S05]  /*1d2d0*/  STL.64 [R1+0xcc8], R198 ;  /* 0x000cc8c601007387 */ /* 0x0005ea0000100a00 */
[C---:B------:R-:W-:Y:S01]  /*1d2e0*/  HMMA.1688.F32.TF32 R164, R236.reuse, R16, R164 ;  /* 0x00000010eca4723c */ /* 0x040fe200000810a4 */
[----:B------:R1:W-:Y:S04]  /*1d2f0*/  STL.64 [R1+0xcb0], R192 ;  /* 0x000cb0c001007387 */ /* 0x0003e80000100a00 */
[----:B------:R1:W-:Y:S03]  /*1d300*/  STL.64 [R1+0xcb8], R194 ;  /* 0x000cb8c201007387 */ /* 0x0003e60000100a00 */
[C---:B------:R-:W-:Y:S01]  /*1d310*/  HMMA.1688.F32.TF32 R204, R236.reuse, R56, R204 ;  /* 0x00000038eccc723c */ /* 0x040fe200000810cc */
[----:B------:R1:W-:Y:S07]  /*1d320*/  STL.64 [R1+0xca0], R188 ;  /* 0x000ca0bc01007387 */ /* 0x0003ee0000100a00 */
[----:B------:R-:W-:Y:S01]  /*1d330*/  HMMA.1688.F32.TF32 R160, R236, R12, R160 ;  /* 0x0000000ceca0723c */ /* 0x000fe200000810a0 */
[----:B------:R1:W-:Y:S04]  /*1d340*/  STL.64 [R1+0xca8], R190 ;  /* 0x000ca8be01007387 */ /* 0x0003e80000100a00 */
        /* <DEDUP_REMOVED lines=10> */
[----:B------:R-:W3:Y:S04]  /*1d3f0*/  LDL.LU.64 R224, [R1+0xac0] ;  /* 0x000ac00001e07983 */ /* 0x000ee80000300a00 */
[----:B------:R1:W-:Y:S04]  /*1d400*/  STL.64 [R1+0xc40], R164 ;  /* 0x000c40a401007387 */ /* 0x0003e80000100a00 */
[----:B------:R1:W-:Y:S04]  /*1d410*/  STL.64 [R1+0xc48], R166 ;  /* 0x000c48a601007387 */ /* 0x0003e80000100a00 */
[----:B------:R-:W3:Y:S04]  /*1d420*/  LDL.LU.64 R226, [R1+0xac8] ;  /* 0x000ac80001e27983 */ /* 0x000ee80000300a00 */
[----:B------:R1:W-:Y:S04]  /*1d430*/  STL.64 [R1+0xc30], R160 ;  /* 0x000c30a001007387 */ /* 0x0003e80000100a00 */
[----:B------:R1:W-:Y:S04]  /*1d440*/  STL.64 [R1+0xc38], R162 ;  /* 0x000c38a201007387 */ /* 0x0003e80000100a00 */
[----:B------:R-:W3:Y:S04]  /*1d450*/  LDL.LU.64 R220, [R1+0xab0] ;  /* 0x000ab00001dc7983 */ /* 0x000ee80000300a00 */
[----:B------:R-:W3:Y:S01]  /*1d460*/  LDL.LU.64 R222, [R1+0xab8] ;  /* 0x000ab80001de7983 */ /* 0x000ee20000300a00 */
[----:B------:R-:W-:-:S03]  /*1d470*/  IMAD.MOV.U32 R30, RZ, RZ, R204 ;  /* 0x000000ffff1e7224 */ /* 0x000fc600078e00cc */
[----:B------:R-:W3:Y:S01]  /*1d480*/  LDL.LU.64 R216, [R1+0xaa0] ;  /* 0x000aa00001d87983 */ /* 0x000ee20000300a00 */
[----:B------:R-:W-:-:S03]  /*1d490*/  IMAD.MOV.U32 R35, RZ, RZ, R205 ;  /* 0x000000ffff237224 */ /* 0x000fc600078e00cd */
[----:B------:R-:W3:Y:S01]  /*1d4a0*/  LDL.LU.64 R218, [R1+0xaa8] ;  /* 0x000aa80001da7983 */ /* 0x000ee20000300a00 */
[----:B------:R-:W-:-:S03]  /*1d4b0*/  IMAD.MOV.U32 R34, RZ, RZ, R206 ;  /* 0x000000ffff227224 */ /* 0x000fc600078e00ce */
[----:B------:R-:W3:Y:S01]  /*1d4c0*/  LDL.LU.64 R212, [R1+0xa80] ;  /* 0x000a800001d47983 */ /* 0x000ee20000300a00 */
[----:B------:R-:W-:-:S03]  /*1d4d0*/  IMAD.MOV.U32 R22, RZ, RZ, R207 ;  /* 0x000000ffff167224 */ /* 0x000fc600078e00cf */
[----:B------:R-:W3:Y:S04]  /*1d4e0*/  LDL.LU.64 R214, [R1+0xa88] ;  /* 0x000a880001d67983 */ /* 0x000ee80000300a00 */
[----:B------:R-:W3:Y:S04]  /*1d4f0*/  LDL.LU.64 R204, [R1+0xa70] ;  /* 0x000a700001cc7983 */ /* 0x000ee80000300a00 */
[----:B------:R-:W3:Y:S04]  /*1d500*/  LDL.LU.64 R206, [R1+0xa78] ;  /* 0x000a780001ce7983 */ /* 0x000ee80000300a00 */
[----:B-1----:R-:W3:Y:S04]  /*1d510*/  LDL.LU.64 R200, [R1+0xa60] ;  /* 0x000a600001c87983 */ /* 0x002ee80000300a00 */
[----:B--2---:R-:W2:Y:S04]  /*1d520*/  LDL.LU.64 R202, [R1+0xa68] ;  /* 0x000a680001ca7983 */ /* 0x004ea80000300a00 */
[----:B----4-:R-:W4:Y:S04]  /*1d530*/  LDL.LU.64 R196, [R1+0xa50] ;  /* 0x000a500001c47983 */ /* 0x010f280000300a00 */
        /* <DEDUP_REMOVED lines=19> */
[----:B------:R-:W-:Y:S04]  /*1d670*/  LDS R236, [R243+0x30100] ;  /* 0x03010000f3ec7984 */ /* 0x000fe80000000800 */
[----:B------:R-:W-:Y:S04]  /*1d680*/  LDS R238, [R243+0x31100] ;  /* 0x03110000f3ee7984 */ /* 0x000fe80000000800 */
[----:B------:R-:W-:Y:S04]  /*1d690*/  LDS R237, [R252+0x30100] ;  /* 0x03010000fced7984 */ /* 0x000fe80000000800 */
[----:B------:R-:W1:Y:S01]  /*1d6a0*/  LDS R239, [R252+0x31100] ;  /* 0x03110000fcef7984 */ /* 0x000e620000000800 */
[C---:B---3--:R-:W-:Y:S08]  /*1d6b0*/  HMMA.1688.F32.TF32 R224, R232.reuse, R64, R224 ;  /* 0x00000040e8e0723c */ /* 0x048ff000000810e0 */
[C---:B------:R-:W-:Y:S08]  /*1d6c0*/  HMMA.1688.F32.TF32 R220, R232.reuse, R60, R220 ;  /* 0x0000003ce8dc723c */ /* 0x040ff000000810dc */
[C---:B------:R-:W-:Y:S08]  /*1d6d0*/  HMMA.1688.F32.TF32 R216, R232.reuse, R4, R216 ;  /* 0x00000004e8d8723c */ /* 0x040ff000000810d8 */
[C---:B------:R-:W-:Y:S08]  /*1d6e0*/  HMMA.1688.F32.TF32 R212, R232.reuse, R8, R212 ;  /* 0x00000008e8d4723c */ /* 0x040ff000000810d4 */
[C---:B------:R-:W-:Y:S08]  /*1d6f0*/  HMMA.1688.F32.TF32 R204, R232.reuse, R56, R204 ;  /* 0x00000038e8cc723c */ /* 0x040ff000000810cc */
[C---:B--2---:R-:W-:Y:S08]  /*1d700*/  HMMA.1688.F32.TF32 R200, R232.reuse, R52, R200 ;  /* 0x00000034e8c8723c */ /* 0x044ff000000810c8 */
[C---:B----4-:R-:W-:Y:S08]  /*1d710*/  HMMA.1688.F32.TF32 R196, R232.reuse, R48, R196 ;  /* 0x00000030e8c4723c */ /* 0x050ff000000810c4 */
[C---:B------:R-:W-:Y:S01]  /*1d720*/  HMMA.1688.F32.TF32 R192, R232.reuse, R44, R192 ;  /* 0x0000002ce8c0723c */ /* 0x040fe200000810c0 */
[----:B------:R-:W-:Y:S07]  /*1d730*/  STL.64 [R1+0x1270], R224 ;  /* 0x001270e001007387 */ /* 0x000fee0000100a00 */
        /* <DEDUP_REMOVED lines=9> */
[----:B------:R-:W-:Y:S04]  /*1d7d0*/  STL.64 [R1+0x1258], R218 ;  /* 0x001258da01007387 */ /* 0x000fe80000100a00 */
[----:B------:R2:W-:Y:S03]  /*1d7e0*/  STL.64 [R1+0x1240], R212 ;  /* 0x001240d401007387 */ /* 0x0005e60000100a00 */
[C---:B------:R-:W-:Y:S01]  /*1d7f0*/  HMMA.1688.F32.TF32 R168, R232.reuse, R20, R168 ;  /* 0x00000014e8a8723c */ /* 0x040fe200000810a8 */
[----:B------:R3:W-:Y:S04]  /*1d800*/  STL.64 [R1+0x1248], R214 ;  /* 0x001248d601007387 */ /* 0x0007e80000100a00 */
[----:B------:R4:W-:Y:S03]  /*1d810*/  STL.64 [R1+0x1230], R204 ;  /* 0x001230cc01007387 */ /* 0x0009e60000100a00 */
[C---:B------:R-:W-:Y:S01]  /*1d820*/  HMMA.1688.F32.TF32 R164, R232.reuse, R16, R164 ;  /* 0x00000010e8a4723c */ /* 0x040fe200000810a4 */
[----:B------:R1:W-:Y:S04]  /*1d830*/  STL.64 [R1+0x1238], R206 ;  /* 0x001238ce01007387 */ /* 0x0003e80000100a00 */
[----:B------:R1:W-:Y:S03]  /*1d840*/  STL.64 [R1+0x1220], R200 ;  /* 0x001220c801007387 */ /* 0x0003e60000100a00 */
        /* <DEDUP_REMOVED lines=18> */
[----:B--2---:R-:W2:Y:S04]  /*1d970*/  LDL.LU.64 R212, [R1+0x9a0] ;  /* 0x0009a00001d47983 */ /* 0x004ea80000300a00 */
[----:B------:R1:W-:Y:S04]  /*1d980*/  STL.64 [R1+0x1190], R164 ;  /* 0x001190a401007387 */ /* 0x0003e80000100a00 */
[----:B------:R1:W-:Y:S04]  /*1d990*/  STL.64 [R1+0x1198], R166 ;  /* 0x001198a601007387 */ /* 0x0003e80000100a00 */
[----:B---3--:R-:W2:Y:S04]  /*1d9a0*/  LDL.LU.64 R214, [R1+0x9a8] ;  /* 0x0009a80001d67983 */ /* 0x008ea80000300a00 */
[----:B------:R3:W-:Y:S04]  /*1d9b0*/  STL.64 [R1+0x1090], R160 ;  /* 0x001090a001007387 */ /* 0x0007e80000100a00 */
[----:B------:R1:W-:Y:S04]  /*1d9c0*/  STL.64 [R1+0x1098], R162 ;  /* 0x001098a201007387 */ /* 0x0003e80000100a00 */
[----:B------:R-:W2:Y:S04]  /*1d9d0*/  LDL.LU.64 R224, [R1+0x990] ;  /* 0x0009900001e07983 */ /* 0x000ea80000300a00 */
[----:B------:R-:W2:Y:S04]  /*1d9e0*/  LDL.LU.64 R226, [R1+0x998] ;  /* 0x0009980001e27983 */ /* 0x000ea80000300a00 */
[----:B------:R-:W2:Y:S04]  /*1d9f0*/  LDL.LU.64 R220, [R1+0x980] ;  /* 0x0009800001dc7983 */ /* 0x000ea80000300a00 */
[----:B------:R-:W2:Y:S04]  /*1da00*/  LDL.LU.64 R222, [R1+0x988] ;  /* 0x0009880001de7983 */ /* 0x000ea80000300a00 */
[----:B------:R-:W2:Y:S04]  /*1da10*/  LDL.LU.64 R216, [R1+0x970] ;  /* 0x0009700001d87983 */ /* 0x000ea80000300a00 */
[----:B------:R-:W2:Y:S04]  /*1da20*/  LDL.LU.64 R218, [R1+0x978] ;  /* 0x0009780001da7983 */ /* 0x000ea80000300a00 */
[----:B----4-:R-:W4:Y:S04]  /*1da30*/  LDL.LU.64 R204, [R1+0x960] ;  /* 0x0009600001cc7983 */ /* 0x010f280000300a00 */
[----:B-1----:R-:W4:Y:S04]  /*1da40*/  LDL.LU.64 R206, [R1+0x968] ;  /* 0x0009680001ce7983 */ /* 0x002f280000300a00 */
        /* <DEDUP_REMOVED lines=20> */
[----:B---3--:R-:W3:Y:S04]  /*1db90*/  LDL.LU.64 R160, [R1+0x4d0] ;  /* 0x0004d00001a07983 */ /* 0x008ee80000300a00 */
[----:B------:R-:W3:Y:S04]  /*1dba0*/  LDL.LU.64 R162, [R1+0x4d8] ;  /* 0x0004d80001a27983 */ /* 0x000ee80000300a00 */
[----:B------:R-:W-:Y:S04]  /*1dbb0*/  LDS R232, [R2+0x30100] ;  /* 0x0301000002e87984 */ /* 0x000fe80000000800 */
[----:B------:R-:W-:Y:S04]  /*1dbc0*/  LDS R234, [R2+0x31100] ;  /* 0x0311000002ea7984 */ /* 0x000fe80000000800 */
[----:B------:R-:W-:Y:S04]  /*1dbd0*/  LDS R233, [R0+0x30100] ;  /* 0x0301000000e97984 */ /* 0x000fe80000000800 */
[----:B------:R-:W1:Y:S01]  /*1dbe0*/  LDS R235, [R0+0x31100] ;  /* 0x0311000000eb7984 */ /* 0x000e620000000800 */
[C---:B--2---:R-:W-:Y:S08]  /*1dbf0*/  HMMA.1688.F32.TF32 R212, R236.reuse, R64, R212 ;  /* 0x00000040ecd4723c */ /* 0x044ff000000810d4 */
[C---:B------:R-:W-:Y:S08]  /*1dc00*/  HMMA.1688.F32.TF32 R224, R236.reuse, R60, R224 ;  /* 0x0000003cece0723c */ /* 0x040ff000000810e0 */
[C---:B------:R-:W-:Y:S08]  /*1dc10*/  HMMA.1688.F32.TF32 R220, R236.reuse, R4, R220 ;  /* 0x00000004ecdc723c */ /* 0x040ff000000810dc */
[C---:B------:R-:W-:Y:S08]  /*1dc20*/  HMMA.1688.F32.TF32 R216, R236.reuse, R8, R216 ;  /* 0x00000008ecd8723c */ /* 0x040ff000000810d8 */
[C---:B----4-:R-:W-:Y:S08]  /*1dc30*/  HMMA.1688.F32.TF32 R204, R236.reuse, R56, R204 ;  /* 0x00000038eccc723c */ /* 0x050ff000000810cc */
[C---:B------:R-:W-:Y:S08]  /*1dc40*/  HMMA.1688.F32.TF32 R200, R236.reuse, R52, R200 ;  /* 0x00000034ecc8723c */ /* 0x040ff000000810c8 */
[C---:B------:R-:W-:Y:S01]  /*1dc50*/  HMMA.1688.F32.TF32 R196, R236.reuse, R48, R196 ;  /* 0x00000030ecc4723c */ /* 0x040fe200000810c4 */
[----:B------:R-:W-:Y:S07]  /*1dc60*/  STL.64 [R1+0xc20], R212 ;  /* 0x000c20d401007387 */ /* 0x000fee0000100a00 */
[C---:B------:R-:W-:Y:S01]  /*1dc70*/  HMMA.1688.F32.TF32 R192, R236.reuse, R44, R192 ;  /* 0x0000002cecc0723c */ /* 0x040fe200000810c0 */
[----:B------:R2:W-:Y:S07]  /*1dc80*/  STL.64 [R1+0xc28], R214 ;  /* 0x000c28d601007387 */ /* 0x0005ee0000100a00 */
[C---:B------:R-:W-:Y:S01]  /*1dc90*/  HMMA.1688.F32.TF32 R188, R236.reuse, R40, R188 ;  /* 0x00000028ecbc723c */ /* 0x040fe200000810bc */
[----:B--2---:R-:W2:Y:S07]  /*1dca0*/  LDL.LU.64 R214, [R1+0x2680] ;  /* 0x0026800001d67983 */ /* 0x004eae0000300a00 */
[C---:B------:R-:W-:Y:S01]  /*1dcb0*/  HMMA.1688.F32.TF32 R184, R236.reuse, R36, R184 ;  /* 0x00000024ecb8723c */ /* 0x040fe200000810b8 */
[----:B------:R-:W2:Y:S07]  /*1dcc0*/  LDL.LU.64 R212, [R1+0x2678] ;  /* 0x0026780001d47983 */ /* 0x000eae0000300a00 */
[C---:B------:R-:W-:Y:S01]  /*1dcd0*/  HMMA.1688.F32.TF32 R180, R236.reuse, R32, R180 ;  /* 0x00000020ecb4723c */ /* 0x040fe200000810b4 */
[----:B------:R-:W-:Y:S07]  /*1dce0*/  STL.64 [R1+0xc10], R224 ;  /* 0x000c10e001007387 */ /* 0x000fee0000100a00 */
[C---:B------:R-:W-:Y:S01]  /*1dcf0*/  HMMA.1688.F32.TF32 R176, R236.reuse, R28, R176 ;  /* 0x0000001cecb0723c */ /* 0x040fe200000810b0 */
[----:B------:R-:W-:Y:S04]  /*1dd00*/  STL.64 [R1+0xc18], R226 ;  /* 0x000c18e201007387 */ /* 0x000fe80000100a00 */
[----:B------:R-:W-:Y:S03]  /*1dd10*/  STL.64 [R1+0xc00], R220 ;  /* 0x000c00dc01007387 */ /* 0x000fe60000100a00 */
[C---:B------:R-:W-:Y:S01]  /*1dd20*/  HMMA.1688.F32.TF32 R172, R236.reuse, R24, R172 ;  /* 0x00000018ecac723c */ /* 0x040fe200000810ac */
[----:B------:R-:W-:Y:S04]  /*1dd30*/  STL.64 [R1+0xc08], R222 ;  /* 0x000c08de01007387 */ /* 0x000fe80000100a00 */
[----:B------:R4:W-:Y:S03]  /*1dd40*/  STL.64 [R1+0xbf0], R216 ;  /* 0x000bf0d801007387 */ /* 0x0009e60000100a00 */
[C---:B------:R-:W-:Y:S01]  /*1dd50*/  HMMA.1688.F32.TF32 R168, R236.reuse, R20, R168 ;  /* 0x00000014eca8723c */ /* 0x040fe200000810a8 */
[----:B------:R1:W-:Y:S04]  /*1dd60*/  STL.64 [R1+0xbf8], R218 ;  /* 0x000bf8da01007387 */ /* 0x0003e80000100a00 */
[----:B------:R-:W-:Y:S03]  /*1dd70*/  STL.64 [R1+0xbe0], R204 ;  /* 0x000be0cc01007387 */ /* 0x000fe60000100a00 */
[C---:B------:R-:W-:Y:S01]  /*1dd80*/  HMMA.1688.F32.TF32 R164, R236.reuse, R16, R164 ;  /* 0x00000010eca4723c */ /* 0x040fe200000810a4 */
[----:B------:R-:W-:Y:S04]  /*1dd90*/  STL.64 [R1+0xbe8], R206 ;  /* 0x000be8ce01007387 */ /* 0x000fe80000100a00 */
[----:B------:R-:W-:Y:S03]  /*1dda0*/  STL.64 [R1+0xbd0], R200 ;  /* 0x000bd0c801007387 */ /* 0x000fe60000100a00 */
[----:B---3--:R-:W-:Y:S01]  /*1ddb0*/  HMMA.1688.F32.TF32 R160, R236, R12, R160 ;  /* 0x0000000ceca0723c */ /* 0x008fe200000810a0 */
        /* <DEDUP_REMOVED lines=17> */
[----:B----4-:R-:W3:Y:S04]  /*1ded0*/  LDL.LU.64 R216, [R1+0x4b0] ;  /* 0x0004b00001d87983 */ /* 0x010ee80000300a00 */
[----:B------:R-:W-:Y:S04]  /*1dee0*/  STL.64 [R1+0xb10], R164 ;  /* 0x000b10a401007387 */ /* 0x000fe80000100a00 */
[----:B------:R-:W-:Y:S04]  /*1def0*/  STL.64 [R1+0xb18], R166 ;  /* 0x000b18a601007387 */ /* 0x000fe80000100a00 */
[----:B-1----:R-:W3:Y:S04]  /*1df00*/  LDL.LU.64 R218, [R1+0x4b8] ;  /* 0x0004b80001da7983 */ /* 0x002ee80000300a00 */
[----:B------:R1:W-:Y:S04]  /*1df10*/  STL.64 [R1+0xae0], R160 ;  /* 0x000ae0a001007387 */ /* 0x0003e80000100a00 */
[----:B------:R4:W-:Y:S04]  /*1df20*/  STL.64 [R1+0xae8], R162 ;  /* 0x000ae8a201007387 */ /* 0x0009e80000100a00 */
[----:B------:R-:W-:Y:S04]  /*1df30*/  LDS R236, [R243+0x30180] ;  /* 0x03018000f3ec7984 */ /* 0x000fe80000000800 */
[----:B-1----:R-:W2:Y:S04]  /*1df40*/  LDL.LU.64 R160, [R1+0x4a0] ;  /* 0x0004a00001a07983 */ /* 0x002ea80000300a00 */
[----:B----4-:R-:W2:Y:S04]  /*1df50*/  LDL.LU.64 R162, [R1+0x4a8] ;  /* 0x0004a80001a27983 */ /* 0x010ea80000300a00 */
        /* <DEDUP_REMOVED lines=28> */
[----:B------:R-:W1:Y:S01]  /*1e120*/  LDS R239, [R252+0x31180] ;  /* 0x03118000fcef7984 */ /* 0x000e620000000800 */
[C---:B---3--:R-:W-:Y:S08]  /*1e130*/  HMMA.1688.F32.TF32 R216, R232.reuse, R64, R216 ;  /* 0x00000040e8d8723c */ /* 0x048ff000000810d8 */
[C---:B--2---:R-:W-:Y:S08]  /*1e140*/  HMMA.1688.F32.TF32 R160, R232.reuse, R60, R160 ;  /* 0x0000003ce8a0723c */ /* 0x044ff000000810a0 */
[C---:B----4-:R-:W-:Y:S07]  /*1e150*/  HMMA.1688.F32.TF32 R224, R232.reuse, R4, R224 ;  /* 0x00000004e8e0723c */ /* 0x050fee00000810e0 */
[----:B------:R-:W-:Y:S04]  /*1e160*/  STL.64 [R1+0x1070], R216 ;  /* 0x001070d801007387 */ /* 0x000fe80000100a00 */
[----:B------:R2:W-:Y:S04]  /*1e170*/  STL.64 [R1+0x1078], R218 ;  /* 0x001078da01007387 */ /* 0x0005e80000100a00 */
[----:B--2---:R-:W2:Y:S04]  /*1e180*/  LDL.LU.64 R218, [R1+0x2670] ;  /* 0x0026700001da7983 */ /* 0x004ea80000300a00 */
[----:B------:R-:W2:Y:S04]  /*1e190*/  LDL.LU.64 R216, [R1+0x2668] ;  /* 0x0026680001d87983 */ /* 0x000ea80000300a00 */
[----:B------:R-:W-:Y:S04]  /*1e1a0*/  STL.64 [R1+0x1060], R160 ;  /* 0x001060a001007387 */ /* 0x000fe80000100a00 */
[----:B------:R3:W-:Y:S04]  /*1e1b0*/  STL.64 [R1+0x1068], R162 ;  /* 0x001068a201007387 */ /* 0x0007e80000100a00 */
[----:B---3--:R-:W3:Y:S04]  /*1e1c0*/  LDL.LU.64 R162, [R1+0x2660] ;  /* 0x0026600001a27983 */ /* 0x008ee80000300a00 */
[----:B------:R-:W3:Y:S04]  /*1e1d0*/  LDL.LU.64 R160, [R1+0x2658] ;  /* 0x0026580001a07983 */ /* 0x000ee80000300a00 */
[----:B------:R-:W-:Y:S04]  /*1e1e0*/  STL.64 [R1+0x1050], R224 ;  /* 0x001050e001007387 */ /* 0x000fe80000100a00 */
[----:B------:R4:W-:Y:S02]  /*1e1f0*/  STL.64 [R1+0x1058], R226 ;  /* 0x001058e201007387 */ /* 0x0009e40000100a00 */
[C---:B----4-:R-:W-:Y:S08]  /*1e200*/  HMMA.1688.F32.TF32 R224, R232.reuse, R8, R220 ;  /* 0x00000008e8e0723c */ /* 0x050ff000000810dc */
[C---:B------:R-:W-:Y:S08]  /*1e210*/  HMMA.1688.F32.TF32 R220, R232.reuse, R56, R204 ;  /* 0x00000038e8dc723c */ /* 0x040ff000000810cc */
[C---:B------:R-:W-:Y:S08]  /*1e220*/  HMMA.1688.F32.TF32 R204, R232.reuse, R52, R200 ;  /* 0x00000034e8cc723c */ /* 0x040ff000000810c8 */
[C---:B------:R-:W-:Y:S08]  /*1e230*/  HMMA.1688.F32.TF32 R200, R232.reuse, R48, R196 ;  /* 0x00000030e8c8723c */ /* 0x040ff000000810c4 */
[C---:B------:R-:W-:Y:S08]  /*1e240*/  HMMA.1688.F32.TF32 R196, R232.reuse, R44, R192 ;  /* 0x0000002ce8c4723c */ /* 0x040ff000000810c0 */
[C---:B------:R-:W-:Y:S08]  /*1e250*/  HMMA.1688.F32.TF32 R192, R232.reuse, R40, R188 ;  /* 0x00000028e8c0723c */ /* 0x040ff000000810bc */
[C---:B------:R-:W-:Y:S08]  /*1e260*/  HMMA.1688.F32.TF32 R188, R232.reuse, R36, R184 ;  /* 0x00000024e8bc723c */ /* 0x040ff000000810b8 */
        /* <DEDUP_REMOVED lines=8> */
[----:B------:R-:W-:Y:S03]  /*1e2f0*/  STL.64 [R1+0x1020], R204 ;  /* 0x001020cc01007387 */ /* 0x000fe60000100a00 */
[C---:B------:R-:W-:Y:S01]  /*1e300*/  HMMA.1688.F32.TF32 R168, R232.reuse, R16, R164 ;  /* 0x00000010e8a8723c */ /* 0x040fe200000810a4 */
        /* <DEDUP_REMOVED lines=19> */
[----:B------:R1:W-:Y:S04]  /*1e440*/  STL.64 [R1+0xf90], R168 ;  /* 0x000f90a801007387 */ /* 0x0003e80000100a00 */
[----:B------:R1:W-:Y:S04]  /*1e450*/  STL.64 [R1+0xf98], R170 ;  /* 0x000f98aa01007387 */ /* 0x0003e80000100a00 */
[----:B-1----:R-:W2:Y:S04]  /*1e460*/  LDL.LU.64 R168, [R1+0x180] ;  /* 0x0001800001a87983 */ /* 0x002ea80000300a00 */
[----:B------:R-:W2:Y:S04]  /*1e470*/  LDL.LU.64 R170, [R1+0x188] ;  /* 0x0001880001aa7983 */ /* 0x000ea80000300a00 */
        /* <DEDUP_REMOVED lines=21> */
[----:B------:R-:W3:Y:S01]  /*1e5d0*/  LDL.LU.64 R178, [R1+0x38] ;  /* 0x0000380001b27983 */ /* 0x000ee20000300a00 */
[----:B----4-:R-:W-:Y:S03]  /*1e5e0*/  HMMA.1688.F32.TF32 R232, R232, R12, R164 ;  /* 0x0000000ce8e8723c */ /* 0x010fe600000810a4 */
[----:B------:R-:W4:Y:S04]  /*1e5f0*/  LDL.LU.64 R166, [R1+0x2650] ;  /* 0x0026500001a67983 */ /* 0x000f280000300a00 */
[----:B------:R-:W4:Y:S01]  /*1e600*/  LDL.LU.64 R164, [R1+0x2648] ;  /* 0x0026480001a47983 */ /* 0x000f220000300a00 */
[C---:B--2---:R-:W-:Y:S08]  /*1e610*/  HMMA.1688.F32.TF32 R168, R236.reuse, R64, R168 ;  /* 0x00000040eca8723c */ /* 0x044ff000000810a8 */
[C---:B---3--:R-:W-:Y:S08]  /*1e620*/  HMMA.1688.F32.TF32 R172, R236.reuse, R60, R172 ;  /* 0x0000003cecac723c */ /* 0x048ff000000810ac */
[C---:B------:R-:W-:Y:S01]  /*1e630*/  HMMA.1688.F32.TF32 R224, R236.reuse, R4, R224 ;  /* 0x00000004ece0723c */ /* 0x040fe200000810e0 */
[----:B------:R-:W-:Y:S04]  /*1e640*/  STL.64 [R1+0xf30], R232 ;  /* 0x000f30e801007387 */ /* 0x000fe80000100a00 */
[----:B------:R-:W-:Y:S04]  /*1e650*/  STL.64 [R1+0xf38], R234 ;  /* 0x000f38ea01007387 */ /* 0x000fe80000100a00 */
[----:B------:R-:W-:Y:S04]  /*1e660*/  STL.64 [R1+0xa10], R168 ;  /* 0x000a10a801007387 */ /* 0x000fe80000100a00 */
[----:B------:R1:W-:Y:S04]  /*1e670*/  STL.64 [R1+0xa18], R170 ;  /* 0x000a18aa01007387 */ /* 0x0003e80000100a00 */
[----:B------:R-:W-:Y:S04]  /*1e680*/  LDS R232, [R2+0x30180] ;  /* 0x0301800002e87984 */ /* 0x000fe80000000800 */
[----:B------:R-:W-:Y:S04]  /*1e690*/  LDS R234, [R2+0x31180] ;  /* 0x0311800002ea7984 */ /* 0x000fe80000000800 */
[----:B-1----:R-:W2:Y:S04]  /*1e6a0*/  LDL.LU.64 R170, [R1+0x2640] ;  /* 0x0026400001aa7983 */ /* 0x002ea80000300a00 */
[----:B------:R-:W2:Y:S04]  /*1e6b0*/  LDL.LU.64 R168, [R1+0x2638] ;  /* 0x0026380001a87983 */ /* 0x000ea80000300a00 */
[----:B------:R-:W-:Y:S04]  /*1e6c0*/  STL.64 [R1+0xa00], R172 ;  /* 0x000a00ac01007387 */ /* 0x000fe80000100a00 */
[----:B------:R1:W-:Y:S04]  /*1e6d0*/  STL.64 [R1+0xa08], R174 ;  /* 0x000a08ae01007387 */ /* 0x0003e80000100a00 */
[----:B------:R-:W-:Y:S04]  /*1e6e0*/  LDS R233, [R0+0x30180] ;  /* 0x0301800000e97984 */ /* 0x000fe80000000800 */
[----:B------:R-:W3:Y:S04]  /*1e6f0*/  LDS R235, [R0+0x31180] ;  /* 0x0311800000eb7984 */ /* 0x000ee80000000800 */
[----:B-1----:R-:W2:Y:S04]  /*1e700*/  LDL.LU.64 R174, [R1+0x2630] ;  /* 0x0026300001ae7983 */ /* 0x002ea80000300a00 */
[----:B------:R-:W2:Y:S04]  /*1e710*/  LDL.LU.64 R172, [R1+0x2628] ;  /* 0x0026280001ac7983 */ /* 0x000ea80000300a00 */
[----:B------:R-:W-:Y:S04]  /*1e720*/  STL.64 [R1+0x9f0], R224 ;  /* 0x0009f0e001007387 */ /* 0x000fe80000100a00 */
[----:B------:R1:W-:Y:S02]  /*1e730*/  STL.64 [R1+0x9f8], R226 ;  /* 0x0009f8e201007387 */ /* 0x0003e40000100a00 */
[C---:B-1----:R-:W-:Y:S08]  /*1e740*/  HMMA.1688.F32.TF32 R224, R236.reuse, R8, R220 ;  /* 0x00000008ece0723c */ /* 0x042ff000000810dc */
        /* <DEDUP_REMOVED lines=22> */
[----:B------:R-:W2:Y:S04]  /*1e8b0*/  LDL.LU.64 R176, [R1+0x20] ;  /* 0x0000200001b07983 */ /* 0x000ea80000300a00 */
[----:B------:R-:W-:Y:S04]  /*1e8c0*/  STL.64 [R1+0x970], R184 ;  /* 0x000970b801007387 */ /* 0x000fe80000100a00 */
[----:B------:R-:W-:Y:S04]  /*1e8d0*/  STL.64 [R1+0x978], R186 ;  /* 0x000978ba01007387 */ /* 0x000fe80000100a00 */
[----:B------:R-:W2:Y:S04]  /*1e8e0*/  LDL.LU.64 R178, [R1+0x28] ;  /* 0x0000280001b27983 */ /* 0x000ea80000300a00 */
[----:B------:R1:W-:Y:S04]  /*1e8f0*/  STL.64 [R1+0x960], R180 ;  /* 0x000960b401007387 */ /* 0x0003e80000100a00 */
[----:B------:R3:W-:Y:S04]  /*1e900*/  STL.64 [R1+0x968], R182 ;  /* 0x000968b601007387 */ /* 0x0007e80000100a00 */
[----:B-1----:R-:W4:Y:S04]  /*1e910*/  LDL.LU.64 R180, [R1+0x10] ;  /* 0x0000100001b47983 */ /* 0x002f280000300a00 */
[----:B---3--:R-:W4:Y:S04]  /*1e920*/  LDL.LU.64 R182, [R1+0x18] ;  /* 0x0000180001b67983 */ /* 0x008f280000300a00 */
[----:B------:R-:W3:Y:S04]  /*1e930*/  LDL.LU.64 R184, [R1] ;  /* 0x0000000001b87983 */ /* 0x000ee80000300a00 */
        /* <DEDUP_REMOVED lines=15> */
[C---:B--2---:R-:W-:Y:S08]  /*1ea30*/  HMMA.1688.F32.TF32 R176, R236.reuse, R24, R176 ;  /* 0x00000018ecb0723c */ /* 0x044ff000000810b0 */
[C---:B----4-:R-:W-:Y:S08]  /*1ea40*/  HMMA.1688.F32.TF32 R180, R236.reuse, R20, R180 ;  /* 0x00000014ecb4723c */ /* 0x050ff000000810b4 */
[C---:B---3--:R-:W-:Y:S07]  /*1ea50*/  HMMA.1688.F32.TF32 R184, R236.reuse, R16, R184 ;  /* 0x00000010ecb8723c */ /* 0x048fee00000810b8 */
[----:B------:R-:W-:Y:S04]  /*1ea60*/  STL.64 [R1+0x950], R176 ;  /* 0x000950b001007387 */ /* 0x000fe80000100a00 */
[----:B------:R1:W-:Y:S01]  /*1ea70*/  STL.64 [R1+0x958], R178 ;  /* 0x000958b201007387 */ /* 0x0003e20000100a00 */
[----:B------:R-:W-:Y:S03]  /*1ea80*/  HMMA.1688.F32.TF32 R236, R236, R12, R248 ;  /* 0x0000000cecec723c */ /* 0x000fe600000810f8 */
[----:B-1----:R-:W2:Y:S04]  /*1ea90*/  LDL.LU.64 R178, [R1+0x2620] ;  /* 0x0026200001b27983 */ /* 0x002ea80000300a00 */
[----:B------:R-:W2:Y:S04]  /*1eaa0*/  LDL.LU.64 R176, [R1+0x2618] ;  /* 0x0026180001b07983 */ /* 0x000ea80000300a00 */
[----:B------:R-:W-:Y:S04]  /*1eab0*/  STL.64 [R1+0x940], R180 ;  /* 0x000940b401007387 */ /* 0x000fe80000100a00 */
[----:B------:R1:W-:Y:S04]  /*1eac0*/  STL.64 [R1+0x948], R182 ;  /* 0x000948b601007387 */ /* 0x0003e80000100a00 */
[----:B-1----:R-:W3:Y:S04]  /*1ead0*/  LDL.LU.64 R182, [R1+0x2610] ;  /* 0x0026100001b67983 */ /* 0x002ee80000300a00 */
[----:B------:R-:W3:Y:S04]  /*1eae0*/  LDL.LU.64 R180, [R1+0x2608] ;  /* 0x0026080001b47983 */ /* 0x000ee80000300a00 */
[----:B------:R-:W-:Y:S04]  /*1eaf0*/  STL.64 [R1+0x930], R184 ;  /* 0x000930b801007387 */ /* 0x000fe80000100a00 */
[----:B------:R1:W-:Y:S04]  /*1eb00*/  STL.64 [R1+0x938], R186 ;  /* 0x000938ba01007387 */ /* 0x0003e80000100a00 */
[----:B-1----:R-:W4:Y:S04]  /*1eb10*/  LDL.LU.64 R186, [R1+0x2600] ;  /* 0x0026000001ba7983 */ /* 0x002f280000300a00 */
[----:B------:R-:W4:Y:S04]  /*1eb20*/  LDL.LU.64 R184, [R1+0x25f8] ;  /* 0x0025f80001b87983 */ /* 0x000f280000300a00 */
[----:B------:R-:W2:Y:S04]  /*1eb30*/  LDL.LU.64 R248, [R1+0xd0] ;  /* 0x0000d00001f87983 */ /* 0x000ea80000300a00 */
[----:B------:R-:W2:Y:S01]  /*1eb40*/  LDL.LU.64 R250, [R1+0xd8] ;  /* 0x0000d80001fa7983 */ /* 0x000ea20000300a00 */
[C---:B------:R-:W-:Y:S08]  /*1eb50*/  HMMA.1688.F32.TF32 R188, R232.reuse, R64, R188 ;  /* 0x00000040e8bc723c */ /* 0x040ff000000810bc */
[C---:B------:R-:W-:Y:S08]  /*1eb60*/  HMMA.1688.F32.TF32 R192, R232.reuse, R60, R192 ;  /* 0x0000003ce8c0723c */ /* 0x040ff000000810c0 */
[C---:B------:R-:W-:Y:S08]  /*1eb70*/  HMMA.1688.F32.TF32 R196, R232.reuse, R4, R196 ;  /* 0x00000004e8c4723c */ /* 0x040ff000000810c4 */
[C---:B------:R-:W-:Y:S01]  /*1eb80*/  HMMA.1688.F32.TF32 R200, R232.reuse, R8, R200 ;  /* 0x00000008e8c8723c */ /* 0x040fe200000810c8 */
[----:B------:R-:W-:Y:S07]  /*1eb90*/  STL.64 [R1+0x920], R236 ;  /* 0x000920ec01007387 */ /* 0x000fee0000100a00 */
[C---:B------:R-:W-:Y:S01]  /*1eba0*/  HMMA.1688.F32.TF32 R204, R232.reuse, R56, R204 ;  /* 0x00000038e8cc723c */ /* 0x040fe200000810cc */
[----:B------:R-:W-:Y:S04]  /*1ebb0*/  STL.64 [R1+0x928], R238 ;  /* 0x000928ee01007387 */ /* 0x000fe80000100a00 */
[----:B------:R-:W-:Y:S03]  /*1ebc0*/  STL.64 [R1+0xf20], R188 ;  /* 0x000f20bc01007387 */ /* 0x000fe60000100a00 */
[C---:B------:R-:W-:Y:S01]  /*1ebd0*/  HMMA.1688.F32.TF32 R220, R232.reuse, R52, R220 ;  /* 0x00000034e8dc723c */ /* 0x040fe200000810dc */
[----:B------:R1:W-:Y:S04]  /*1ebe0*/  STL.64 [R1+0xf28], R190 ;  /* 0x000f28be01007387 */ /* 0x0003e80000100a00 */
[----:B------:R-:W-:Y:S03]  /*1ebf0*/  LDS R236, [R243+0x30200] ;  /* 0x03020000f3ec7984 */ /* 0x000fe60000000800 */
[C---:B------:R-:W-:Y:S01]  /*1ec00*/  HMMA.1688.F32.TF32 R224, R232.reuse, R48, R224 ;  /* 0x00000030e8e0723c */ /* 0x040fe200000810e0 */
[----:B------:R-:W-:Y:S04]  /*1ec10*/  LDS R238, [R243+0x31200] ;  /* 0x03120000f3ee7984 */ /* 0x000fe80000000800 */
[----:B-1----:R-:W3:Y:S04]  /*1ec20*/  LDL.LU.64 R190, [R1+0x25f0] ;  /* 0x0025f00001be7983 */ /* 0x002ee80000300a00 */
[----:B------:R-:W3:Y:S04]  /*1ec30*/  LDL.LU.64 R188, [R1+0x25e8] ;  /* 0x0025e80001bc7983 */ /* 0x000ee80000300a00 */
[----:B------:R-:W-:Y:S04]  /*1ec40*/  STL.64 [R1+0xf10], R192 ;  /* 0x000f10c001007387 */ /* 0x000fe80000100a00 */
[----:B------:R1:W-:Y:S01]  /*1ec50*/  STL.64 [R1+0xf18], R194 ;  /* 0x000f18c201007387 */ /* 0x0003e20000100a00 */
[C---:B------:R-:W-:Y:S03]  /*1ec60*/  HMMA.1688.F32.TF32 R76, R232.reuse, R28, R76 ;  /* 0x0000001ce84c723c */ /* 0x040fe6000008104c */
[----:B------:R-:W-:Y:S04]  /*1ec70*/  LDS R237, [R252+0x30200] ;  /* 0x03020000fced7984 */ /* 0x000fe80000000800 */
[----:B------:R-:W2:Y:S04]  /*1ec80*/  LDS R239, [R252+0x31200] ;  /* 0x03120000fcef7984 */ /* 0x000ea80000000800 */
[----:B-1----:R-:W3:Y:S04]  /*1ec90*/  LDL.LU.64 R194, [R1+0x25e0] ;  /* 0x0025e00001c27983 */ /* 0x002ee80000300a00 */
[----:B------:R-:W3:Y:S04]  /*1eca0*/  LDL.LU.64 R192, [R1+0x25d8] ;  /* 0x0025d80001c07983 */ /* 0x000ee80000300a00 */
[----:B------:R-:W-:Y:S04]  /*1ecb0*/  STL.64 [R1+0xf00], R196 ;  /* 0x000f00c401007387 */ /* 0x000fe80000100a00 */
[----:B------:R1:W-:Y:S04]  /*1ecc0*/  STL.64 [R1+0xf08], R198 ;  /* 0x000f08c601007387 */ /* 0x0003e80000100a00 */
        /* <DEDUP_REMOVED lines=17> */
[----:B------:R-:W3:Y:S01]  /*1ede0*/  LDL.LU.64 R224, [R1+0x2588] ;  /* 0x0025880001e07983 */ /* 0x000ee20000300a00 */
[C---:B--2---:R-:W-:Y:S11]  /*1edf0*/  HMMA.1688.F32.TF32 R248, R232.reuse, R44, R248 ;  /* 0x0000002ce8f8723c */ /* 0x044ff600000810f8 */
[----:B------:R-:W-:Y:S11]  /*1ee00*/  @!UPT UIADD3 URZ, URZ, URZ, URZ ;  /* 0x0000003f3f3ff290 */ /* 0x000ff6000fffe03f */
[----:B------:R-:W-:Y:S01]  /*1ee10*/  @!UPT UIADD3 URZ, URZ, URZ, URZ ;  /* 0x0000003f3f3ff290 */ /* 0x000fe2000fffe03f */
[----:B------:R-:W-:Y:S04]  /*1ee20*/  STL.64 [R1+0xeb0], R248 ;  /* 0x000eb0f801007387 */ /* 0x000fe80000100a00 */
[----:B------:R1:W-:Y:S02]  /*1ee30*/  STL.64 [R1+0xeb8], R250 ;  /* 0x000eb8fa01007387 */ /* 0x0003e40000100a00 */
[C---:B-1----:R-:W-:Y:S08]  /*1ee40*/  HMMA.1688.F32.TF32 R248, R232.reuse, R40, R244 ;  /* 0x00000028e8f8723c */ /* 0x042ff000000810f4 */
        /* <DEDUP_REMOVED lines=8> */
[----:B------:R1:W-:Y:S04]  /*1eed0*/  STL.64 [R1+0xe68], R70 ;  /* 0x000e684601007387 */ /* 0x0003e80000100a00 */
[----:B------:R-:W-:Y:S04]  /*1eee0*/  STL.64 [R1+0xe40], R76 ;  /* 0x000e404c01007387 */ /* 0x000fe80000100a00 */
[----:B------:R2:W-:Y:S01]  /*1eef0*/  STL.64 [R1+0xe48], R78 ;  /* 0x000e484e01007387 */ /* 0x0005e20000100a00 */
[C---:B-1----:R-:W-:Y:S03]  /*1ef00*/  HMMA.1688.F32.TF32 R68, R232.reuse, R20, R84 ;  /* 0x00000014e844723c */ /* 0x042fe60000081054 */
[----:B------:R-:W-:Y:S04]  /*1ef10*/  STL.64 [R1+0xe30], R72 ;  /* 0x000e304801007387 */ /* 0x000fe80000100a00 */
[----:B------:R1:W-:Y:S01]  /*1ef20*/  STL.64 [R1+0xe38], R74 ;  /* 0x000e384a01007387 */ /* 0x0003e20000100a00 */
[C---:B--2---:R-:W-:Y:S03]  /*1ef30*/  HMMA.1688.F32.TF32 R76, R232.reuse, R16, R88 ;  /* 0x00000010e84c723c */ /* 0x044fe60000081058 */
[----:B------:R-:W-:Y:S04]  /*1ef40*/  LDS R244, [R243+0x30280] ;  /* 0x03028000f3f47984 */ /* 0x000fe80000000800 */
[----:B------:R-:W-:Y:S01]  /*1ef50*/  LDS R246, [R243+0x31280] ;  /* 0x03128000f3f67984 */ /* 0x000fe20000000800 */
[----:B-1----:R-:W-:Y:S03]  /*1ef60*/  HMMA.1688.F32.TF32 R72, R232, R12, R92 ;  /* 0x0000000ce848723c */ /* 0x002fe6000008105c */
[----:B------:R-:W-:Y:S04]  /*1ef70*/  LDS R245, [R252+0x30280] ;  /* 0x03028000fcf57984 */ /* 0x000fe80000000800 */
[----:B------:R-:W-:Y:S04]  /*1ef80*/  LDS R247, [R252+0x31280] ;  /* 0x03128000fcf77984 */ /* 0x000fe80000000800 */
[----:B------:R-:W-:Y:S04]  /*1ef90*/  STL.64 [R1+0xe10], R68 ;  /* 0x000e104401007387 */ /* 0x000fe80000100a00 */
[----:B------:R-:W-:Y:S04]  /*1efa0*/  STL.64 [R1+0xe18], R70 ;  /* 0x000e184601007387 */ /* 0x000fe80000100a00 */
[----:B------:R-:W-:Y:S04]  /*1efb0*/  STL.64 [R1+0xe00], R76 ;  /* 0x000e004c01007387 */ /* 0x000fe80000100a00 */
[----:B------:R-:W-:Y:S04]  /*1efc0*/  STL.64 [R1+0xe08], R78 ;  /* 0x000e084e01007387 */ /* 0x000fe80000100a00 */
[----:B------:R-:W-:Y:S04]  /*1efd0*/  STL.64 [R1+0xd30], R72 ;  /* 0x000d304801007387 */ /* 0x000fe80000100a00 */
[----:B------:R1:W-:Y:S01]  /*1efe0*/  STL.64 [R1+0xd38], R74 ;  /* 0x000d384a01007387 */ /* 0x0003e20000100a00 */
[C---:B------:R-:W-:Y:S03]  /*1eff0*/  HMMA.1688.F32.TF32 R80, R236.reuse, R60, R148 ;  /* 0x0000003cec50723c */ /* 0x040fe60000081094 */
[----:B------:R-:W-:Y:S04]  /*1f000*/  LDS R68, [R2+0x30200] ;  /* 0x0302000002447984 */ /* 0x000fe80000000800 */
[----:B------:R-:W-:Y:S01]  /*1f010*/  LDS R70, [R2+0x31200] ;  /* 0x0312000002467984 */ /* 0x000fe20000000800 */
[C---:B-1----:R-:W-:Y:S03]  /*1f020*/  HMMA.1688.F32.TF32 R72, R236.reuse, R64, R144 ;  /* 0x00000040ec48723c */ /* 0x042fe60000081090 */
[----:B------:R-:W-:Y:S04]  /*1f030*/  LDS R69, [R0+0x30200] ;  /* 0x0302000000457984 */ /* 0x000fe80000000800 */
[----:B------:R-:W1:Y:S01]  /*1f040*/  LDS R71, [R0+0x31200] ;  /* 0x0312000000477984 */ /* 0x000e620000000800 */
[C---:B------:R-:W-:Y:S11]  /*1f050*/  HMMA.1688.F32.TF32 R76, R236.reuse, R4, R152 ;  /* 0x00000004ec4c723c */ /* 0x040ff60000081098 */
[----:B------:R-:W-:Y:S04]  /*1f060*/  @!UPT UIADD3 URZ, URZ, URZ, URZ ;  /* 0x0000003f3f3ff290 */ /* 0x000fe8000fffe03f */
[----:B------:R-:W-:Y:S04]  /*1f070*/  STL.64 [R1+0x650], R72 ;  /* 0x0006504801007387 */ /* 0x000fe80000100a00 */
[----:B------:R2:W-:Y:S04]  /*1f080*/  STL.64 [R1+0x658], R74 ;  /* 0x0006584a01007387 */ /* 0x0005e80000100a00 */
[----:B------:R-:W-:Y:S04]  /*1f090*/  STL.64 [R1+0x600], R80 ;  /* 0x0006005001007387 */ /* 0x000fe80000100a00 */
[----:B------:R1:W-:Y:S01]  /*1f0a0*/  STL.64 [R1+0x608], R82 ;  /* 0x0006085201007387 */ /* 0x0003e20000100a00 */
[C---:B--2---:R-:W-:Y:S03]  /*1f0b0*/  HMMA.1688.F32.TF32 R72, R236.reuse, R8, R156 ;  /* 0x00000008ec48723c */ /* 0x044fe6000008109c */
[----:B------:R-:W-:Y:S04]  /*1f0c0*/  STL.64 [R1+0x5e0], R76 ;  /* 0x0005e04c01007387 */ /* 0x000fe80000100a00 */
[----:B------:R2:W-:Y:S01]  /*1f0d0*/  STL.64 [R1+0x5e8], R78 ;  /* 0x0005e84e01007387 */ /* 0x0005e20000100a00 */
[C---:B-1----:R-:W-:Y:S08]  /*1f0e0*/  HMMA.1688.F32.TF32 R80, R236.reuse, R56, R96 ;  /* 0x00000038ec50723c */ /* 0x042ff00000081060 */
[C---:B--2---:R-:W-:Y:S07]  /*1f0f0*/  HMMA.1688.F32.TF32 R76, R236.reuse, R52, R100 ;  /* 0x00000034ec4c723c */ /* 0x044fee0000081064 */
[----:B------:R-:W-:Y:S04]  /*1f100*/  STL.64 [R1+0x5d0], R72 ;  /* 0x0005d04801007387 */ /* 0x000fe80000100a00 */
[----:B------:R1:W-:Y:S04]  /*1f110*/  STL.64 [R1+0x5d8], R74 ;  /* 0x0005d84a01007387 */ /* 0x0003e80000100a00 */
[----:B------:R-:W-:Y:S04]  /*1f120*/  STL.64 [R1+0x5c0], R80 ;  /* 0x0005c05001007387 */ /* 0x000fe80000100a00 */
[----:B------:R2:W-:Y:S01]  /*1f130*/  STL.64 [R1+0x5c8], R82 ;  /* 0x0005c85201007387 */ /* 0x0005e20000100a00 */
[C---:B-1----:R-:W-:Y:S03]  /*1f140*/  HMMA.1688.F32.TF32 R72, R236.reuse, R48, R104 ;  /* 0x00000030ec48723c */ /* 0x042fe60000081068 */
[----:B------:R-:W-:Y:S04]  /*1f150*/  STL.64 [R1+0x5b0], R76 ;  /* 0x0005b04c01007387 */ /* 0x000fe80000100a00 */
[----:B------:R1:W-:Y:S01]  /*1f160*/  STL.64 [R1+0x5b8], R78 ;  /* 0x0005b84e01007387 */ /* 0x0003e20000100a00 */
[C---:B--2---:R-:W-:Y:S08]  /*1f170*/  HMMA.1688.F32.TF32 R80, R236.reuse, R44, R108 ;  /* 0x0000002cec50723c */ /* 0x044ff0000008106c */
[C---:B-1----:R-:W-:Y:S07]  /*1f180*/  HMMA.1688.F32.TF32 R76, R236.reuse, R40, R112 ;  /* 0x00000028ec4c723c */ /* 0x042fee0000081070 */
        /* <DEDUP_REMOVED lines=10> */
[C---:B-1----:R-:W-:Y:S03]  /*1f230*/  HMMA.1688.F32.TF32 R76, R236.reuse, R28, R124 ;  /* 0x0000001cec4c723c */ /* 0x042fe6000008107c */
[----:B------:R-:W-:Y:S04]  /*1f240*/  LDS R121, [R252+0x30300] ;  /* 0x03030000fc797984 */ /* 0x000fe80000000800 */
[----:B------:R-:W1:Y:S04]  /*1f250*/  LDS R123, [R252+0x31300] ;  /* 0x03130000fc7b7984 */ /* 0x000e680000000800 */
[----:B------:R-:W-:Y:S04]  /*1f260*/  STL.64 [R1+0x570], R72 ;  /* 0x0005704801007387 */ /* 0x000fe80000100a00 */
[----:B------:R2:W-:Y:S04]  /*1f270*/  STL.64 [R1+0x578], R74 ;  /* 0x0005784a01007387 */ /* 0x0005e80000100a00 */
[----:B------:R-:W-:Y:S04]  /*1f280*/  STL.64 [R1+0x4d0], R80 ;  /* 0x0004d05001007387 */ /* 0x000fe80000100a00 */
[----:B------:R3:W-:Y:S01]  /*1f290*/  STL.64 [R1+0x4d8], R82 ;  /* 0x0004d85201007387 */ /* 0x0007e20000100a00 */
[C---:B--2---:R-:W-:Y:S03]  /*1f2a0*/  HMMA.1688.F32.TF32 R72, R236.reuse, R24, R128 ;  /* 0x00000018ec48723c */ /* 0x044fe60000081080 */
[----:B------:R-:W-:Y:S04]  /*1f2b0*/  STL.64 [R1+0x4b0], R76 ;  /* 0x0004b04c01007387 */ /* 0x000fe80000100a00 */
[----:B------:R2:W-:Y:S01]  /*1f2c0*/  STL.64 [R1+0x4b8], R78 ;  /* 0x0004b84e01007387 */ /* 0x0005e20000100a00 */
[C---:B---3--:R-:W-:Y:S08]  /*1f2d0*/  HMMA.1688.F32.TF32 R80, R236.reuse, R20, R132 ;  /* 0x00000014ec50723c */ /* 0x048ff00000081084 */
[C---:B--2---:R-:W-:Y:S07]  /*1f2e0*/  HMMA.1688.F32.TF32 R76, R236.reuse, R16, R136 ;  /* 0x00000010ec4c723c */ /* 0x044fee0000081088 */
[----:B------:R-:W-:Y:S04]  /*1f2f0*/  STL.64 [R1+0x4a0], R72 ;  /* 0x0004a04801007387 */ /* 0x000fe80000100a00 */
[----:B------:R2:W-:Y:S04]  /*1f300*/  STL.64 [R1+0x4a8], R74 ;  /* 0x0004a84a01007387 */ /* 0x0005e80000100a00 */
[----:B------:R-:W-:Y:S04]  /*1f310*/  STL.64 [R1+0x460], R80 ;  /* 0x0004605001007387 */ /* 0x000fe80000100a00 */
[----:B------:R3:W-:Y:S01]  /*1f320*/  STL.64 [R1+0x468], R82 ;  /* 0x0004685201007387 */ /* 0x0007e20000100a00 */
[----:B--2---:R-:W-:Y:S03]  /*1f330*/  HMMA.1688.F32.TF32 R72, R236, R12, R140 ;  /* 0x0000000cec48723c */ /* 0x004fe6000008108c */
[----:B------:R-:W-:Y:S04]  /*1f340*/  STL.64 [R1+0x450], R76 ;  /* 0x0004504c01007387 */ /* 0x000fe80000100a00 */
[----:B------:R2:W-:Y:S01]  /*1f350*/  STL.64 [R1+0x458], R78 ;  /* 0x0004584e01007387 */ /* 0x0005e20000100a00 */
[C---:B---3--:R-:W-:Y:S03]  /*1f360*/  HMMA.1688.F32.TF32 R80, R68.reuse, R4, R212 ;  /* 0x000000044450723c */ /* 0x048fe600000810d4 */
[----:B------:R-:W-:Y:S04]  /*1f370*/  LDS R237, [R252+0x32080] ;  /* 0x03208000fced7984 */ /* 0x000fe80000000800 */
[----:B------:R-:W-:Y:S01]  /*1f380*/  LDS R239, [R252+0x33080] ;  /* 0x03308000fcef7984 */ /* 0x000fe20000000800 */
[C---:B--2---:R-:W-:Y:S07]  /*1f390*/  HMMA.1688.F32.TF32 R76, R68.reuse, R64, R208 ;  /* 0x00000040444c723c */ /* 0x044fee00000810d0 */
[----:B------:R-:W-:Y:S04]  /*1f3a0*/  STL.64 [R1+0x420], R72 ;  /* 0x0004204801007387 */ /* 0x000fe80000100a00 */
[----:B------:R2:W-:Y:S02]  /*1f3b0*/  STL.64 [R1+0x428], R74 ;  /* 0x0004284a01007387 */ /* 0x0005e40000100a00 */
[C---:B--2---:R-:W-:Y:S10]  /*1f3c0*/  HMMA.1688.F32.TF32 R72, R68.reuse, R60, R228 ;  /* 0x0000003c4448723c */ /* 0x044ff400000810e4 */
[----:B------:R-:W-:Y:S04]  /*1f3d0*/  STL.64 [R1+0xb60], R76 ;  /* 0x000b604c01007387 */ /* 0x000fe80000100a00 */
[----:B------:R2:W-:Y:S01]  /*1f3e0*/  STL.64 [R1+0xb68], R78 ;  /* 0x000b684e01007387 */ /* 0x0005e20000100a00 */
[C---:B------:R-:W-:Y:S03]  /*1f3f0*/  HMMA.1688.F32.TF32 R92, R68.reuse, R16, R200 ;  /* 0x00000010445c723c */ /* 0x040fe600000810c8 */
[----:B------:R-:W-:Y:S04]  /*1f400*/  LDS R228, [R2+0x30380] ;  /* 0x0303800002e47984 */ /* 0x000fe80000000800 */
[----:B------:R-:W-:Y:S01]  /*1f410*/  LDS R230, [R2+0x31380] ;  /* 0x0313800002e67984 */ /* 0x000fe20000000800 */
[C---:B--2---:R-:W-:Y:S03]  /*1f420*/  HMMA.1688.F32.TF32 R76, R68.reuse, R8, R216 ;  /* 0x00000008444c723c */ /* 0x044fe600000810d8 */
[----:B------:R-:W-:Y:S04]  /*1f430*/  LDS R229, [R0+0x30380] ;  /* 0x0303800000e57984 */ /* 0x000fe80000000800 */
[----:B------:R-:W-:Y:S04]  /*1f440*/  LDS R231, [R0+0x31380] ;  /* 0x0313800000e77984 */ /* 0x000fe80000000800 */
        /* <DEDUP_REMOVED lines=13> */
[C---:B--2---:R-:W-:Y:S03]  /*1f520*/  HMMA.1688.F32.TF32 R72, R68.reuse, R44, R172 ;  /* 0x0000002c4448723c */ /* 0x044fe600000810ac */
[----:B------:R-:W2:Y:S04]  /*1f530*/  LDL.LU.64 R88, [R1+0x120] ;  /* 0x0001200001587983 */ /* 0x000ea80000300a00 */
[----:B------:R-:W-:Y:S01]  /*1f540*/  STL.64 [R1+0xac0], R76 ;  /* 0x000ac04c01007387 */ /* 0x000fe20000100a00 */
[C---:B---3--:R-:W-:Y:S03]  /*1f550*/  HMMA.1688.F32.TF32 R80, R68.reuse, R40, R176 ;  /* 0x000000284450723c */ /* 0x048fe600000810b0 */
[----:B------:R3:W-:Y:S04]  /*1f560*/  STL.64 [R1+0xac8], R78 ;  /* 0x000ac84e01007387 */ /* 0x0007e80000100a00 */
[----:B------:R-:W2:Y:S01]  /*1f570*/  LDL.LU.64 R90, [R1+0x128] ;  /* 0x00012800015a7983 */ /* 0x000ea20000300a00 */
[C---:B---3--:R-:W-:Y:S03]  /*1f580*/  HMMA.1688.F32.TF32 R76, R68.reuse, R36, R180 ;  /* 0x00000024444c723c */ /* 0x048fe600000810b4 */
[----:B------:R-:W-:Y:S04]  /*1f590*/  LDS R180, [R243+0x30380] ;  /* 0x03038000f3b47984 */ /* 0x000fe80000000800 */
[----:B------:R-:W-:Y:S04]  /*1f5a0*/  STL.64 [R1+0xab0], R72 ;  /* 0x000ab04801007387 */ /* 0x000fe80000100a00 */
[----:B------:R4:W-:Y:S04]  /*1f5b0*/  STL.64 [R1+0xab8], R74 ;  /* 0x000ab84a01007387 */ /* 0x0009e80000100a00 */
[----:B------:R-:W-:Y:S04]  /*1f5c0*/  STL.64 [R1+0xaa0], R80 ;  /* 0x000aa05001007387 */ /* 0x000fe80000100a00 */
[----:B------:R-:W-:Y:S04]  /*1f5d0*/  STL.64 [R1+0xaa8], R82 ;  /* 0x000aa85201007387 */ /* 0x000fe80000100a00 */
[----:B------:R-:W3:Y:S01]  /*1f5e0*/  LDL.LU.64 R84, [R1+0x170] ;  /* 0x0001700001547983 */ /* 0x000ee20000300a00 */
[----:B----4-:R-:W-:Y:S03]  /*1f5f0*/  HMMA.1688.F32.TF32 R72, R68, R32, R184 ;  /* 0x000000204448723c */ /* 0x010fe600000810b8 */
[----:B------:R-:W-:Y:S04]  /*1f600*/  STL.64 [R1+0xa80], R76 ;  /* 0x000a804c01007387 */ /* 0x000fe80000100a00 */
[----:B------:R-:W-:Y:S04]  /*1f610*/  STL.64 [R1+0xa88], R78 ;  /* 0x000a884e01007387 */ /* 0x000fe80000100a00 */
[----:B------:R-:W3:Y:S01]  /*1f620*/  LDL.LU.64 R86, [R1+0x178] ;  /* 0x0001780001567983 */ /* 0x000ee20000300a00 */
[----:B------:R-:W-:Y:S03]  /*1f630*/  HMMA.1688.F32.TF32 R96, R244, R64, R220 ;  /* 0x00000040f460723c */ /* 0x000fe600000810dc */
[----:B------:R-:W-:Y:S04]  /*1f640*/  LDS R182, [R243+0x31380] ;  /* 0x03138000f3b67984 */ /* 0x000fe80000000800 */
[----:B------:R-:W-:Y:S04]  /*1f650*/  LDS R181, [R252+0x30380] ;  /* 0x03038000fcb57984 */ /* 0x000fe80000000800 */
[----:B------:R4:W-:Y:S04]  /*1f660*/  STL.64 [R1+0xa70], R72 ;  /* 0x000a704801007387 */ /* 0x0009e80000100a00 */
[----:B------:R1:W-:Y:S04]  /*1f670*/  STL.64 [R1+0xa78], R74 ;  /* 0x000a784a01007387 */ /* 0x0003e80000100a00 */
[----:B------:R-:W2:Y:S04]  /*1f680*/  LDS R183, [R252+0x31380] ;  /* 0x03138000fcb77984 */ /* 0x000ea80000000800 */
[----:B----4-:R-:W4:Y:S04]  /*1f690*/  LDL.LU.64 R72, [R1+0x1a0] ;  /* 0x0001a00001487983 */ /* 0x010f280000300a00 */
[----:B-1----:R-:W4:Y:S01]  /*1f6a0*/  LDL.LU.64 R74, [R1+0x1a8] ;  /* 0x0001a800014a7983 */ /* 0x002f220000300a00 */
[C---:B------:R-:W-:Y:S03]  /*1f6b0*/  HMMA.1688.F32.TF32 R76, R68.reuse, R28, R188 ;  /* 0x0000001c444c723c */ /* 0x040fe600000810bc */
[----:B------:R-:W-:Y:S04]  /*1f6c0*/  LDS R188, [R2+0x30280] ;  /* 0x0302800002bc7984 */ /* 0x000fe80000000800 */
[----:B------:R-:W-:Y:S01]  /*1f6d0*/  LDS R190, [R2+0x31280] ;  /* 0x0312800002be7984 */ /* 0x000fe20000000800 */
[C---:B------:R-:W-:Y:S03]  /*1f6e0*/  HMMA.1688.F32.TF32 R80, R68.reuse, R24, R192 ;  /* 0x000000184450723c */ /* 0x040fe600000810c0 */
[----:B------:R-:W-:Y:S04]  /*1f6f0*/  LDS R189, [R0+0x30280] ;  /* 0x0302800000bd7984 */ /* 0x000fe80000000800 */
[----:B------:R-:W1:Y:S04]  /*1f700*/  LDS R191, [R0+0x31280] ;  /* 0x0312800000bf7984 */ /* 0x000e680000000800 */
[----:B------:R-:W-:Y:S04]  /*1f710*/  LDS R192, [R2+0x30300] ;  /* 0x0303000002c07984 */ /* 0x000fe80000000800 */
[----:B------:R1:W-:Y:S04]  /*1f720*/  STL.64 [R1+0xa60], R76 ;  /* 0x000a604c01007387 */ /* 0x0003e80000100a00 */
[----:B------:R1:W-:Y:S04]  /*1f730*/  STL.64 [R1+0xa68], R78 ;  /* 0x000a684e01007387 */ /* 0x0003e80000100a00 */
[----:B------:R-:W-:Y:S04]  /*1f740*/  LDS R194, [R2+0x31300] ;  /* 0x0313000002c27984 */ /* 0x000fe80000000800 */
[----:B-1----:R-:W4:Y:S04]  /*1f750*/  LDL.LU.64 R76, [R1+0x1c0] ;  /* 0x0001c000014c7983 */ /* 0x002f280000300a00 */
[----:B------:R-:W4:Y:S04]  /*1f760*/  LDL.LU.64 R78, [R1+0x1c8] ;  /* 0x0001c800014e7983 */ /* 0x000f280000300a00 */
[----:B------:R-:W-:Y:S04]  /*1f770*/  STL.64 [R1+0xa50], R80 ;  /* 0x000a505001007387 */ /* 0x000fe80000100a00 */
[----:B------:R1:W-:Y:S04]  /*1f780*/  STL.64 [R1+0xa58], R82 ;  /* 0x000a585201007387 */ /* 0x0003e80000100a00 */
[----:B------:R-:W-:Y:S04]  /*1f790*/  LDS R193, [R0+0x30300] ;  /* 0x0303000000c17984 */ /* 0x000fe80000000800 */
[----:B------:R-:W2:Y:S01]  /*1f7a0*/  LDS R195, [R0+0x31300] ;  /* 0x0313000000c37984 */ /* 0x000ea20000000800 */
[C---:B-1----:R-:W-:Y:S08]  /*1f7b0*/  HMMA.1688.F32.TF32 R80, R68.reuse, R20, R196 ;  /* 0x000000144450723c */ /* 0x042ff000000810c4 */
[----:B------:R-:W-:Y:S11]  /*1f7c0*/  HMMA.1688.F32.TF32 R68, R68, R12, R204 ;  /* 0x0000000c4444723c */ /* 0x000ff600000810cc */
[----:B------:R-:W-:Y:S04]  /*1f7d0*/  @!UPT UIADD3 URZ, URZ, URZ, URZ ;  /* 0x0000003f3f3ff290 */ /* 0x000fe8000fffe03f */
[----:B------:R1:W-:Y:S04]  /*1f7e0*/  STL.64 [R1+0xa40], R80 ;  /* 0x000a405001007387 */ /* 0x0003e80000100a00 */
[----:B------:R1:W-:Y:S04]  /*1f7f0*/  STL.64 [R1+0xa48], R82 ;  /* 0x000a485201007387 */ /* 0x0003e80000100a00 */
[----:B-1----:R-:W4:Y:S04]  /*1f800*/  LDL.LU.64 R80, [R1+0x1e0] ;  /* 0x0001e00001507983 */ /* 0x002f280000300a00 */
[----:B------:R-:W-:Y:S04]  /*1f810*/  STL.64 [R1+0xa30], R92 ;  /* 0x000a305c01007387 */ /* 0x000fe80000100a00 */
[----:B------:R1:W-:Y:S04]  /*1f820*/  STL.64 [R1+0xa38], R94 ;  /* 0x000a385e01007387 */ /* 0x0003e80000100a00 */
[----:B------:R-:W4:Y:S04]  /*1f830*/  LDL.LU.64 R82, [R1+0x1e8] ;  /* 0x0001e80001527983 */ /* 0x000f280000300a00 */
[----:B------:R-:W-:Y:S01]  /*1f840*/  STL.64 [R1+0xa20], R68 ;  /* 0x000a204401007387 */ /* 0x000fe20000100a00 */
[C---:B-1----:R-:W-:Y:S03]  /*1f850*/  HMMA.1688.F32.TF32 R92, R244.reuse, R60, R224 ;  /* 0x0000003cf45c723c */ /* 0x042fe600000810e0 */
[----:B------:R-:W-:Y:S04]  /*1f860*/  STL.64 [R1+0xa28], R70 ;  /* 0x000a284601007387 */ /* 0x000fe80000100a00 */
        /* <DEDUP_REMOVED lines=8> */
[----:B------:R1:W-:Y:S04]  /*1f8f0*/  STL.64 [R1+0xe0], R96 ;  /* 0x0000e06001007387 */ /* 0x0003e80000100a00 */
[----:B------:R1:W-:Y:S04]  /*1f900*/  STL.64 [R1+0xe8], R98 ;  /* 0x0000e86201007387 */ /* 0x0003e80000100a00 */
[----:B-1----:R-:W4:Y:S04]  /*1f910*/  LDL.LU.64 R96, [R1+0x280] ;  /* 0x0002800001607983 */ /* 0x002f280000300a00 */
[----:B------:R1:W-:Y:S04]  /*1f920*/  STL.64 [R1+0xc0], R92 ;  /* 0x0000c05c01007387 */ /* 0x0003e80000100a00 */
[----:B------:R1:W-:Y:S04]  /*1f930*/  STL.64 [R1+0xc8], R94 ;  /* 0x0000c85e01007387 */ /* 0x0003e80000100a00 */
[----:B------:R-:W4:Y:S01]  /*1f940*/  LDL.LU.64 R98, [R1+0x288] ;  /* 0x0002880001627983 */ /* 0x000f220000300a00 */
[C---:B--2---:R-:W-:Y:S11]  /*1f950*/  HMMA.1688.F32.TF32 R68, R244.reuse, R4, R88 ;  /* 0x00000004f444723c */ /* 0x044ff60000081058 */
[----:B------:R-:W-:Y:S11]  /*1f960*/  @!UPT UIADD3 URZ, URZ, URZ, URZ ;  /* 0x0000003f3f3ff290 */ /* 0x000ff6000fffe03f */
[----:B------:R-:W-:Y:S01]  /*1f970*/  @!UPT UIADD3 URZ, URZ, URZ, URZ ;  /* 0x0000003f3f3ff290 */ /* 0x000fe2000fffe03f */
[----:B------:R-:W-:Y:S04]  /*1f980*/  STL.64 [R1+0xb0], R68 ;  /* 0x0000b04401007387 */ /* 0x000fe80000100a00 */
[----:B------:R3:W-:Y:S04]  /*1f990*/  STL.64 [R1+0xb8], R70 ;  /* 0x0000b84601007387 */ /* 0x0007e80000100a00 */
[----:B-1----:R-:W2:Y:S04]  /*1f9a0*/  LDL.LU.64 R92, [R1+0x2a0] ;  /* 0x0002a000015c7983 */ /* 0x002ea80000300a00 */
[----:B------:R-:W2:Y:S04]  /*1f9b0*/  LDL.LU.64 R94, [R1+0x2a8] ;  /* 0x0002a800015e7983 */ /* 0x000ea80000300a00 */
[----:B------:R-:W2:Y:S01]  /*1f9c0*/  LDL.LU.64 R88, [R1+0x2c0] ;  /* 0x0002c00001587983 */ /* 0x000ea20000300a00 */
[C---:B---3--:R-:W-:Y:S03]  /*1f9d0*/  HMMA.1688.F32.TF32 R68, R244.reuse, R8, R84 ;  /* 0x00000008f444723c */ /* 0x048fe60000081054 */
[----:B------:R-:W3:Y:S11]  /*1f9e0*/  LDL.LU.64 R90, [R1+0x2c8] ;  /* 0x0002c800015a7983 */ /* 0x000ef60000300a00 */
[----:B------:R-:W-:Y:S09]  /*1f9f0*/  @!UPT UIADD3 URZ, URZ, URZ, URZ ;  /* 0x0000003f3f3ff290 */ /* 0x000ff2000fffe03f */
[----:B------:R-:W-:Y:S04]  /*1fa00*/  STL.64 [R1+0xa0], R68 ;  /* 0x0000a04401007387 */ /* 0x000fe80000100a00 */
[----:B------:R4:W-:Y:S02]  /*1fa10*/  STL.64 [R1+0xa8], R70 ;  /* 0x0000a84601007387 */ /* 0x0009e40000100a00 */
[C---:B----4-:R-:W-:Y:S02]  /*1fa20*/  HMMA.1688.F32.TF32 R68, R244.reuse, R56, R72 ;  /* 0x00000038f444723c */ /* 0x050fe40000081048 */
[----:B------:R-:W4:Y:S04]  /*1fa30*/  LDL.LU.64 R72, [R1+0x2f0] ;  /* 0x0002f00001487983 */ /* 0x000f280000300a00 */
[----:B------:R-:W4:Y:S11]  /*1fa40*/  LDL.LU.64 R74, [R1+0x2f8] ;  /* 0x0002f800014a7983 */ /* 0x000f360000300a00 */
[----:B------:R-:W-:Y:S06]  /*1fa50*/  @!UPT UIADD3 URZ, URZ, URZ, URZ ;  /* 0x0000003f3f3ff290 */ /* 0x000fec000fffe03f */
[----:B------:R-:W-:Y:S04]  /*1fa60*/  STL.64 [R1+0x90], R68 ;  /* 0x0000904401007387 */ /* 0x000fe80000100a00 */
[----:B------:R1:W-:Y:S02]  /*1fa70*/  STL.64 [R1+0x98], R70 ;  /* 0x0000984601007387 */ /* 0x0003e40000100a00 */
[C---:B-1----:R-:W-:Y:S02]  /*1fa80*/  HMMA.1688.F32.TF32 R68, R244.reuse, R52, R76 ;  /* 0x00000034f444723c */ /* 0x042fe4000008104c */
[----:B------:R-:W4:Y:S04]  /*1fa90*/  LDL.LU.64 R76, [R1+0x2e0] ;  /* 0x0002e000014c7983 */ /* 0x000f280000300a00 */
[----:B------:R-:W4:Y:S11]  /*1faa0*/  LDL.LU.64 R78, [R1+0x2e8] ;  /* 0x0002e800014e7983 */ /* 0x000f360000300a00 */
[----:B------:R-:W-:Y:S06]  /*1fab0*/  @!UPT UIADD3 URZ, URZ, URZ, URZ ;  /* 0x0000003f3f3ff290 */ /* 0x000fec000fffe03f */
[----:B------:R-:W-:Y:S04]  /*1fac0*/  STL.64 [R1+0x80], R68 ;  /* 0x0000804401007387 */ /* 0x000fe80000100a00 */
[----:B------:R1:W-:Y:S04]  /*1fad0*/  STL.64 [R1+0x88], R70 ;  /* 0x0000884601007387 */ /* 0x0003e80000100a00 */
[----:B------:R-:W4:Y:S04]  /*1fae0*/  LDL.LU.64 R84, [R1+0x310] ;  /* 0x0003100001547983 */ /* 0x000f280000300a00 */
[----:B------:R-:W4:Y:S01]  /*1faf0*/  LDL.LU.64 R86, [R1+0x318] ;  /* 0x0003180001567983 */ /* 0x000f220000300a00 */
[C---:B-1----:R-:W-:Y:S03]  /*1fb00*/  HMMA.1688.F32.TF32 R68, R244.reuse, R48, R80 ;  /* 0x00000030f444723c */ /* 0x042fe60000081050 */
[----:B------:R-:W4:Y:S04]  /*1fb10*/  LDL.LU.64 R80, [R1+0x330] ;  /* 0x0003300001507983 */ /* 0x000f280000300a00 */
[----:B------:R-:W4:Y:S01]  /*1fb20*/  LDL.LU.64 R82, [R1+0x338] ;  /* 0x0003380001527983 */ /* 0x000f220000300a00 */
[C---:B------:R-:W-:Y:S08]  /*1fb30*/  HMMA.1688.F32.TF32 R112, R244.reuse, R44, R112 ;  /* 0x0000002cf470723c */ /* 0x040ff00000081070 */
[C---:B------:R-:W-:Y:S08]  /*1fb40*/  HMMA.1688.F32.TF32 R108, R244.reuse, R40, R108 ;  /* 0x00000028f46c723c */ /* 0x040ff0000008106c */
[C---:B------:R-:W-:Y:S08]  /*1fb50*/  HMMA.1688.F32.TF32 R104, R244.reuse, R36, R104 ;  /* 0x00000024f468723c */ /* 0x040ff00000081068 */
[C---:B------:R-:W-:Y:S01]  /*1fb60*/  HMMA.1688.F32.TF32 R100, R244.reuse, R32, R100 ;  /* 0x00000020f464723c */ /* 0x040fe20000081064 */
[----:B------:R1:W-:Y:S04]  /*1fb70*/  STL.64 [R1+0x70], R68 ;  /* 0x0000704401007387 */ /* 0x0003e80000100a00 */
[----:B------:R1:W-:Y:S04]  /*1fb80*/  STL.64 [R1+0x78], R70 ;  /* 0x0000784601007387 */ /* 0x0003e80000100a00 */
[----:B-1----:R-:W4:Y:S04]  /*1fb90*/  LDL.LU.64 R68, [R1+0x340] ;  /* 0x0003400001447983 */ /* 0x002f280000300a00 */
[----:B------:R-:W4:Y:S01]  /*1fba0*/  LDL.LU.64 R70, [R1+0x348] ;  /* 0x0003480001467983 */ /* 0x000f220000300a00 */
[C---:B------:R-:W-:Y:S03]  /*1fbb0*/  HMMA.1688.F32.TF32 R96, R244.reuse, R28, R96 ;  /* 0x0000001cf460723c */ /* 0x040fe60000081060 */
        /* <DEDUP_REMOVED lines=9> */
[----:B------:R-:W-:Y:S01]  /*1fc50*/  STL.64 [R1+0x28], R98 ;  /* 0x0000286201007387 */ /* 0x000fe20000100a00 */
[C---:B--2---:R-:W-:Y:S08]  /*1fc60*/  HMMA.1688.F32.TF32 R92, R244.reuse, R24, R92 ;  /* 0x00000018f45c723c */ /* 0x044ff0000008105c */
[C---:B---3--:R-:W-:Y:S11]  /*1fc70*/  HMMA.1688.F32.TF32 R88, R244.reuse, R20, R88 ;  /* 0x00000014f458723c */ /* 0x048ff60000081058 */
[----:B------:R-:W-:Y:S04]  /*1fc80*/  @!UPT UIADD3 URZ, URZ, URZ, URZ ;  /* 0x0000003f3f3ff290 */ /* 0x000fe8000fffe03f */
[----:B------:R-:W-:Y:S04]  /*1fc90*/  STL.64 [R1+0x10], R92 ;  /* 0x0000105c01007387 */ /* 0x000fe80000100a00 */
[----:B------:R-:W-:Y:S01]  /*1fca0*/  STL.64 [R1+0x18], R94 ;  /* 0x0000185e01007387 */ /* 0x000fe20000100a00 */
[C---:B----4-:R-:W-:Y:S03]  /*1fcb0*/  HMMA.1688.F32.TF32 R248, R244.reuse, R16, R72 ;  /* 0x00000010f4f8723c */ /* 0x050fe60000081048 */
[----:B------:R-:W2:Y:S04]  /*1fcc0*/  LDL.LU.64 R72, [R1+0x350] ;  /* 0x0003500001487983 */ /* 0x000ea80000300a00 */
[----:B------:R-:W-:Y:S04]  /*1fcd0*/  STL.64 [R1], R88 ;  /* 0x0000005801007387 */ /* 0x000fe80000100a00 */
[----:B------:R-:W-:Y:S04]  /*1fce0*/  STL.64 [R1+0x8], R90 ;  /* 0x0000085a01007387 */ /* 0x000fe80000100a00 */
[----:B------:R-:W2:Y:S01]  /*1fcf0*/  LDL.LU.64 R74, [R1+0x358] ;  /* 0x00035800014a7983 */ /* 0x000ea20000300a00 */
[----:B------:R-:W-:Y:S07]  /*1fd00*/  HMMA.1688.F32.TF32 R244, R244, R12, R76 ;  /* 0x0000000cf4f4723c */ /* 0x000fee000008104c */
[----:B------:R-:W-:Y:S04]  /*1fd10*/  STL.64 [R1+0x23d8], R250 ;  /* 0x0023d8fa01007387 */ /* 0x000fe80000100a00 */
[----:B------:R-:W-:Y:S01]  /*1fd20*/  STL.64 [R1+0x23d0], R248 ;  /* 0x0023d0f801007387 */ /* 0x000fe20000100a00 */
[C---:B------:R-:W-:Y:S11]  /*1fd30*/  HMMA.1688.F32.TF32 R84, R120.reuse, R64, R84 ;  /* 0x000000407854723c */ /* 0x040ff60000081054 */
[----:B------:R-:W-:Y:S04]  /*1fd40*/  STL.64 [R1+0x23e8], R246 ;  /* 0x0023e8f601007387 */ /* 0x000fe80000100a00 */
[----:B------:R-:W-:Y:S04]  /*1fd50*/  STL.64 [R1+0x23e0], R244 ;  /* 0x0023e0f401007387 */ /* 0x000fe80000100a00 */
[----:B------:R-:W3:Y:S04]  /*1fd60*/  LDL.LU R243, [R1+0x2580] ;  /* 0x0025800001f37983 */ /* 0x000ee80000300800 */
[----:B------:R-:W4:Y:S04]  /*1fd70*/  LDL.LU.64 R76, [R1+0x360] ;  /* 0x00036000014c7983 */ /* 0x000f280000300a00 */
[----:B------:R-:W4:Y:S01]  /*1fd80*/  LDL.LU.64 R78, [R1+0x368] ;  /* 0x00036800014e7983 */ /* 0x000f220000300a00 */
[C---:B------:R-:W-:Y:S03]  /*1fd90*/  HMMA.1688.F32.TF32 R124, R120.reuse, R60, R80 ;  /* 0x0000003c787c723c */ /* 0x040fe60000081050 */
[----:B------:R-:W3:Y:S04]  /*1fda0*/  LDL.LU.64 R80, [R1+0x370] ;  /* 0x0003700001507983 */ /* 0x000ee80000300a00 */
[----:B------:R1:W-:Y:S04]  /*1fdb0*/  STL.64 [R1+0xd0], R84 ;  /* 0x0000d05401007387 */ /* 0x0003e80000100a00 */
[----:B------:R1:W-:Y:S04]  /*1fdc0*/  STL.64 [R1+0xd8], R86 ;  /* 0x0000d85601007387 */ /* 0x0003e80000100a00 */
[----:B------:R-:W3:Y:S04]  /*1fdd0*/  LDL.LU.64 R82, [R1+0x378] ;  /* 0x0003780001527983 */ /* 0x000ee80000300a00 */
[----:B-1----:R-:W3:Y:S04]  /*1fde0*/  LDL.LU.64 R84, [R1+0x380] ;  /* 0x0003800001547983 */ /* 0x002ee80000300a00 */
[----:B------:R-:W3:Y:S04]  /*1fdf0*/  LDL.LU.64 R86, [R1+0x388] ;  /* 0x0003880001567983 */ /* 0x000ee80000300a00 */
[----:B------:R-:W3:Y:S04]  /*1fe00*/  LDL.LU.64 R88, [R1+0x390] ;  /* 0x0003900001587983 */ /* 0x000ee80000300a00 */
[----:B------:R-:W3:Y:S04]  /*1fe10*/  LDL.LU.64 R90, [R1+0x398] ;  /* 0x00039800015a7983 */ /* 0x000ee80000300a00 */
[----:B------:R-:W-:Y:S04]  /*1fe20*/  STL.64 [R1+0x23f8], R126 ;  /* 0x0023f87e01007387 */ /* 0x000fe80000100a00 */
[----:B------:R-:W-:Y:S04]  /*1fe30*/  STL.64 [R1+0x23f0], R124 ;  /* 0x0023f07c01007387 */ /* 0x000fe80000100a00 */
[----:B------:R-:W3:Y:S04]  /*1fe40*/  LDL.LU.64 R92, [R1+0x3a0] ;  /* 0x0003a000015c7983 */ /* 0x000ee80000300a00 */
[----:B------:R-:W3:Y:S04]  /*1fe50*/  LDL.LU.64 R94, [R1+0x3a8] ;  /* 0x0003a800015e7983 */ /* 0x000ee80000300a00 */
[----:B------:R-:W3:Y:S01]  /*1fe60*/  LDL.LU.64 R96, [R1+0x3b0] ;  /* 0x0003b00001607983 */ /* 0x000ee20000300a00 */
[C---:B------:R-:W-:Y:S03]  /*1fe70*/  HMMA.1688.F32.TF32 R68, R120.reuse, R4, R68 ;  /* 0x000000047844723c */ /* 0x040fe60000081044 */
[----:B------:R-:W3:Y:S04]  /*1fe80*/  LDL.LU.64 R98, [R1+0x3b8] ;  /* 0x0003b80001627983 */ /* 0x000ee80000300a00 */
[----:B------:R-:W3:Y:S04]  /*1fe90*/  LDL.LU.64 R100, [R1+0x3c0] ;  /* 0x0003c00001647983 */ /* 0x000ee80000300a00 */
[----:B------:R-:W3:Y:S11]  /*1fea0*/  LDL.LU.64 R102, [R1+0x3c8] ;  /* 0x0003c80001667983 */ /* 0x000ef60000300a00 */
[----:B------:R-:W-:Y:S01]  /*1feb0*/  @!UPT UIADD3 URZ, URZ, URZ, URZ ;  /* 0x0000003f3f3ff290 */ /* 0x000fe2000fffe03f */
[----:B------:R-:W-:Y:S04]  /*1fec0*/  STL.64 [R1+0x2408], R70 ;  /* 0x0024084601007387 */ /* 0x000fe80000100a00 */
[----:B------:R-:W-:Y:S04]  /*1fed0*/  STL.64 [R1+0x2400], R68 ;  /* 0x0024004401007387 */ /* 0x000fe80000100a00 */
[----:B------:R-:W3:Y:S04]  /*1fee0*/  LDL.LU.64 R104, [R1+0x3d0] ;  /* 0x0003d00001687983 */ /* 0x000ee80000300a00 */
[----:B------:R-:W3:Y:S04]  /*1fef0*/  LDL.LU.64 R106, [R1+0x3d8] ;  /* 0x0003d800016a7983 */ /* 0x000ee80000300a00 */
[----:B------:R-:W3:Y:S04]  /*1ff00*/  LDL.LU.64 R108, [R1+0x3e0] ;  /* 0x0003e000016c7983 */ /* 0x000ee80000300a00 */
[----:B------:R-:W3:Y:S04]  /*1ff10*/  LDL.LU.64 R110, [R1+0x3e8] ;  /* 0x0003e800016e7983 */ /* 0x000ee80000300a00 */
[----:B------:R-:W3:Y:S04]  /*1ff20*/  LDL.LU.64 R112, [R1+0x3f0] ;  /* 0x0003f00001707983 */ /* 0x000ee80000300a00 */
[----:B------:R-:W3:Y:S01]  /*1ff30*/  LDL.LU.64 R114, [R1+0x3f8] ;  /* 0x0003f80001727983 */ /* 0x000ee20000300a00 */
[C---:B--2---:R-:W-:Y:S11]  /*1ff40*/  HMMA.1688.F32.TF32 R72, R120.reuse, R8, R72 ;  /* 0x000000087848723c */ /* 0x044ff60000081048 */
[----:B------:R-:W-:Y:S11]  /*1ff50*/  @!UPT UIADD3 URZ, URZ, URZ, URZ ;  /* 0x0000003f3f3ff290 */ /* 0x000ff6000fffe03f */
[----:B------:R-:W-:Y:S01]  /*1ff60*/  @!UPT UIADD3 URZ, URZ, URZ, URZ ;  /* 0x0000003f3f3ff290 */ /* 0x000fe2000fffe03f */
[----:B------:R-:W-:Y:S04]  /*1ff70*/  STL.64 [R1+0x2418], R74 ;  /* 0x0024184a01007387 */ /* 0x000fe80000100a00 */
[----:B------:R1:W-:Y:S04]  /*1ff80*/  STL.64 [R1+0x2410], R72 ;  /* 0x0024104801007387 */ /* 0x0003e80000100a00 */
[----:B-1----:R-:W2:Y:S04]  /*1ff90*/  LDL.LU.64 R72, [R1+0x410] ;  /* 0x0004100001487983 */ /* 0x002ea80000300a00 */
[----:B------:R-:W2:Y:S04]  /*1ffa0*/  LDL.LU.64 R74, [R1+0x418] ;  /* 0x00041800014a7983 */ /* 0x000ea80000300a00 */
[----:B------:R-:W2:Y:S04]  /*1ffb0*/  LDL.LU.64 R68, [R1+0x400] ;  /* 0x0004000001447983 */ /* 0x000ea80000300a00 */
[----:B------:R-:W2:Y:S01]  /*1ffc0*/  LDL.LU.64 R70, [R1+0x408] ;  /* 0x0004080001467983 */ /* 0x000ea20000300a00 */
[C---:B----4-:R-:W-:Y:S08]  /*1ffd0*/  HMMA.1688.F32.TF32 R76, R120.reuse, R56, R76 ;  /* 0x00000038784c723c */ /* 0x050ff0000008104c */
[C---:B---3--:R-:W-:Y:S08]  /*1ffe0*/  HMMA.1688.F32.TF32 R80, R120.reuse, R52, R80 ;  /* 0x000000347850723c */ /* 0x048ff00000081050 */
[C---:B------:R-:W-:Y:S08]  /*1fff0*/  HMMA.1688.F32.TF32 R84, R120.reuse, R48, R84 ;  /* 0x000000307854723c */ /* 0x040ff00000081054 */
[C---:B------:R-:W-:Y:S08]  /*20000*/  HMMA.1688.F32.TF32 R88, R120.reuse, R44, R88 ;  /* 0x0000002c7858723c */ /* 0x040ff00000081058 */
[C---:B------:R-:W-:Y:S08]  /*20010*/  HMMA.1688.F32.TF32 R92, R120.reuse, R40, R92 ;  /* 0x00000028785c723c */ /* 0x040ff0000008105c */
[C---:B------:R-:W-:Y:S08]  /*20020*/  HMMA.1688.F32.TF32 R96, R120.reuse, R36, R96 ;  /* 0x000000247860723c */ /* 0x040ff00000081060 */
[C---:B------:R-:W-:Y:S01]  /*20030*/  HMMA.1688.F32.TF32 R100, R120.reuse, R32, R100 ;  /* 0x000000207864723c */ /* 0x040fe20000081064 */
[----:B------:R-:W-:Y:S04]  /*20040*/  STL [R1+0x23cc], R79 ;  /* 0x0023cc4f01007387 */ /* 0x000fe80000100800 */
[----:B------:R-:W-:Y:S04]  /*20050*/  STL.64 [R1+0x2428], R82 ;  /* 0x0024285201007387 */ /* 0x000fe80000100a00 */
[----:B------:R-:W-:Y:S04]  /*20060*/  STL.64 [R1+0x2420], R80 ;  /* 0x0024205001007387 */ /* 0x000fe80000100a00 */
[----:B------:R-:W-:Y:S01]  /*20070*/  STL.64 [R1+0x2438], R86 ;  /* 0x0024385601007387 */ /* 0x000fe20000100a00 */
        /* <DEDUP_REMOVED lines=9> */
[----:B------:R1:W-:Y:S04]  /*20110*/  STL.64 [R1+0x2460], R96 ;  /* 0x0024606001007387 */ /* 0x0003e80000100a00 */
        /* <DEDUP_REMOVED lines=8> */
[C---:B--2---:R-:W-:Y:S11]  /*201a0*/  HMMA.1688.F32.TF32 R116, R120.reuse, R16, R72 ;  /* 0x000000107874723c */ /* 0x044ff60000081048 */
[----:B------:R-:W-:Y:S11]  /*201b0*/  @!UPT UIADD3 URZ, URZ, URZ, URZ ;  /* 0x0000003f3f3ff290 */ /* 0x000ff6000fffe03f */
[----:B------:R-:W-:Y:S01]  /*201c0*/  @!UPT UIADD3 URZ, URZ, URZ, URZ ;  /* 0x0000003f3f3ff290 */ /* 0x000fe2000fffe03f */
[----:B------:R-:W-:Y:S04]  /*201d0*/  STL.64 [R1+0x24b8], R118 ;  /* 0x0024b87601007387 */ /* 0x000fe80000100a00 */
[----:B------:R2:W-:Y:S04]  /*201e0*/  STL.64 [R1+0x24b0], R116 ;  /* 0x0024b07401007387 */ /* 0x0005e80000100a00 */
[----:B------:R-:W3:Y:S04]  /*201f0*/  LDL.LU.64 R128, [R1+0x430] ;  /* 0x0004300001807983 */ /* 0x000ee80000300a00 */
[----:B------:R-:W3:Y:S04]  /*20200*/  LDL.LU.64 R130, [R1+0x438] ;  /* 0x0004380001827983 */ /* 0x000ee80000300a00 */
[----:B------:R-:W4:Y:S04]  /*20210*/  LDL.LU.64 R136, [R1+0x440] ;  /* 0x0004400001887983 */ /* 0x000f280000300a00 */
[----:B------:R-:W4:Y:S04]  /*20220*/  LDL.LU.64 R138, [R1+0x448] ;  /* 0x00044800018a7983 */ /* 0x000f280000300a00 */
[----:B-1----:R-:W3:Y:S04]  /*20230*/  LDL.LU.64 R96, [R1+0x470] ;  /* 0x0004700001607983 */ /* 0x002ee80000300a00 */
        /* <DEDUP_REMOVED lines=13> */
[----:B--2---:R-:W2:Y:S04]  /*20310*/  LDL.LU.64 R116, [R1+0x510] ;  /* 0x0005100001747983 */ /* 0x004ea80000300a00 */
[----:B------:R-:W2:Y:S04]  /*20320*/  LDL.LU.64 R118, [R1+0x518] ;  /* 0x0005180001767983 */ /* 0x000ea80000300a00 */
[----:B------:R-:W2:Y:S04]  /*20330*/  LDL.LU.64 R112, [R1+0x520] ;  /* 0x0005200001707983 */ /* 0x000ea80000300a00 */
[----:B------:R-:W2:Y:S04]  /*20340*/  LDL.LU.64 R114, [R1+0x528] ;  /* 0x0005280001727983 */ /* 0x000ea80000300a00 */
[----:B------:R-:W2:Y:S04]  /*20350*/  LDL.LU.64 R108, [R1+0x530] ;  /* 0x00053000016c7983 */ /* 0x000ea80000300a00 */
[----:B------:R-:W2:Y:S04]  /*20360*/  LDL.LU.64 R110, [R1+0x538] ;  /* 0x00053800016e7983 */ /* 0x000ea80000300a00 */
[----:B------:R-:W2:Y:S04]  /*20370*/  LDL.LU.64 R104, [R1+0x540] ;  /* 0x0005400001687983 */ /* 0x000ea80000300a00 */
[----:B------:R-:W2:Y:S01]  /*20380*/  LDL.LU.64 R106, [R1+0x548] ;  /* 0x00054800016a7983 */ /* 0x000ea20000300a00 */
[----:B------:R-:W-:Y:S03]  /*20390*/  HMMA.1688.F32.TF32 R120, R120, R12, R68 ;  /* 0x0000000c7878723c */ /* 0x000fe60000081044 */
[----:B------:R-:W2:Y:S04]  /*203a0*/  LDL.LU.64 R100, [R1+0x560] ;  /* 0x0005600001647983 */ /* 0x000ea80000300a00 */
[----:B------:R-:W2:Y:S04]  /*203b0*/  LDL.LU.64 R102, [R1+0x568] ;  /* 0x0005680001667983 */ /* 0x000ea80000300a00 */
[----:B------:R-:W2:Y:S04]  /*203c0*/  LDL.LU.64 R80, [R1+0x550] ;  /* 0x0005500001507983 */ /* 0x000ea80000300a00 */
[----:B------:R-:W2:Y:S04]  /*203d0*/  LDL.LU.64 R82, [R1+0x558] ;  /* 0x0005580001527983 */ /* 0x000ea80000300a00 */
[----:B------:R-:W2:Y:S04]  /*203e0*/  LDL.LU.64 R68, [R1+0x5f0] ;  /* 0x0005f00001447983 */ /* 0x000ea80000300a00 */
[----:B------:R-:W2:Y:S04]  /*203f0*/  LDL.LU.64 R70, [R1+0x5f8] ;  /* 0x0005f80001467983 */ /* 0x000ea80000300a00 */
[----:B------:R-:W-:Y:S04]  /*20400*/  STL.64 [R1+0x24c8], R122 ;  /* 0x0024c87a01007387 */ /* 0x000fe80000100a00 */
[----:B------:R-:W-:Y:S01]  /*20410*/  STL.64 [R1+0x24c0], R120 ;  /* 0x0024c07801007387 */ /* 0x000fe20000100a00 */
[C---:B----4-:R-:W-:Y:S08]  /*20420*/  HMMA.1688.F32.TF32 R232, R180.reuse, R4, R136 ;  /* 0x00000004b4e8723c */ /* 0x050ff00000081088 */
[C---:B---3--:R-:W-:Y:S01]  /*20430*/  HMMA.1688.F32.TF32 R136, R180.reuse, R8, R96 ;  /* 0x00000008b488723c */ /* 0x048fe20000081060 */
[----:B------:R-:W3:Y:S04]  /*20440*/  LDL.LU.64 R96, [R1+0x610] ;  /* 0x0006100001607983 */ /* 0x000ee80000300a00 */
[----:B------:R-:W3:Y:S03]  /*20450*/  LDL.LU.64 R98, [R1+0x618] ;  /* 0x0006180001627983 */ /* 0x000ee60000300a00 */
[C---:B------:R-:W-:Y:S01]  /*20460*/  HMMA.1688.F32.TF32 R140, R180.reuse, R56, R92 ;  /* 0x00000038b48c723c */ /* 0x040fe2000008105c */
[----:B------:R-:W4:Y:S04]  /*20470*/  LDL.LU.64 R92, [R1+0x620] ;  /* 0x00062000015c7983 */ /* 0x000f280000300a00 */
[----:B------:R-:W4:Y:S03]  /*20480*/  LDL.LU.64 R94, [R1+0x628] ;  /* 0x00062800015e7983 */ /* 0x000f260000300a00 */
        /* <DEDUP_REMOVED lines=9> */
[C---:B------:R-:W-:Y:S08]  /*20520*/  HMMA.1688.F32.TF32 R156, R180.reuse, R40, R132 ;  /* 0x00000028b49c723c */ /* 0x040ff00000081084 */
[C---:B------:R-:W-:Y:S01]  /*20530*/  HMMA.1688.F32.TF32 R184, R180.reuse, R64, R240 ;  /* 0x00000040b4b8723c */ /* 0x040fe200000810f0 */
[----:B------:R-:W-:Y:S04]  /*20540*/  LDS R241, [R252+0x32000] ;  /* 0x03200000fcf17984 */ /* 0x000fe80000000800 */
[----:B------:R-:W-:Y:S03]  /*20550*/  LDS R243, [R252+0x33000] ;  /* 0x03300000fcf37984 */ /* 0x000fe60000000800 */
[C---:B------:R-:W-:Y:S08]  /*20560*/  HMMA.1688.F32.TF32 R128, R180.reuse, R60, R128 ;  /* 0x0000003cb480723c */ /* 0x040ff00000081080 */
[C---:B------:R-:W-:Y:S08]  /*20570*/  HMMA.1688.F32.TF32 R160, R180.reuse, R36, R124 ;  /* 0x00000024b4a0723c */ /* 0x040ff0000008107c */
[C---:B--2---:R-:W-:Y:S08]  /*20580*/  HMMA.1688.F32.TF32 R164, R180.reuse, R32, R116 ;  /* 0x00000020b4a4723c */ /* 0x044ff00000081074 */
[C---:B------:R-:W-:Y:S08]  /*20590*/  HMMA.1688.F32.TF32 R168, R180.reuse, R28, R112 ;  /* 0x0000001cb4a8723c */ /* 0x040ff00000081070 */
[C---:B------:R-:W-:Y:S08]  /*205a0*/  HMMA.1688.F32.TF32 R172, R180.reuse, R24, R108 ;  /* 0x00000018b4ac723c */ /* 0x040ff0000008106c */
[C---:B------:R-:W-:Y:S08]  /*205b0*/  HMMA.1688.F32.TF32 R176, R180.reuse, R20, R104 ;  /* 0x00000014b4b0723c */ /* 0x040ff00000081068 */
[C---:B------:R-:W-:Y:S08]  /*205c0*/  HMMA.1688.F32.TF32 R132, R180.reuse, R16, R100 ;  /* 0x00000010b484723c */ /* 0x040ff00000081064 */
[----:B------:R-:W-:Y:S01]  /*205d0*/  HMMA.1688.F32.TF32 R180, R180, R12, R80 ;  /* 0x0000000cb4b4723c */ /* 0x000fe20000081050 */
[----:B------:R-:W2:Y:S04]  /*205e0*/  LDL.LU.64 R80, [R1+0x670] ;  /* 0x0006700001507983 */ /* 0x000ea80000300a00 */
[----:B------:R-:W2:Y:S03]  /*205f0*/  LDL.LU.64 R82, [R1+0x678] ;  /* 0x0006780001527983 */ /* 0x000ea60000300a00 */
[C---:B------:R-:W-:Y:S11]  /*20600*/  HMMA.1688.F32.TF32 R68, R188.reuse, R64, R68 ;  /* 0x00000040bc44723c */ /* 0x040ff60000081044 */
[----:B------:R-:W-:Y:S11]  /*20610*/  @!UPT UIADD3 URZ, URZ, URZ, URZ ;  /* 0x0000003f3f3ff290 */ /* 0x000ff6000fffe03f */
[----:B------:R-:W-:Y:S01]  /*20620*/  @!UPT UIADD3 URZ, URZ, URZ, URZ ;  /* 0x0000003f3f3ff290 */ /* 0x000fe2000fffe03f */
[----:B------:R1:W-:Y:S04]  /*20630*/  STL.64 [R1+0x250], R68 ;  /* 0x0002504401007387 */ /* 0x0003e80000100a00 */
[----:B------:R1:W-:Y:S04]  /*20640*/  STL.64 [R1+0x258], R70 ;  /* 0x0002584601007387 */ /* 0x0003e80000100a00 */
[----:B-1----:R-:W2:Y:S04]  /*20650*/  LDL.LU.64 R68, [R1+0x680] ;  /* 0x0006800001447983 */ /* 0x002ea80000300a00 */
[----:B------:R-:W2:Y:S04]  /*20660*/  LDL.LU.64 R70, [R1+0x688] ;  /* 0x0006880001467983 */ /* 0x000ea80000300a00 */
[----:B------:R-:W-:Y:S01]  /*20670*/  STL [R1+0x23c8], R3 ;  /* 0x0023c80301007387 */ /* 0x000fe20000100800 */
[C---:B---3--:R-:W-:Y:S08]  /*20680*/  HMMA.1688.F32.TF32 R96, R188.reuse, R60, R96 ;  /* 0x0000003cbc60723c */ /* 0x048ff00000081060 */
[C---:B----4-:R-:W-:Y:S08]  /*20690*/  HMMA.1688.F32.TF32 R92, R188.reuse, R4, R92 ;  /* 0x00000004bc5c723c */ /* 0x050ff0000008105c */
[C---:B------:R-:W-:Y:S07]  /*206a0*/  HMMA.1688.F32.TF32 R88, R188.reuse, R8, R88 ;  /* 0x00000008bc58723c */ /* 0x040fee0000081058 */
        /* <DEDUP_REMOVED lines=8> */
[C---:B-1----:R-:W-:Y:S02]  /*20730*/  HMMA.1688.F32.TF32 R88, R188.reuse, R56, R72 ;  /* 0x00000038bc58723c */ /* 0x042fe40000081048 */
[----:B------:R-:W4:Y:S04]  /*20740*/  LDL.LU.64 R72, [R1+0x6a0] ;  /* 0x0006a00001487983 */ /* 0x000f280000300a00 */
[----:B------:R-:W4:Y:S02]  /*20750*/  LDL.LU.64 R74, [R1+0x6a8] ;  /* 0x0006a800014a7983 */ /* 0x000f240000300a00 */
[C---:B------:R-:W-:Y:S11]  /*20760*/  HMMA.1688.F32.TF32 R84, R188.reuse, R52, R84 ;  /* 0x00000034bc54723c */ /* 0x040ff60000081054 */
[----:B------:R-:W-:Y:S04]  /*20770*/  @!UPT UIADD3 URZ, URZ, URZ, URZ ;  /* 0x0000003f3f3ff290 */ /* 0x000fe8000fffe03f */
[----:B------:R-:W-:Y:S04]  /*20780*/  STL.64 [R1+0x300], R88 ;  /* 0x0003005801007387 */ /* 0x000fe80000100a00 */
[----:B------:R-:W-:Y:S04]  /*20790*/  STL.64 [R1+0x308], R90 ;  /* 0x0003085a01007387 */ /* 0x000fe80000100a00 */
[----:B------:R-:W4:Y:S04]  /*207a0*/  LDL.LU.64 R104, [R1+0x6b0] ;  /* 0x0006b00001687983 */ /* 0x000f280000300a00 */
[----:B------:R-:W4:Y:S01]  /*207b0*/  LDL.LU.64 R106, [R1+0x6b8] ;  /* 0x0006b800016a7983 */ /* 0x000f220000300a00 */
[C---:B--2---:R-:W-:Y:S03]  /*207c0*/  HMMA.1688.F32.TF32 R80, R188.reuse, R48, R80 ;  /* 0x00000030bc50723c */ /* 0x044fe60000081050 */
[----:B------:R1:W-:Y:S04]  /*207d0*/  STL.64 [R1+0x2f0], R84 ;  /* 0x0002f05401007387 */ /* 0x0003e80000100a00 */
[----:B------:R2:W-:Y:S04]  /*207e0*/  STL.64 [R1+0x2f8], R86 ;  /* 0x0002f85601007387 */ /* 0x0005e80000100a00 */
[----:B------:R-:W4:Y:S04]  /*207f0*/  LDL.LU.64 R100, [R1+0x6c0] ;  /* 0x0006c00001647983 */ /* 0x000f280000300a00 */
[----:B------:R-:W4:Y:S08]  /*20800*/  LDL.LU.64 R102, [R1+0x6c8] ;  /* 0x0006c80001667983 */ /* 0x000f300000300a00 */
[----:B------:R2:W-:Y:S04]  /*20810*/  STL.64 [R1+0x2e0], R80 ;  /* 0x0002e05001007387 */ /* 0x0005e80000100a00 */
[----:B------:R2:W-:Y:S04]  /*20820*/  STL.64 [R1+0x2e8], R82 ;  /* 0x0002e85201007387 */ /* 0x0005e80000100a00 */
[----:B-1----:R-:W4:Y:S04]  /*20830*/  LDL.LU.64 R84, [R1+0x6d0] ;  /* 0x0006d00001547983 */ /* 0x002f280000300a00 */
[----:B--2---:R-:W2:Y:S01]  /*20840*/  LDL.LU.64 R86, [R1+0x6d8] ;  /* 0x0006d80001567983 */ /* 0x004ea20000300a00 */
[C---:B------:R-:W-:Y:S11]  /*20850*/  HMMA.1688.F32.TF32 R68, R188.reuse, R44, R68 ;  /* 0x0000002cbc44723c */ /* 0x040ff60000081044 */
[----:B------:R-:W-:Y:S11]  /*20860*/  @!UPT UIADD3 URZ, URZ, URZ, URZ ;  /* 0x0000003f3f3ff290 */ /* 0x000ff6000fffe03f */
[----:B------:R-:W-:Y:S01]  /*20870*/  @!UPT UIADD3 URZ, URZ, URZ, URZ ;  /* 0x0000003f3f3ff290 */ /* 0x000fe2000fffe03f */
[----:B------:R1:W-:Y:S04]  /*20880*/  STL.64 [R1+0x2d0], R68 ;  /* 0x0002d04401007387 */ /* 0x0003e80000100a00 */
[----:B------:R1:W-:Y:S04]  /*20890*/  STL.64 [R1+0x2d8], R70 ;  /* 0x0002d84601007387 */ /* 0x0003e80000100a00 */
[----:B------:R-:W2:Y:S04]  /*208a0*/  LDL.LU.64 R96, [R1+0x6e0] ;  /* 0x0006e00001607983 */ /* 0x000ea80000300a00 */
[----:B------:R-:W2:Y:S04]  /*208b0*/  LDL.LU.64 R98, [R1+0x6e8] ;  /* 0x0006e80001627983 */ /* 0x000ea80000300a00 */
[----:B------:R-:W2:Y:S04]  /*208c0*/  LDL.LU.64 R80, [R1+0x720] ;  /* 0x0007200001507983 */ /* 0x000ea80000300a00 */
[----:B------:R-:W2:Y:S04]  /*208d0*/  LDL.LU.64 R82, [R1+0x728] ;  /* 0x0007280001527983 */ /* 0x000ea80000300a00 */
[----:B-1----:R-:W2:Y:S04]  /*208e0*/  LDL.LU.64 R68, [R1+0x710] ;  /* 0x0007100001447983 */ /* 0x002ea80000300a00 */
[----:B------:R-:W2:Y:S04]  /*208f0*/  LDL.LU.64 R70, [R1+0x718] ;  /* 0x0007180001467983 */ /* 0x000ea80000300a00 */
[----:B------:R-:W2:Y:S04]  /*20900*/  LDL.LU.64 R92, [R1+0x6f0] ;  /* 0x0006f000015c7983 */ /* 0x000ea80000300a00 */
[----:B------:R-:W2:Y:S04]  /*20910*/  LDL.LU.64 R94, [R1+0x6f8] ;  /* 0x0006f800015e7983 */ /* 0x000ea80000300a00 */
[----:B------:R-:W2:Y:S04]  /*20920*/  LDL.LU.64 R88, [R1+0x730] ;  /* 0x0007300001587983 */ /* 0x000ea80000300a00 */
[----:B------:R-:W2:Y:S04]  /*20930*/  LDL.LU.64 R90, [R1+0x738] ;  /* 0x00073800015a7983 */ /* 0x000ea80000300a00 */
[----:B------:R-:W2:Y:S01]  /*20940*/  LDL R79, [R1+0xa94] ;  /* 0x000a9400014f7983 */ /* 0x000ea20000100800 */
[----:B---3--:R-:W-:Y:S11]  /*20950*/  HMMA.1688.F32.TF32 R108, R188, R40, R108 ;  /* 0x00000028bc6c723c */ /* 0x008ff6000008106c */
[----:B------:R-:W-:Y:S11]  /*20960*/  @!UPT UIADD3 URZ, URZ, URZ, URZ ;  /* 0x0000003f3f3ff290 */ /* 0x000ff6000fffe03f */
[----:B------:R-:W-:Y:S01]  /*20970*/  @!UPT UIADD3 URZ, URZ, URZ, URZ ;  /* 0x0000003f3f3ff290 */ /* 0x000fe2000fffe03f */
[----:B------:R-:W-:Y:S01]  /*20980*/  STL.64 [R1+0x2c0], R108 ;  /* 0x0002c06c01007387 */ /* 0x000fe20000100a00 */
[----:B------:R-:W-:-:S03]  /*20990*/  IMAD.MOV.U32 R3, RZ, RZ, R111 ;  /* 0x000000ffff037224 */ /* 0x000fc600078e006f */
[----:B------:R4:W-:Y:S02]  /*209a0*/  STL [R1+0x2c8], R110 ;  /* 0x0002c86e01007387 */ /* 0x0009e40000100800 */
[C---:B----4-:R-:W-:Y:S02]  /*209b0*/  HMMA.1688.F32.TF32 R108, R188.reuse, R36, R72 ;  /* 0x00000024bc6c723c */ /* 0x050fe40000081048 */
[----:B------:R-:W3:Y:S04]  /*209c0*/  LDL.LU.64 R72, [R1+0x740] ;  /* 0x0007400001487983 */ /* 0x000ee80000300a00 */
[----:B------:R-:W3:Y:S11]  /*209d0*/  LDL.LU.64 R74, [R1+0x748] ;  /* 0x00074800014a7983 */ /* 0x000ef60000300a00 */
[----:B------:R-:W-:Y:S06]  /*209e0*/  @!UPT UIADD3 URZ, URZ, URZ, URZ ;  /* 0x0000003f3f3ff290 */ /* 0x000fec000fffe03f */
[----:B------:R-:W-:Y:S04]  /*209f0*/  STL.64 [R1+0x2b0], R108 ;  /* 0x0002b06c01007387 */ /* 0x000fe80000100a00 */
[----:B------:R1:W-:Y:S02]  /*20a00*/  STL.64 [R1+0x2b8], R110 ;  /* 0x0002b86e01007387 */ /* 0x0003e40000100a00 */
[C---:B-1----:R-:W-:Y:S08]  /*20a10*/  HMMA.1688.F32.TF32 R108, R188.reuse, R32, R104 ;  /* 0x00000020bc6c723c */ /* 0x042ff00000081068 */
[C---:B------:R-:W-:Y:S08]  /*20a20*/  HMMA.1688.F32.TF32 R104, R188.reuse, R28, R100 ;  /* 0x0000001cbc68723c */ /* 0x040ff00000081064 */
[C---:B--2---:R-:W-:Y:S07]  /*20a30*/  HMMA.1688.F32.TF32 R100, R188.reuse, R24, R84 ;  /* 0x00000018bc64723c */ /* 0x044fee0000081054 */
        /* <DEDUP_REMOVED lines=8> */
[C---:B-1----:R-:W-:Y:S08]  /*20ac0*/  HMMA.1688.F32.TF32 R100, R188.reuse, R20, R96 ;  /* 0x00000014bc64723c */ /* 0x042ff00000081060 */
[C---:B------:R-:W-:Y:S08]  /*20ad0*/  HMMA.1688.F32.TF32 R96, R188.reuse, R16, R80 ;  /* 0x00000010bc60723c */ /* 0x040ff00000081050 */
[----:B------:R-:W-:Y:S08]  /*20ae0*/  HMMA.1688.F32.TF32 R80, R188, R12, R68 ;  /* 0x0000000cbc50723c */ /* 0x000ff00000081044 */
[C---:B------:R-:W-:Y:S01]  /*20af0*/  HMMA.1688.F32.TF32 R92, R192.reuse, R64, R92 ;  /* 0x00000040c05c723c */ /* 0x040fe2000008105c */
[----:B------:R-:W-:Y:S04]  /*20b00*/  STL.64 [R1+0x270], R100 ;  /* 0x0002706401007387 */ /* 0x000fe80000100a00 */
[----:B------:R-:W-:Y:S03]  /*20b10*/  STL.64 [R1+0x278], R102 ;  /* 0x0002786601007387 */ /* 0x000fe60000100a00 */
[----:B------:R-:W-:Y:S01]  /*20b20*/  HMMA.1688.F32.TF32 R88, R192, R60, R88 ;  /* 0x0000003cc058723c */ /* 0x000fe20000081058 */
[----:B------:R-:W4:Y:S04]  /*20b30*/  LDL.LU.64 R68, [R1+0x760] ;  /* 0x0007600001447983 */ /* 0x000f280000300a00 */
[----:B------:R-:W-:Y:S04]  /*20b40*/  STL.64 [R1+0x260], R96 ;  /* 0x0002606001007387 */ /* 0x000fe80000100a00 */
[----:B------:R-:W-:Y:S04]  /*20b50*/  STL.64 [R1+0x268], R98 ;  /* 0x0002686201007387 */ /* 0x000fe80000100a00 */
[----:B------:R-:W4:Y:S04]  /*20b60*/  LDL.LU.64 R70, [R1+0x768] ;  /* 0x0007680001467983 */ /* 0x000f280000300a00 */
[----:B------:R1:W-:Y:S04]  /*20b70*/  STL.64 [R1+0x240], R80 ;  /* 0x0002405001007387 */ /* 0x0003e80000100a00 */
[----:B------:R1:W-:Y:S01]  /*20b80*/  STL.64 [R1+0x248], R82 ;  /* 0x0002485201007387 */ /* 0x0003e20000100a00 */
[----:B------:R-:W-:-:S02]  /*20b90*/  IMAD.MOV.U32 R124, RZ, RZ, R66 ;  /* 0x000000ffff7c7224 */ /* 0x000fc400078e0042 */
[----:B------:R-:W-:Y:S01]  /*20ba0*/  IMAD.MOV.U32 R125, RZ, RZ, R67 ;  /* 0x000000ffff7d7224 */ /* 0x000fe200078e0043 */
[----:B------:R-:W-:Y:S04]  /*20bb0*/  LDS R240, [R79+0x32000] ;  /* 0x032000004ff07984 */ /* 0x000fe80000000800 */
[----:B-1----:R-:W4:Y:S04]  /*20bc0*/  LDL.LU.64 R80, [R1+0x770] ;  /* 0x0007700001507983 */ /* 0x002f280000300a00 */
[----:B------:R-:W4:Y:S04]  /*20bd0*/  LDL.LU.64 R82, [R1+0x778] ;  /* 0x0007780001527983 */ /* 0x000f280000300a00 */
[----:B------:R-:W4:Y:S04]  /*20be0*/  LDL.LU.64 R104, [R1+0x780] ;  /* 0x0007800001687983 */ /* 0x000f280000300a00 */
[----:B------:R-:W-:Y:S04]  /*20bf0*/  STL.64 [R1+0x230], R92 ;  /* 0x0002305c01007387 */ /* 0x000fe80000100a00 */
[----:B------:R-:W-:Y:S04]  /*20c00*/  STL.64 [R1+0x238], R94 ;  /* 0x0002385e01007387 */ /* 0x000fe80000100a00 */
[----:B------:R-:W4:Y:S04]  /*20c10*/  LDL.LU.64 R106, [R1+0x788] ;  /* 0x00078800016a7983 */ /* 0x000f280000300a00 */
[----:B------:R-:W-:Y:S04]  /*20c20*/  STL.64 [R1+0x220], R88 ;  /* 0x0002205801007387 */ /* 0x000fe80000100a00 */
[----:B------:R-:W-:Y:S04]  /*20c30*/  STL.64 [R1+0x228], R90 ;  /* 0x0002285a01007387 */ /* 0x000fe80000100a00 */
[----:B------:R-:W4:Y:S04]  /*20c40*/  LDL.LU.64 R100, [R1+0x790] ;  /* 0x0007900001647983 */ /* 0x000f280000300a00 */
[----:B------:R-:W4:Y:S04]  /*20c50*/  LDL.LU.64 R102, [R1+0x798] ;  /* 0x0007980001667983 */ /* 0x000f280000300a00 */
[----:B------:R-:W1:Y:S01]  /*20c60*/  LDS R242, [R79+0x33000] ;  /* 0x033000004ff27984 */ /* 0x000e620000000800 */
[----:B------:R-:W-:-:S03]  /*20c70*/  IMAD.MOV.U32 R127, RZ, RZ, R62 ;  /* 0x000000ffff7f7224 */ /* 0x000fc600078e003e */
[----:B------:R-:W-:Y:S04]  /*20c80*/  LDS R236, [R79+0x32080] ;  /* 0x032080004fec7984 */ /* 0x000fe80000000800 */
[----:B------:R-:W1:Y:S01]  /*20c90*/  LDS R238, [R79+0x33080] ;  /* 0x033080004fee7984 */ /* 0x000e620000000800 */
[C---:B---3--:R-:W-:Y:S11]  /*20ca0*/  HMMA.1688.F32.TF32 R72, R192.reuse, R4, R72 ;  /* 0x00000004c048723c */ /* 0x048ff60000081048 */
[----:B------:R-:W-:Y:S11]  /*20cb0*/  @!UPT UIADD3 URZ, URZ, URZ, URZ ;  /* 0x0000003f3f3ff290 */ /* 0x000ff6000fffe03f */
[----:B------:R-:W-:Y:S01]  /*20cc0*/  @!UPT UIADD3 URZ, URZ, URZ, URZ ;  /* 0x0000003f3f3ff290 */ /* 0x000fe2000fffe03f */
[----:B------:R3:W-:Y:S04]  /*20cd0*/  STL.64 [R1+0x210], R72 ;  /* 0x0002104801007387 */ /* 0x0007e80000100a00 */
[----:B------:R1:W-:Y:S04]  /*20ce0*/  STL.64 [R1+0x218], R74 ;  /* 0x0002184a01007387 */ /* 0x0003e80000100a00 */
[----:B---3--:R-:W3:Y:S04]  /*20cf0*/  LDL.LU.64 R72, [R1+0x7a0] ;  /* 0x0007a00001487983 */ /* 0x008ee80000300a00 */
[----:B-1----:R-:W3:Y:S04]  /*20d00*/  LDL.LU.64 R74, [R1+0x7a8] ;  /* 0x0007a800014a7983 */ /* 0x002ee80000300a00 */
[----:B------:R-:W3:Y:S04]  /*20d10*/  LDL.LU.64 R96, [R1+0x7b0] ;  /* 0x0007b00001607983 */ /* 0x000ee80000300a00 */
[----:B------:R-:W3:Y:S01]  /*20d20*/  LDL.LU.64 R98, [R1+0x7b8] ;  /* 0x0007b80001627983 */ /* 0x000ee20000300a00 */
[C---:B--2---:R-:W-:Y:S11]  /*20d30*/  HMMA.1688.F32.TF32 R84, R192.reuse, R8, R84 ;  /* 0x00000008c054723c */ /* 0x044ff60000081054 */
[----:B------:R-:W-:Y:S11]  /*20d40*/  @!UPT UIADD3 URZ, URZ, URZ, URZ ;  /* 0x0000003f3f3ff290 */ /* 0x000ff6000fffe03f */
[----:B------:R-:W-:Y:S01]  /*20d50*/  @!UPT UIADD3 URZ, URZ, URZ, URZ ;  /* 0x0000003f3f3ff290 */ /* 0x000fe2000fffe03f */
[----:B------:R-:W-:Y:S04]  /*20d60*/  STL.64 [R1+0x200], R84 ;  /* 0x0002005401007387 */ /* 0x000fe80000100a00 */
[----:B------:R4:W-:Y:S04]  /*20d70*/  STL.64 [R1+0x208], R86 ;  /* 0x0002085601007387 */ /* 0x0009e80000100a00 */
[----:B------:R-:W2:Y:S04]  /*20d80*/  LDL.LU.64 R92, [R1+0x7c0] ;  /* 0x0007c000015c7983 */ /* 0x000ea80000300a00 */
[----:B------:R-:W2:Y:S01]  /*20d90*/  LDL.LU.64 R94, [R1+0x7c8] ;  /* 0x0007c800015e7983 */ /* 0x000ea20000300a00 */
[C---:B----4-:R-:W-:Y:S03]  /*20da0*/  HMMA.1688.F32.TF32 R84, R192.reuse, R56, R68 ;  /* 0x00000038c054723c */ /* 0x050fe60000081044 */
[----:B------:R-:W4:Y:S04]  /*20db0*/  LDL.LU.64 R68, [R1+0x7d0] ;  /* 0x0007d00001447983 */ /* 0x000f280000300a00 */
[----:B------:R-:W4:Y:S01]  /*20dc0*/  LDL.LU.64 R70, [R1+0x7d8] ;  /* 0x0007d80001467983 */ /* 0x000f220000300a00 */
[C---:B------:R-:W-:Y:S11]  /*20dd0*/  HMMA.1688.F32.TF32 R80, R192.reuse, R52, R80 ;  /* 0x00000034c050723c */ /* 0x040ff60000081050 */
[----:B------:R-:W-:Y:S04]  /*20de0*/  @!UPT UIADD3 URZ, URZ, URZ, URZ ;  /* 0x0000003f3f3ff290 */ /* 0x000fe8000fffe03f */
[----:B------:R1:W-:Y:S04]  /*20df0*/  STL.64 [R1+0x1f0], R84 ;  /* 0x0001f05401007387 */ /* 0x0003e80000100a00 */
[----:B------:R1:W-:Y:S04]  /*20e00*/  STL.64 [R1+0x1f8], R86 ;  /* 0x0001f85601007387 */ /* 0x0003e80000100a00 */
[----:B------:R-:W4:Y:S04]  /*20e10*/  LDL.LU.64 R88, [R1+0x7e0] ;  /* 0x0007e00001587983 */ /* 0x000f280000300a00 */
[----:B------:R-:W4:Y:S01]  /*20e20*/  LDL.LU.64 R90, [R1+0x7e8] ;  /* 0x0007e800015a7983 */ /* 0x000f220000300a00 */
[C---:B------:R-:W-:Y:S03]  /*20e30*/  HMMA.1688.F32.TF32 R108, R192.reuse, R48, R104 ;  /* 0x00000030c06c723c */ /* 0x040fe60000081068 */
[----:B------:R1:W-:Y:S05]  /*20e40*/  STL.64 [R1+0x1e0], R80 ;  /* 0x0001e05001007387 */ /* 0x0003ea0000100a00 */
[C---:B------:R-:W-:Y:S01]  /*20e50*/  HMMA.1688.F32.TF32 R104, R192.reuse, R44, R100 ;  /* 0x0000002cc068723c */ /* 0x040fe20000081064 */
[----:B------:R1:W-:Y:S04]  /*20e60*/  STL.64 [R1+0x1e8], R82 ;  /* 0x0001e85201007387 */ /* 0x0003e80000100a00 */
[----:B-1----:R-:W4:Y:S04]  /*20e70*/  LDL.LU.64 R84, [R1+0x820] ;  /* 0x0008200001547983 */ /* 0x002f280000300a00 */
[----:B------:R-:W4:Y:S04]  /*20e80*/  LDL.LU.64 R86, [R1+0x828] ;  /* 0x0008280001567983 */ /* 0x000f280000300a00 */
[----:B------:R-:W4:Y:S04]  /*20e90*/  LDL.LU.64 R80, [R1+0x910] ;  /* 0x0009100001507983 */ /* 0x000f280000300a00 */
[----:B------:R-:W4:Y:S04]  /*20ea0*/  LDL.LU.64 R82, [R1+0x918] ;  /* 0x0009180001527983 */ /* 0x000f280000300a00 */
[----:B------:R-:W-:Y:S04]  /*20eb0*/  STL.64 [R1+0x1d0], R108 ;  /* 0x0001d06c01007387 */ /* 0x000fe80000100a00 */
[----:B------:R-:W-:Y:S01]  /*20ec0*/  STL.64 [R1+0x1d8], R110 ;  /* 0x0001d86e01007387 */ /* 0x000fe20000100a00 */
[C---:B---3--:R-:W-:Y:S03]  /*20ed0*/  HMMA.1688.F32.TF32 R100, R192.reuse, R40, R72 ;  /* 0x00000028c064723c */ /* 0x048fe60000081048 */
[----:B------:R-:W3:Y:S04]  /*20ee0*/  LDL.LU.64 R72, [R1+0x900] ;  /* 0x0009000001487983 */ /* 0x000ee80000300a00 */
[----:B------:R-:W-:Y:S04]  /*20ef0*/  STL.64 [R1+0x1c0], R104 ;  /* 0x0001c06801007387 */ /* 0x000fe80000100a00 */
[----:B------:R-:W-:Y:S04]  /*20f00*/  STL.64 [R1+0x1c8], R106 ;  /* 0x0001c86a01007387 */ /* 0x000fe80000100a00 */
[----:B------:R-:W3:Y:S08]  /*20f10*/  LDL.LU.64 R74, [R1+0x908] ;  /* 0x00090800014a7983 */ /* 0x000ef00000300a00 */
[----:B------:R-:W-:Y:S04]  /*20f20*/  STL.64 [R1+0x1b0], R100 ;  /* 0x0001b06401007387 */ /* 0x000fe80000100a00 */
[----:B------:R1:W-:Y:S02]  /*20f30*/  STL.64 [R1+0x1b8], R102 ;  /* 0x0001b86601007387 */ /* 0x0003e40000100a00 */
[C---:B-1----:R-:W-:Y:S02]  /*20f40*/  HMMA.1688.F32.TF32 R100, R192.reuse, R36, R96 ;  /* 0x00000024c064723c */ /* 0x042fe40000081060 */
[----:B------:R-:W3:Y:S06]  /*20f50*/  LDL.LU.64 R96, [R1+0x810] ;  /* 0x0008100001607983 */ /* 0x000eec0000300a00 */
[C---:B--2---:R-:W-:Y:S11]  /*20f60*/  HMMA.1688.F32.TF32 R92, R192.reuse, R32, R92 ;  /* 0x00000020c05c723c */ /* 0x044ff6000008105c */
[----:B------:R-:W-:Y:S04]  /*20f70*/  @!UPT UIADD3 URZ, URZ, URZ, URZ ;  /* 0x0000003f3f3ff290 */ /* 0x000fe8000fffe03f */
[----:B------:R-:W-:Y:S04]  /*20f80*/  STL.64 [R1+0x1a0], R100 ;  /* 0x0001a06401007387 */ /* 0x000fe80000100a00 */
[----:B------:R-:W-:Y:S04]  /*20f90*/  STL.64 [R1+0x1a8], R102 ;  /* 0x0001a86601007387 */ /* 0x000fe80000100a00 */
[----:B------:R-:W2:Y:S04]  /*20fa0*/  LDL.LU.64 R98, [R1+0x818] ;  /* 0x0008180001627983 */ /* 0x000ea80000300a00 */
[----:B------:R-:W-:Y:S04]  /*20fb0*/  STL.64 [R1+0x190], R92 ;  /* 0x0001905c01007387 */ /* 0x000fe80000100a00 */
[----:B------:R4:W-:Y:S02]  /*20fc0*/  STL.64 [R1+0x198], R94 ;  /* 0x0001985e01007387 */ /* 0x0009e40000100a00 */
[C---:B----4-:R-:W-:Y:S02]  /*20fd0*/  HMMA.1688.F32.TF32 R92, R192.reuse, R28, R68 ;  /* 0x0000001cc05c723c */ /* 0x050fe40000081044 */
[----:B------:R-:W4:Y:S04]  /*20fe0*/  LDL.LU.64 R68, [R1+0x800] ;  /* 0x0008000001447983 */ /* 0x000f280000300a00 */
[----:B------:R-:W4:Y:S02]  /*20ff0*/  LDL.LU.64 R70, [R1+0x808] ;  /* 0x0008080001467983 */ /* 0x000f240000300a00 */
[C---:B------:R-:W-:Y:S11]  /*21000*/  HMMA.1688.F32.TF32 R88, R192.reuse, R24, R88 ;  /* 0x00000018c058723c */ /* 0x040ff60000081058 */
[----:B------:R-:W-:Y:S04]  /*21010*/  @!UPT UIADD3 URZ, URZ, URZ, URZ ;  /* 0x0000003f3f3ff290 */ /* 0x000fe8000fffe03f */
[----:B------:R1:W-:Y:S04]  /*21020*/  STL.64 [R1+0x180], R92 ;  /* 0x0001805c01007387 */ /* 0x0003e80000100a00 */
[----:B------:R1:W-:Y:S04]  /*21030*/  STL.64 [R1+0x188], R94 ;  /* 0x0001885e01007387 */ /* 0x0003e80000100a00 */
[----:B-1----:R-:W4:Y:S04]  /*21040*/  LDL.LU.64 R92, [R1+0x8f0] ;  /* 0x0008f000015c7983 */ /* 0x002f280000300a00 */
[----:B------:R-:W4:Y:S01]  /*21050*/  LDL.LU.64 R94, [R1+0x8f8] ;  /* 0x0008f800015e7983 */ /* 0x000f220000300a00 */
[C---:B------:R-:W-:Y:S08]  /*21060*/  HMMA.1688.F32.TF32 R84, R192.reuse, R20, R84 ;  /* 0x00000014c054723c */ /* 0x040ff00000081054 */
[C---:B------:R-:W-:Y:S01]  /*21070*/  HMMA.1688.F32.TF32 R80, R192.reuse, R16, R80 ;  /* 0x00000010c050723c */ /* 0x040fe20000081050 */
[----:B------:R1:W-:Y:S04]  /*21080*/  STL.64 [R1+0x170], R88 ;  /* 0x0001705801007387 */ /* 0x0003e80000100a00 */
[----:B------:R1:W-:Y:S04]  /*21090*/  STL.64 [R1+0x178], R90 ;  /* 0x0001785a01007387 */ /* 0x0003e80000100a00 */
[----:B-1----:R-:W4:Y:S06]  /*210a0*/  LDL.LU.64 R88, [R1+0x8e0] ;  /* 0x0008e00001587983 */ /* 0x002f2c0000300a00 */
[----:B------:R1:W-:Y:S04]  /*210b0*/  STL.64 [R1+0x160], R84 ;  /* 0x0001605401007387 */ /* 0x0003e80000100a00 */
[----:B------:R1:W-:Y:S04]  /*210c0*/  STL.64 [R1+0x168], R86 ;  /* 0x0001685601007387 */ /* 0x0003e80000100a00 */
[----:B------:R-:W4:Y:S04]  /*210d0*/  LDL.LU.64 R90, [R1+0x8e8] ;  /* 0x0008e800015a7983 */ /* 0x000f280000300a00 */
[----:B------:R1:W-:Y:S04]  /*210e0*/  STL.64 [R1+0x150], R80 ;  /* 0x0001505001007387 */ /* 0x0003e80000100a00 */
[----:B------:R1:W-:Y:S04]  /*210f0*/  STL.64 [R1+0x158], R82 ;  /* 0x0001585201007387 */ /* 0x0003e80000100a00 */
[----:B-1----:R-:W4:Y:S04]  /*21100*/  LDL.LU.64 R84, [R1+0x8d0] ;  /* 0x0008d00001547983 */ /* 0x002f280000300a00 */
[----:B------:R-:W4:Y:S04]  /*21110*/  LDL.LU.64 R86, [R1+0x8d8] ;  /* 0x0008d80001567983 */ /* 0x000f280000300a00 */
[----:B------:R-:W4:Y:S04]  /*21120*/  LDL.LU.64 R80, [R1+0x8c0] ;  /* 0x0008c00001507983 */ /* 0x000f280000300a00 */
[----:B------:R-:W4:Y:S01]  /*21130*/  LDL.LU.64 R82, [R1+0x8c8] ;  /* 0x0008c80001527983 */ /* 0x000f220000300a00 */
[----:B---3--:R-:W-:Y:S11]  /*21140*/  HMMA.1688.F32.TF32 R72, R192, R12, R72 ;  /* 0x0000000cc048723c */ /* 0x008ff60000081048 */
[----:B------:R-:W-:Y:S11]  /*21150*/  @!UPT UIADD3 URZ, URZ, URZ, URZ ;  /* 0x0000003f3f3ff290 */ /* 0x000ff6000fffe03f */
[----:B------:R-:W-:Y:S01]  /*21160*/  @!UPT UIADD3 URZ, URZ, URZ, URZ ;  /* 0x0000003f3f3ff290 */ /* 0x000fe2000fffe03f */
[----:B------:R1:W-:Y:S04]  /*21170*/  STL.64 [R1+0x140], R72 ;  /* 0x0001404801007387 */ /* 0x0003e80000100a00 */
[----:B------:R3:W-:Y:S04]  /*21180*/  STL.64 [R1+0x148], R74 ;  /* 0x0001484a01007387 */ /* 0x0007e80000100a00 */
[----:B-1----:R-:W4:Y:S04]  /*21190*/  LDL.LU.64 R72, [R1+0x8b0] ;  /* 0x0008b00001487983 */ /* 0x002f280000300a00 */
[----:B---3--:R-:W3:Y:S01]  /*211a0*/  LDL.LU.64 R74, [R1+0x8b8] ;  /* 0x0008b800014a7983 */ /* 0x008ee20000300a00 */
[C---:B--2---:R-:W-:Y:S11]  /*211b0*/  HMMA.1688.F32.TF32 R96, R228.reuse, R64, R96 ;  /* 0x00000040e460723c */ /* 0x044ff60000081060 */
[----:B------:R-:W-:Y:S11]  /*211c0*/  @!UPT UIADD3 URZ, URZ, URZ, URZ ;  /* 0x0000003f3f3ff290 */ /* 0x000ff6000fffe03f */
[----:B------:R-:W-:Y:S01]  /*211d0*/  @!UPT UIADD3 URZ, URZ, URZ, URZ ;  /* 0x0000003f3f3ff290 */ /* 0x000fe2000fffe03f */
[----:B------:R4:W-:Y:S01]  /*211e0*/  STL.64 [R1+0x130], R96 ;  /* 0x0001306001007387 */ /* 0x0009e20000100a00 */
[----:B------:R-:W-:Y:S02]  /*211f0*/  IMAD.MOV.U32 R2, RZ, RZ, R98 ;  /* 0x000000ffff027224 */ /* 0x000fe400078e0062 */
[----:B------:R-:W-:Y:S02]  /*21200*/  IMAD.MOV.U32 R0, RZ, RZ, R99 ;  /* 0x000000ffff007224 */ /* 0x000fe400078e0063 */
[C---:B----4-:R-:W-:Y:S03]  /*21210*/  HMMA.1688.F32.TF32 R96, R228.reuse, R60, R68 ;  /* 0x0000003ce460723c */ /* 0x050fe60000081044 */
[----:B------:R-:W-:Y:S04]  /*21220*/  STL [R1+0x23a4], R0 ;  /* 0x0023a40001007387 */ /* 0x000fe80000100800 */
[----:B------:R-:W-:Y:S04]  /*21230*/  STL [R1+0x23a0], R2 ;  /* 0x0023a00201007387 */ /* 0x000fe80000100800 */
[----:B------:R-:W2:Y:S04]  /*21240*/  LDL.LU.64 R68, [R1+0x8a0] ;  /* 0x0008a00001447983 */ /* 0x000ea80000300a00 */
[----:B------:R-:W2:Y:S01]  /*21250*/  LDL.LU.64 R70, [R1+0x8a8] ;  /* 0x0008a80001467983 */ /* 0x000ea20000300a00 */
[C---:B------:R-:W-:Y:S07]  /*21260*/  HMMA.1688.F32.TF32 R92, R228.reuse, R4, R92 ;  /* 0x00000004e45c723c */ /* 0x040fee000008105c */
[----:B------:R1:W-:Y:S04]  /*21270*/  STL.64 [R1+0x120], R96 ;  /* 0x0001206001007387 */ /* 0x0003e80000100a00 */
[----:B------:R4:W-:Y:S04]  /*21280*/  STL.64 [R1+0x128], R98 ;  /* 0x0001286201007387 */ /* 0x0009e80000100a00 */
[----:B------:R-:W2:Y:S04]  /*21290*/  LDL.LU.64 R100, [R1+0x890] ;  /* 0x0008900001647983 */ /* 0x000ea80000300a00 */
[----:B------:R-:W2:Y:S04]  /*212a0*/  LDL.LU.64 R102, [R1+0x898] ;  /* 0x0008980001667983 */ /* 0x000ea80000300a00 */
[----:B------:R1:W-:Y:S01]  /*212b0*/  STL.64 [R1+0x110], R92 ;  /* 0x0001105c01007387 */ /* 0x0003e20000100a00 */
[C---:B------:R-:W-:Y:S08]  /*212c0*/  HMMA.1688.F32.TF32 R88, R228.reuse, R8, R88 ;  /* 0x00000008e458723c */ /* 0x040ff00000081058 */
[C---:B------:R-:W-:Y:S08]  /*212d0*/  HMMA.1688.F32.TF32 R84, R228.reuse, R56, R84 ;  /* 0x00000038e454723c */ /* 0x040ff00000081054 */
[----:B------:R-:W-:Y:S01]  /*212e0*/  HMMA.1688.F32.TF32 R188, R228, R52, R80 ;  /* 0x00000034e4bc723c */ /* 0x000fe20000081050 */
[----:B------:R4:W-:Y:S04]  /*212f0*/  STL.64 [R1+0x118], R94 ;  /* 0x0001185e01007387 */ /* 0x0009e80000100a00 */
[----:B-1----:R-:W2:Y:S04]  /*21300*/  LDL.LU.64 R96, [R1+0x880] ;  /* 0x0008800001607983 */ /* 0x002ea80000300a00 */
[----:B----4-:R-:W4:Y:S04]  /*21310*/  LDL.LU.64 R98, [R1+0x888] ;  /* 0x0008880001627983 */ /* 0x010f280000300a00 */
[----:B------:R1:W-:Y:S04]  /*21320*/  STL.64 [R1+0x100], R88 ;  /* 0x0001005801007387 */ /* 0x0003e80000100a00 */
[----:B------:R1:W-:Y:S04]  /*21330*/  STL.64 [R1+0x108], R90 ;  /* 0x0001085a01007387 */ /* 0x0003e80000100a00 */
[----:B------:R1:W-:Y:S04]  /*21340*/  STL.64 [R1+0xf0], R84 ;  /* 0x0000f05401007387 */ /* 0x0003e80000100a00 */
[----:B------:R-:W4:Y:S01]  /*21350*/  LDL.LU.64 R92, [R1+0x870] ;  /* 0x00087000015c7983 */ /* 0x000f220000300a00 */
[----:B------:R-:W-:-:S03]  /*21360*/  IMAD.MOV.U32 R0, RZ, RZ, R86 ;  /* 0x000000ffff007224 */ /* 0x000fc600078e0056 */
[----:B------:R-:W4:Y:S01]  /*21370*/  LDL.LU.64 R94, [R1+0x878] ;  /* 0x00087800015e7983 */ /* 0x000f220000300a00 */
[----:B------:R-:W-:-:S03]  /*21380*/  IMAD.MOV.U32 R2, RZ, RZ, R87 ;  /* 0x000000ffff027224 */ /* 0x000fc600078e0057 */
[----:B-1----:R-:W4:Y:S04]  /*21390*/  LDL.LU.64 R88, [R1+0x860] ;  /* 0x0008600001587983 */ /* 0x002f280000300a00 */
[----:B------:R-:W4:Y:S04]  /*213a0*/  LDL.LU.64 R90, [R1+0x868] ;  /* 0x00086800015a7983 */ /* 0x000f280000300a00 */
[----:B------:R-:W4:Y:S04]  /*213b0*/  LDL.LU.64 R84, [R1+0x850] ;  /* 0x0008500001547983 */ /* 0x000f280000300a00 */
[----:B------:R-:W4:Y:S04]  /*213c0*/  LDL.LU.64 R86, [R1+0x858] ;  /* 0x0008580001567983 */ /* 0x000f280000300a00 */
[----:B------:R-:W-:Y:S04]  /*213d0*/  STL.64 [R1+0x2268], R190 ;  /* 0x002268be01007387 */ /* 0x000fe80000100a00 */
[----:B------:R-:W-:Y:S04]  /*213e0*/  STL.64 [R1+0x2260], R188 ;  /* 0x002260bc01007387 */ /* 0x000fe80000100a00 */
[----:B------:R-:W4:Y:S04]  /*213f0*/  LDL.LU.64 R80, [R1+0x840] ;  /* 0x0008400001507983 */ /* 0x000f280000300a00 */
[----:B------:R-:W4:Y:S01]  /*21400*/  LDL.LU.64 R82, [R1+0x848] ;  /* 0x0008480001527983 */ /* 0x000f220000300a00 */
[C---:B---3--:R-:W-:Y:S11]  /*21410*/  HMMA.1688.F32.TF32 R192, R228.reuse, R48, R72 ;  /* 0x00000030e4c0723c */ /* 0x048ff60000081048 */
[----:B------:R-:W-:Y:S11]  /*21420*/  @!UPT UIADD3 URZ, URZ, URZ, URZ ;  /* 0x0000003f3f3ff290 */ /* 0x000ff6000fffe03f */
[----:B------:R-:W-:Y:S01]  /*21430*/  @!UPT UIADD3 URZ, URZ, URZ, URZ ;  /* 0x0000003f3f3ff290 */ /* 0x000fe2000fffe03f */
[----:B------:R-:W-:Y:S04]  /*21440*/  STL.64 [R1+0x2278], R194 ;  /* 0x002278c201007387 */ /* 0x000fe80000100a00 */
[----:B------:R-:W-:Y:S04]  /*21450*/  STL.64 [R1+0x2270], R192 ;  /* 0x002270c001007387 */ /* 0x000fe80000100a00 */
[----:B------:R-:W3:Y:S04]  /*21460*/  LDL.LU.64 R72, [R1+0x830] ;  /* 0x0008300001487983 */ /* 0x000ee80000300a00 */
[----:B------:R-:W3:Y:S01]  /*21470*/  LDL.LU.64 R74, [R1+0x838] ;  /* 0x00083800014a7983 */ /* 0x000ee20000300a00 */
[C---:B--2---:R-:W-:Y:S03]  /*21480*/  HMMA.1688.F32.TF32 R196, R228.reuse, R44, R68 ;  /* 0x0000002ce4c4723c */ /* 0x044fe60000081044 */
[----:B------:R-:W2:Y:S04]  /*21490*/  LDL.LU.64 R68, [R1+0x7f0] ;  /* 0x0007f00001447983 */ /* 0x000ea80000300a00 */
[----:B------:R-:W2:Y:S01]  /*214a0*/  LDL.LU.64 R70, [R1+0x7f8] ;  /* 0x0007f80001467983 */ /* 0x000ea20000300a00 */
[C---:B------:R-:W-:Y:S11]  /*214b0*/  HMMA.1688.F32.TF32 R200, R228.reuse, R40, R100 ;  /* 0x00000028e4c8723c */ /* 0x040ff60000081064 */
[----:B------:R-:W-:Y:S04]  /*214c0*/  @!UPT UIADD3 URZ, URZ, URZ, URZ ;  /* 0x0000003f3f3ff290 */ /* 0x000fe8000fffe03f */
[----:B------:R-:W-:Y:S04]  /*214d0*/  STL.64 [R1+0x2288], R198 ;  /* 0x002288c601007387 */ /* 0x000fe80000100a00 */
[----:B------:R-:W-:Y:S04]  /*214e0*/  STL.64 [R1+0x2280], R196 ;  /* 0x002280c401007387 */ /* 0x000fe80000100a00 */
[----:B------:R-:W-:Y:S04]  /*214f0*/  STL.64 [R1+0x2298], R202 ;  /* 0x002298ca01007387 */ /* 0x000fe80000100a00 */
[----:B------:R-:W-:Y:S04]  /*21500*/  STL.64 [R1+0x2290], R200 ;  /* 0x002290c801007387 */ /* 0x000fe80000100a00 */
[----:B------:R-:W2:Y:S04]  /*21510*/  LDL.LU R244, [R1+0xe90] ;  /* 0x000e900001f47983 */ /* 0x000ea80000300800 */
[----:B------:R-:W2:Y:S04]  /*21520*/  LDL.LU R245, [R1+0xe94] ;  /* 0x000e940001f57983 */ /* 0x000ea80000300800 */
[----:B------:R-:W2:Y:S04]  /*21530*/  LDL.LU R246, [R1+0xe98] ;  /* 0x000e980001f67983 */ /* 0x000ea80000300800 */
[----:B------:R-:W2:Y:S01]  /*21540*/  LDL.LU R247, [R1+0xe9c] ;  /* 0x000e9c0001f77983 */ /* 0x000ea20000300800 */
[C---:B----4-:R-:W-:Y:S08]  /*21550*/  HMMA.1688.F32.TF32 R204, R228.reuse, R36, R96 ;  /* 0x00000024e4cc723c */ /* 0x050ff00000081060 */
        /* <DEDUP_REMOVED lines=10> */
[----:B------:R-:W4:Y:S04]  /*21600*/  LDL.LU R248, [R1+0xe80] ;  /* 0x000e800001f87983 */ /* 0x000f280000300800 */
[----:B------:R-:W4:Y:S04]  /*21610*/  LDL.LU R249, [R1+0xe84] ;  /* 0x000e840001f97983 */ /* 0x000f280000300800 */
[----:B------:R-:W4:Y:S04]  /*21620*/  LDL.LU R250, [R1+0xe88] ;  /* 0x000e880001fa7983 */ /* 0x000f280000300800 */
[----:B------:R-:W4:Y:S04]  /*21630*/  LDL.LU R251, [R1+0xe8c] ;  /* 0x000e8c0001fb7983 */ /* 0x000f280000300800 */
[----:B------:R-:W-:Y:S04]  /*21640*/  STL.64 [R1+0x22d8], R218 ;  /* 0x0022d8da01007387 */ /* 0x000fe80000100a00 */
[----:B------:R-:W-:Y:S04]  /*21650*/  STL.64 [R1+0x22d0], R216 ;  /* 0x0022d0d801007387 */ /* 0x000fe80000100a00 */
[----:B------:R-:W-:Y:S04]  /*21660*/  STL.64 [R1+0x22e8], R222 ;  /* 0x0022e8de01007387 */ /* 0x000fe80000100a00 */
[----:B------:R-:W-:Y:S01]  /*21670*/  STL.64 [R1+0x22e0], R220 ;  /* 0x0022e0dc01007387 */ /* 0x000fe20000100a00 */
[C---:B---3--:R-:W-:Y:S11]  /*21680*/  HMMA.1688.F32.TF32 R224, R228.reuse, R16, R72 ;  /* 0x00000010e4e0723c */ /* 0x048ff60000081048 */
[----:B------:R-:W-:Y:S11]  /*21690*/  @!UPT UIADD3 URZ, URZ, URZ, URZ ;  /* 0x0000003f3f3ff290 */ /* 0x000ff6000fffe03f */
[----:B------:R-:W-:Y:S01]  /*216a0*/  @!UPT UIADD3 URZ, URZ, URZ, URZ ;  /* 0x0000003f3f3ff290 */ /* 0x000fe2000fffe03f */
[----:B------:R-:W-:Y:S04]  /*216b0*/  STL.64 [R1+0x22f8], R226 ;  /* 0x0022f8e201007387 */ /* 0x000fe80000100a00 */
[----:B------:R-:W-:Y:S04]  /*216c0*/  STL.64 [R1+0x22f0], R224 ;  /* 0x0022f0e001007387 */ /* 0x000fe80000100a00 */
[----:B------:R-:W3:Y:S04]  /*216d0*/  LDL.LU R66, [R1+0x257c] ;  /* 0x00257c0001427983 */ /* 0x000ee80000300800 */
[----:B------:R-:W3:Y:S04]  /*216e0*/  LDL.LU R67, [R1+0x2578] ;  /* 0x0025780001437983 */ /* 0x000ee80000300800 */
[----:B------:R-:W4:Y:S04]  /*216f0*/  LDL.LU R126, [R1+0xe58] ;  /* 0x000e5800017e7983 */ /* 0x000f280000300800 */
[----:B------:R-:W4:Y:S01]  /*21700*/  LDL.LU R62, [R1+0x2574] ;  /* 0x00257400013e7983 */ /* 0x000f220000300800 */
[----:B--2---:R-:W-:Y:S11]  /*21710*/  HMMA.1688.F32.TF32 R228, R228, R12, R68 ;  /* 0x0000000ce4e4723c */ /* 0x004ff60000081044 */
[----:B------:R-:W-:Y:S11]  /*21720*/  @!UPT UIADD3 URZ, URZ, URZ, URZ ;  /* 0x0000003f3f3ff290 */ /* 0x000ff6000fffe03f */
[----:B------:R-:W-:Y:S01]  /*21730*/  @!UPT UIADD3 URZ, URZ, URZ, URZ ;  /* 0x0000003f3f3ff290 */ /* 0x000fe2000fffe03f */
[----:B------:R-:W-:Y:S04]  /*21740*/  STL.64 [R1+0x2308], R230 ;  /* 0x002308e601007387 */ /* 0x000fe80000100a00 */
[----:B------:R-:W-:Y:S01]  /*21750*/  STL.64 [R1+0x2300], R228 ;  /* 0x002300e401007387 */ /* 0x000fe20000100a00 */
[----:B---3--:R-:W-:Y:S07]  /*21760*/  HMMA.1688.F32.TF32 R68, R240, R66, R244 ;  /* 0x00000042f044723c */ /* 0x008fee00000810f4 */
[----:B------:R-:W-:-:S02]  /*21770*/  IMAD.MOV.U32 R244, RZ, RZ, R63 ;  /* 0x000000fffff47224 */ /* 0x000fc400078e003f */
[----:B------:R-:W4:Y:S01]  /*21780*/  LDL.LU R63, [R1+0x2570] ;  /* 0x00257000013f7983 */ /* 0x000f220000300800 */
[----:B------:R-:W-:-:S03]  /*21790*/  IMAD.MOV.U32 R247, RZ, RZ, R6 ;  /* 0x000000fffff77224 */ /* 0x000fc600078e0006 */
[----:B------:R-:W2:Y:S04]  /*217a0*/  LDL.LU R245, [R1+0xe24] ;  /* 0x000e240001f57983 */ /* 0x000ea80000300800 */
[----:B------:R-:W2:Y:S04]  /*217b0*/  LDL.LU R246, [R1+0xe28] ;  /* 0x000e280001f67983 */ /* 0x000ea80000300800 */
[----:B------:R-:W3:Y:S03]  /*217c0*/  LDL.LU R6, [R1+0x256c] ;  /* 0x00256c0001067983 */ /* 0x000ee60000300800 */
[----:B------:R-:W-:-:S02]  /*217d0*/  IMAD.MOV.U32 R9, RZ, RZ, R68 ;  /* 0x000000ffff097224 */ /* 0x000fc400078e0044 */
[----:B------:R-:W-:Y:S02]  /*217e0*/  IMAD.MOV.U32 R8, RZ, RZ, R69 ;  /* 0x000000ffff087224 */ /* 0x000fe400078e0045 */
[----:B------:R-:W-:Y:S02]  /*217f0*/  IMAD.MOV.U32 R5, RZ, RZ, R70 ;  /* 0x000000ffff057224 */ /* 0x000fe400078e0046 */
[----:B------:R-:W-:-:S05]  /*21800*/  IMAD.MOV.U32 R4, RZ, RZ, R71 ;  /* 0x000000ffff047224 */ /* 0x000fca00078e0047 */
[----:B------:R1:W-:Y:S04]  /*21810*/  STL [R1+0x21fc], R4 ;  /* 0x0021fc0401007387 */ /* 0x0003e80000100800 */
[----:B------:R1:W-:Y:S04]  /*21820*/  STL [R1+0x21f8], R5 ;  /* 0x0021f80501007387 */ /* 0x0003e80000100800 */
[----:B------:R1:W-:Y:S04]  /*21830*/  STL [R1+0x21f4], R8 ;  /* 0x0021f40801007387 */ /* 0x0003e80000100800 */
[----:B------:R1:W-:Y:S01]  /*21840*/  STL [R1+0x21f0], R9 ;  /* 0x0021f00901007387 */ /* 0x0003e20000100800 */
[----:B------:R-:W-:Y:S01]  /*21850*/  IMAD.MOV.U32 R72, RZ, RZ, R11 ;  /* 0x000000ffff487224 */ /* 0x000fe200078e000b */
[----:B----4-:R-:W-:Y:S07]  /*21860*/  HMMA.1688.F32.TF32 R68, R240, R62, R248 ;  /* 0x0000003ef044723c */ /* 0x010fee00000810f8 */
[----:B------:R-:W-:-:S02]  /*21870*/  IMAD.MOV.U32 R248, RZ, RZ, R7 ;  /* 0x000000fffff87224 */ /* 0x000fc400078e0007 */
[----:B------:R-:W3:Y:S01]  /*21880*/  LDL.LU R7, [R1+0x2568] ;  /* 0x0025680001077983 */ /* 0x000ee20000300800 */
[----:B------:R-:W-:-:S03]  /*21890*/  IMAD.MOV.U32 R251, RZ, RZ, R10 ;  /* 0x000000fffffb7224 */ /* 0x000fc600078e000a */
[----:B------:R-:W4:Y:S04]  /*218a0*/  LDL.LU R249, [R1+0xdf4] ;  /* 0x000df40001f97983 */ /* 0x000f280000300800 */
[----:B------:R-:W4:Y:S04]  /*218b0*/  LDL.LU R250, [R1+0xdf8] ;  /* 0x000df80001fa7983 */ /* 0x000f280000300800 */
[----:B------:R-:W2:Y:S03]  /*218c0*/  LDL.LU R10, [R1+0x2564] ;  /* 0x00256400010a7983 */ /* 0x000ea60000300800 */
[----:B------:R-:W-:-:S02]  /*218d0*/  IMAD.MOV.U32 R12, RZ, RZ, R71 ;  /* 0x000000ffff0c7224 */ /* 0x000fc400078e0047 */
[----:B------:R-:W-:Y:S02]  /*218e0*/  IMAD.MOV.U32 R13, RZ, RZ, R70 ;  /* 0x000000ffff0d7224 */ /* 0x000fe400078e0046 */
[----:B------:R-:W-:Y:S02]  /*218f0*/  IMAD.MOV.U32 R16, RZ, RZ, R69 ;  /* 0x000000ffff107224 */ /* 0x000fe400078e0045 */
[----:B------:R-:W-:Y:S01]  /*21900*/  IMAD.MOV.U32 R17, RZ, RZ, R68 ;  /* 0x000000ffff117224 */ /* 0x000fe200078e0044 */
[----:B------:R1:W-:Y:S04]  /*21910*/  STL [R1+0x220c], R12 ;  /* 0x00220c0c01007387 */ /* 0x0003e80000100800 */
[----:B------:R1:W-:Y:S04]  /*21920*/  STL [R1+0x2208], R13 ;  /* 0x0022080d01007387 */ /* 0x0003e80000100800 */
[----:B------:R1:W-:Y:S04]  /*21930*/  STL [R1+0x2204], R16 ;  /* 0x0022041001007387 */ /* 0x0003e80000100800 */
[----:B------:R1:W-:Y:S04]  /*21940*/  STL [R1+0x2200], R17 ;  /* 0x0022001101007387 */ /* 0x0003e80000100800 */
[----:B------:R-:W2:Y:S01]  /*21950*/  LDL.LU R11, [R1+0x2560] ;  /* 0x00256000010b7983 */ /* 0x000ea20000300800 */
[----:B------:R-:W-:-:S03]  /*21960*/  IMAD.MOV.U32 R75, RZ, RZ, R58 ;  /* 0x000000ffff4b7224 */ /* 0x000fc600078e003a */
[----:B------:R-:W4:Y:S04]  /*21970*/  LDL.LU R73, [R1+0xde4] ;  /* 0x000de40001497983 */ /* 0x000f280000300800 */
[----:B------:R-:W4:Y:S04]  /*21980*/  LDL.LU R74, [R1+0xde8] ;  /* 0x000de800014a7983 */ /* 0x000f280000300800 */
[----:B------:R-:W4:Y:S01]  /*21990*/  LDL.LU R58, [R1+0x255c] ;  /* 0x00255c00013a7983 */ /* 0x000f220000300800 */
[C---:B---3--:R-:W-:Y:S11]  /*219a0*/  HMMA.1688.F32.TF32 R68, R240.reuse, R6, R124 ;  /* 0x00000006f044723c */ /* 0x048ff6000008107c */
[----:B------:R-:W-:Y:S11]  /*219b0*/  @!UPT UIADD3 URZ, URZ, URZ, URZ ;  /* 0x0000003f3f3ff290 */ /* 0x000ff6000fffe03f */
[----:B------:R-:W-:Y:S02]  /*219c0*/  @!UPT UIADD3 URZ, URZ, URZ, URZ ;  /* 0x0000003f3f3ff290 */ /* 0x000fe4000fffe03f */
[----:B------:R-:W-:Y:S02]  /*219d0*/  IMAD.MOV.U32 R25, RZ, RZ, R68 ;  /* 0x000000ffff197224 */ /* 0x000fe400078e0044 */
[----:B------:R-:W-:Y:S02]  /*219e0*/  IMAD.MOV.U32 R24, RZ, RZ, R69 ;  /* 0x000000ffff187224 */ /* 0x000fe400078e0045 */
[----:B------:R-:W-:Y:S02]  /*219f0*/  IMAD.MOV.U32 R21, RZ, RZ, R70 ;  /* 0x000000ffff157224 */ /* 0x000fe400078e0046 */
[----:B------:R-:W-:Y:S02]  /*21a00*/  IMAD.MOV.U32 R20, RZ, RZ, R71 ;  /* 0x000000ffff147224 */ /* 0x000fe400078e0047 */
[----:B--2---:R-:W-:Y:S03]  /*21a10*/  HMMA.1688.F32.TF32 R68, R240, R10, R244 ;  /* 0x0000000af044723c */ /* 0x004fe600000810f4 */
[----:B------:R-:W-:Y:S04]  /*21a20*/  STL [R1+0x221c], R20 ;  /* 0x00221c1401007387 */ /* 0x000fe80000100800 */
[----:B------:R-:W-:Y:S04]  /*21a30*/  STL [R1+0x2218], R21 ;  /* 0x0022181501007387 */ /* 0x000fe80000100800 */
[----:B------:R-:W-:Y:S04]  /*21a40*/  STL [R1+0x2214], R24 ;  /* 0x0022141801007387 */ /* 0x000fe80000100800 */
[----:B------:R-:W-:Y:S09]  /*21a50*/  STL [R1+0x2210], R25 ;  /* 0x0022101901007387 */ /* 0x000ff20000100800 */
[----:B------:R-:W-:-:S02]  /*21a60*/  IMAD.MOV.U32 R33, RZ, RZ, R68 ;  /* 0x000000ffff217224 */ /* 0x000fc400078e0044 */
[----:B------:R-:W-:Y:S02]  /*21a70*/  IMAD.MOV.U32 R68, RZ, RZ, R59 ;  /* 0x000000ffff447224 */ /* 0x000fe400078e003b */
[----:B------:R-:W4:Y:S01]  /*21a80*/  LDL.LU R59, [R1+0x2558] ;  /* 0x00255800013b7983 */ /* 0x000f220000300800 */
[----:B------:R-:W-:Y:S02]  /*21a90*/  IMAD.MOV.U32 R28, RZ, RZ, R71 ;  /* 0x000000ffff1c7224 */ /* 0x000fe400078e0047 */
[----:B------:R-:W-:Y:S02]  /*21aa0*/  IMAD.MOV.U32 R32, RZ, RZ, R69 ;  /* 0x000000ffff207224 */ /* 0x000fe400078e0045 */
[----:B------:R-:W-:Y:S01]  /*21ab0*/  IMAD.MOV.U32 R29, RZ, RZ, R70 ;  /* 0x000000ffff1d7224 */ /* 0x000fe200078e0046 */
[----:B------:R-:W2:Y:S04]  /*21ac0*/  LDL.LU R69, [R1+0xdd4] ;  /* 0x000dd40001457983 */ /* 0x000ea80000300800 */
[----:B------:R-:W2:Y:S04]  /*21ad0*/  LDL.LU R70, [R1+0xdd8] ;  /* 0x000dd80001467983 */ /* 0x000ea80000300800 */
[----:B------:R-:W2:Y:S04]  /*21ae0*/  LDL.LU R71, [R1+0xddc] ;  /* 0x000ddc0001477983 */ /* 0x000ea80000300800 */
[----:B------:R-:W-:Y:S04]  /*21af0*/  STL [R1+0x222c], R28 ;  /* 0x00222c1c01007387 */ /* 0x000fe80000100800 */
[----:B------:R-:W-:Y:S01]  /*21b00*/  STL [R1+0x2228], R29 ;  /* 0x0022281d01007387 */ /* 0x000fe20000100800 */
[----:B------:R-:W-:-:S03]  /*21b10*/  IMAD.MOV.U32 R126, RZ, RZ, R38 ;  /* 0x000000ffff7e7224 */ /* 0x000fc600078e0026 */
[----:B------:R-:W-:Y:S01]  /*21b20*/  STL [R1+0x2224], R32 ;  /* 0x0022242001007387 */ /* 0x000fe20000100800 */
[----:B------:R-:W-:-:S03]  /*21b30*/  IMAD.MOV.U32 R127, RZ, RZ, R39 ;  /* 0x000000ffff7f7224 */ /* 0x000fc600078e0027 */
[----:B------:R-:W-:Y:S01]  /*21b40*/  STL [R1+0x2220], R33 ;  /* 0x0022202101007387 */ /* 0x000fe20000100800 */
[----:B------:R-:W-:-:S03]  /*21b50*/  IMAD.MOV.U32 R244, RZ, RZ, R42 ;  /* 0x000000fffff47224 */ /* 0x000fc600078e002a */
[----:B------:R-:W3:Y:S01]  /*21b60*/  LDL.LU R124, [R1+0xdc0] ;  /* 0x000dc000017c7983 */ /* 0x000ee20000300800 */
[----:B------:R-:W-:-:S03]  /*21b70*/  IMAD.MOV.U32 R245, RZ, RZ, R43 ;  /* 0x000000fffff57224 */ /* 0x000fc600078e002b */
[----:B------:R-:W3:Y:S01]  /*21b80*/  LDL.LU R125, [R1+0xdc4] ;  /* 0x000dc400017d7983 */ /* 0x000ee20000300800 */
[----:B------:R-:W-:-:S03]  /*21b90*/  IMAD.MOV.U32 R246, RZ, RZ, R46 ;  /* 0x000000fffff67224 */ /* 0x000fc600078e002e */
[----:B------:R-:W2:Y:S01]  /*21ba0*/  LDL.LU R38, [R1+0x2554] ;  /* 0x0025540001267983 */ /* 0x000ea20000300800 */
[----:B------:R-:W-:-:S03]  /*21bb0*/  IMAD.MOV.U32 R247, RZ, RZ, R54 ;  /* 0x000000fffff77224 */ /* 0x000fc600078e0036 */
[----:B------:R-:W2:Y:S04]  /*21bc0*/  LDL.LU R39, [R1+0x2550] ;  /* 0x0025500001277983 */ /* 0x000ea80000300800 */
[----:B------:R-:W2:Y:S04]  /*21bd0*/  LDL.LU R42, [R1+0x254c] ;  /* 0x00254c00012a7983 */ /* 0x000ea80000300800 */
[----:B------:R-:W2:Y:S04]  /*21be0*/  LDL.LU R43, [R1+0x2548] ;  /* 0x00254800012b7983 */ /* 0x000ea80000300800 */
[----:B------:R-:W3:Y:S04]  /*21bf0*/  LDL.LU R46, [R1+0x2544] ;  /* 0x00254400012e7983 */ /* 0x000ee80000300800 */
[----:B------:R-:W2:Y:S01]  /*21c00*/  LDL.LU R54, [R1+0x2540] ;  /* 0x0025400001367983 */ /* 0x000ea20000300800 */
[----:B----4-:R-:W-:Y:S07]  /*21c10*/  HMMA.1688.F32.TF32 R80, R240, R58, R248 ;  /* 0x0000003af050723c */ /* 0x010fee00000810f8 */
[----:B------:R-:W-:-:S02]  /*21c20*/  IMAD.MOV.U32 R248, RZ, RZ, R55 ;  /* 0x000000fffff87224 */ /* 0x000fc400078e0037 */
[----:B------:R-:W4:Y:S01]  /*21c30*/  LDL.LU R55, [R1+0x253c] ;  /* 0x00253c0001377983 */ /* 0x000f220000300800 */
[----:B------:R-:W-:Y:S02]  /*21c40*/  IMAD.MOV.U32 R249, RZ, RZ, R47 ;  /* 0x000000fffff97224 */ /* 0x000fe400078e002f */
[----:B------:R-:W-:Y:S01]  /*21c50*/  IMAD.MOV.U32 R250, RZ, RZ, R50 ;  /* 0x000000fffffa7224 */ /* 0x000fe200078e0032 */
[----:B------:R-:W3:Y:S01]  /*21c60*/  LDL.LU R47, [R1+0x2538] ;  /* 0x00253800012f7983 */ /* 0x000ee20000300800 */
[----:B------:R-:W-:-:S03]  /*21c70*/  IMAD.MOV.U32 R251, RZ, RZ, R51 ;  /* 0x000000fffffb7224 */ /* 0x000fc600078e0033 */
[----:B------:R-:W2:Y:S04]  /*21c80*/  LDL.LU R50, [R1+0x2534] ;  /* 0x0025340001327983 */ /* 0x000ea80000300800 */
[----:B------:R-:W2:Y:S03]  /*21c90*/  LDL.LU R51, [R1+0x2530] ;  /* 0x0025300001337983 */ /* 0x000ea60000300800 */
[----:B------:R-:W-:Y:S02]  /*21ca0*/  IMAD.MOV.U32 R36, RZ, RZ, R83 ;  /* 0x000000ffff247224 */ /* 0x000fe400078e0053 */
[----:B------:R-:W-:Y:S02]  /*21cb0*/  IMAD.MOV.U32 R37, RZ, RZ, R82 ;  /* 0x000000ffff257224 */ /* 0x000fe400078e0052 */
[----:B------:R-:W-:-:S02]  /*21cc0*/  IMAD.MOV.U32 R40, RZ, RZ, R81 ;  /* 0x000000ffff287224 */ /* 0x000fc400078e0051 */
[----:B------:R-:W-:Y:S01]  /*21cd0*/  IMAD.MOV.U32 R41, RZ, RZ, R80 ;  /* 0x000000ffff297224 */ /* 0x000fe200078e0050 */
[----:B------:R-:W-:Y:S04]  /*21ce0*/  STL [R1+0x223c], R36 ;  /* 0x00223c2401007387 */ /* 0x000fe80000100800 */
[----:B------:R-:W-:Y:S04]  /*21cf0*/  STL [R1+0x2238], R37 ;  /* 0x0022382501007387 */ /* 0x000fe80000100800 */
[----:B------:R-:W-:Y:S04]  /*21d00*/  STL [R1+0x2234], R40 ;  /* 0x0022342801007387 */ /* 0x000fe80000100800 */
[----:B------:R-:W-:Y:S01]  /*21d10*/  STL [R1+0x2230], R41 ;  /* 0x0022302901007387 */ /* 0x000fe20000100800 */
[C---:B--2---:R-:W-:Y:S08]  /*21d20*/  HMMA.1688.F32.TF32 R68, R240.reuse, R50, R68 ;  /* 0x00000032f044723c */ /* 0x044ff00000081044 */
[C---:B----4-:R-:W-:Y:S11]  /*21d30*/  HMMA.1688.F32.TF32 R72, R240.reuse, R54, R72 ;  /* 0x00000036f048723c */ /* 0x050ff60000081048 */
[----:B------:R-:W-:Y:S05]  /*21d40*/  @!UPT UIADD3 URZ, URZ, URZ, URZ ;  /* 0x0000003f3f3ff290 */ /* 0x000fea000fffe03f */
[----:B------:R-:W-:Y:S02]  /*21d50*/  IMAD.MOV.U32 R57, RZ, RZ, R68 ;  /* 0x000000ffff397224 */ /* 0x000fe400078e0044 */
[----:B------:R-:W-:Y:S02]  /*21d60*/  IMAD.MOV.U32 R56, RZ, RZ, R69 ;  /* 0x000000ffff387224 */ /* 0x000fe400078e0045 */
[----:B------:R-:W-:Y:S02]  /*21d70*/  IMAD.MOV.U32 R53, RZ, RZ, R70 ;  /* 0x000000ffff357224 */ /* 0x000fe400078e0046 */
[----:B------:R-:W-:Y:S02]  /*21d80*/  IMAD.MOV.U32 R52, RZ, RZ, R71 ;  /* 0x000000ffff347224 */ /* 0x000fe400078e0047 */
[----:B---3--:R-:W-:Y:S01]  /*21d90*/  HMMA.1688.F32.TF32 R68, R240, R46, R124 ;  /* 0x0000002ef044723c */ /* 0x008fe2000008107c */
[----:B------:R-:W-:Y:S02]  /*21da0*/  IMAD.MOV.U32 R44, RZ, RZ, R75 ;  /* 0x000000ffff2c7224 */ /* 0x000fe400078e004b */
[----:B------:R-:W-:-:S02]  /*21db0*/  IMAD.MOV.U32 R45, RZ, RZ, R74 ;  /* 0x000000ffff2d7224 */ /* 0x000fc400078e004a */
[----:B------:R-:W-:Y:S11]  /*21dc0*/  IMAD.MOV.U32 R48, RZ, RZ, R73 ;  /* 0x000000ffff307224 */ /* 0x000ff600078e0049 */
[----:B------:R-:W-:Y:S08]  /*21dd0*/  @!UPT UIADD3 URZ, URZ, URZ, URZ ;  /* 0x0000003f3f3ff290 */ /* 0x000ff0000fffe03f */
[----:B------:R-:W-:Y:S02]  /*21de0*/  IMAD.MOV.U32 R65, RZ, RZ, R68 ;  /* 0x000000ffff417224 */ /* 0x000fe400078e0044 */
[----:B------:R-:W-:Y:S02]  /*21df0*/  IMAD.MOV.U32 R64, RZ, RZ, R69 ;  /* 0x000000ffff407224 */ /* 0x000fe400078e0045 */
[----:B------:R-:W-:Y:S02]  /*21e00*/  IMAD.MOV.U32 R61, RZ, RZ, R70 ;  /* 0x000000ffff3d7224 */ /* 0x000fe400078e0046 */
[----:B------:R-:W-:Y:S02]  /*21e10*/  IMAD.MOV.U32 R60, RZ, RZ, R71 ;  /* 0x000000ffff3c7224 */ /* 0x000fe400078e0047 */
[----:B------:R-:W-:Y:S01]  /*21e20*/  HMMA.1688.F32.TF32 R68, R240, R42, R244 ;  /* 0x0000002af044723c */ /* 0x000fe200000810f4 */
[----:B------:R-:W-:Y:S01]  /*21e30*/  IMAD.MOV.U32 R49, RZ, RZ, R72 ;  /* 0x000000ffff317224 */ /* 0x000fe200078e0048 */
[----:B------:R-:W-:Y:S04]  /*21e40*/  STL [R1+0x224c], R44 ;  /* 0x00224c2c01007387 */ /* 0x000fe80000100800 */
[----:B------:R-:W-:Y:S04]  /*21e50*/  STL [R1+0x2248], R45 ;  /* 0x0022482d01007387 */ /* 0x000fe80000100800 */
[----:B------:R-:W-:Y:S04]  /*21e60*/  STL [R1+0x2244], R48 ;  /* 0x0022443001007387 */ /* 0x000fe80000100800 */
[----:B------:R-:W-:Y:S04]  /*21e70*/  STL [R1+0x2240], R49 ;  /* 0x0022403101007387 */ /* 0x000fe80000100800 */
[----:B------:R-:W-:Y:S04]  /*21e80*/  STL [R1+0x225c], R52 ;  /* 0x00225c3401007387 */ /* 0x000fe80000100800 */
[----:B------:R-:W-:Y:S02]  /*21e90*/  STL [R1+0x2258], R53 ;  /* 0x0022583501007387 */ /* 0x000fe40000100800 */
[----:B-1----:R-:W-:-:S02]  /*21ea0*/  IMAD.MOV.U32 R4, RZ, RZ, R68 ;  /* 0x000000ffff047224 */ /* 0x002fc400078e0044 */
[----:B------:R-:W-:Y:S01]  /*21eb0*/  IMAD.MOV.U32 R5, RZ, RZ, R69 ;  /* 0x000000ffff057224 */ /* 0x000fe200078e0045 */
[----:B------:R-:W-:Y:S01]  /*21ec0*/  STL [R1+0x2254], R56 ;  /* 0x0022543801007387 */ /* 0x000fe20000100800 */
[----:B------:R-:W-:Y:S02]  /*21ed0*/  IMAD.MOV.U32 R8, RZ, RZ, R70 ;  /* 0x000000ffff087224 */ /* 0x000fe400078e0046 */
[----:B------:R-:W-:Y:S01]  /*21ee0*/  IMAD.MOV.U32 R9, RZ, RZ, R71 ;  /* 0x000000ffff097224 */ /* 0x000fe200078e0047 */
[----:B------:R-:W-:Y:S01]  /*21ef0*/  STL [R1+0x2250], R57 ;  /* 0x0022503901007387 */ /* 0x000fe20000100800 */
[----:B------:R-:W-:Y:S01]  /*21f00*/  HMMA.1688.F32.TF32 R68, R240, R38, R248 ;  /* 0x00000026f044723c */ /* 0x000fe200000810f8 */
[----:B------:R-:W-:-:S06]  /*21f10*/  IMAD.MOV.U32 R244, RZ, RZ, R27 ;  /* 0x000000fffff47224 */ /* 0x000fcc00078e001b */
[----:B------:R-:W-:Y:S02]  /*21f20*/  IMAD.MOV.U32 R248, RZ, RZ, R30 ;  /* 0x000000fffff87224 */ /* 0x000fe400078e001e */
[----:B------:R-:W2:Y:S01]  /*21f30*/  LDL.LU R30, [R1+0x252c] ;  /* 0x00252c00011e7983 */ /* 0x000ea20000300800 */
[----:B------:R-:W-:Y:S02]  /*21f40*/  IMAD.MOV.U32 R249, RZ, RZ, R35 ;  /* 0x000000fffff97224 */ /* 0x000fe400078e0023 */
[----:B------:R-:W-:Y:S01]  /*21f50*/  IMAD.MOV.U32 R250, RZ, RZ, R34 ;  /* 0x000000fffffa7224 */ /* 0x000fe200078e0022 */
[----:B------:R-:W3:Y:S01]  /*21f60*/  LDL.LU R35, [R1+0x2528] ;  /* 0x0025280001237983 */ /* 0x000ee20000300800 */
[----:B------:R-:W-:-:S03]  /*21f70*/  IMAD.MOV.U32 R251, RZ, RZ, R22 ;  /* 0x000000fffffb7224 */ /* 0x000fc600078e0016 */
[----:B------:R-:W4:Y:S01]  /*21f80*/  LDL.LU R34, [R1+0x2524] ;  /* 0x0025240001227983 */ /* 0x000f220000300800 */
[----:B------:R-:W-:-:S03]  /*21f90*/  IMAD.MOV.U32 R245, RZ, RZ, R26 ;  /* 0x000000fffff57224 */ /* 0x000fc600078e001a */
[----:B------:R-:W4:Y:S01]  /*21fa0*/  LDL.LU R22, [R1+0x2520] ;  /* 0x0025200001167983 */ /* 0x000f220000300800 */
[----:B------:R-:W-:-:S03]  /*21fb0*/  IMAD.MOV.U32 R246, RZ, RZ, R23 ;  /* 0x000000fffff67224 */ /* 0x000fc600078e0017 */
[----:B------:R-:W4:Y:S01]  /*21fc0*/  LDL.LU R27, [R1+0x251c] ;  /* 0x00251c00011b7983 */ /* 0x000f220000300800 */
[----:B------:R-:W-:-:S03]  /*21fd0*/  IMAD.MOV.U32 R247, RZ, RZ, R31 ;  /* 0x000000fffff77224 */ /* 0x000fc600078e001f */
[----:B------:R-:W4:Y:S04]  /*21fe0*/  LDL.LU R26, [R1+0x2518] ;  /* 0x00251800011a7983 */ /* 0x000f280000300800 */
[----:B------:R-:W4:Y:S04]  /*21ff0*/  LDL.LU R23, [R1+0x2514] ;  /* 0x0025140001177983 */ /* 0x000f280000300800 */
[----:B------:R-:W4:Y:S04]  /*22000*/  LDL.LU R31, [R1+0x2510] ;  /* 0x00251000011f7983 */ /* 0x000f280000300800 */
[----:B------:R-:W4:Y:S04]  /*22010*/  LDL.LU R100, [R1+0xd90] ;  /* 0x000d900001647983 */ /* 0x000f280000300800 */
[----:B------:R-:W4:Y:S04]  /*22020*/  LDL.LU R101, [R1+0xd94] ;  /* 0x000d940001657983 */ /* 0x000f280000300800 */
[----:B------:R-:W4:Y:S04]  /*22030*/  LDL.LU R102, [R1+0xd98] ;  /* 0x000d980001667983 */ /* 0x000f280000300800 */
[----:B------:R-:W4:Y:S01]  /*22040*/  LDL.LU R103, [R1+0xd9c] ;  /* 0x000d9c0001677983 */ /* 0x000f220000300800 */
        /* <DEDUP_REMOVED lines=23> */
[----:B------:R-:W4:Y:S01]  /*221c0*/  LDL.LU R87, [R1+0xd5c] ;  /* 0x000d5c0001577983 */ /* 0x000f220000300800 */
[----:B------:R-:W-:-:S02]  /*221d0*/  IMAD.MOV.U32 R12, RZ, RZ, R68 ;  /* 0x000000ffff0c7224 */ /* 0x000fc400078e0044 */
[----:B------:R-:W-:Y:S02]  /*221e0*/  IMAD.MOV.U32 R13, RZ, RZ, R69 ;  /* 0x000000ffff0d7224 */ /* 0x000fe400078e0045 */
[----:B------:R-:W-:Y:S02]  /*221f0*/  IMAD.MOV.U32 R16, RZ, RZ, R70 ;  /* 0x000000ffff107224 */ /* 0x000fe400078e0046 */
[----:B------:R-:W-:Y:S02]  /*22200*/  IMAD.MOV.U32 R17, RZ, RZ, R71 ;  /* 0x000000ffff117224 */ /* 0x000fe400078e0047 */
[----:B--2---:R-:W-:Y:S02]  /*22210*/  IMAD.MOV.U32 R71, RZ, RZ, R30 ;  /* 0x000000ffff477224 */ /* 0x004fe400078e001e */
[----:B---3--:R-:W-:Y:S02]  /*22220*/  IMAD.MOV.U32 R70, RZ, RZ, R35 ;  /* 0x000000ffff467224 */ /* 0x008fe400078e0023 */
[----:B----4-:R-:W-:-:S02]  /*22230*/  IMAD.MOV.U32 R69, RZ, RZ, R34 ;  /* 0x000000ffff457224 */ /* 0x010fc400078e0022 */
[----:B------:R-:W-:Y:S02]  /*22240*/  IMAD.MOV.U32 R68, RZ, RZ, R22 ;  /* 0x000000ffff447224 */ /* 0x000fe400078e0016 */
[----:B------:R-:W-:Y:S02]  /*22250*/  IMAD.MOV.U32 R81, RZ, RZ, R15 ;  /* 0x000000ffff517224 */ /* 0x000fe400078e000f */
[----:B------:R-:W-:Y:S02]  /*22260*/  IMAD.MOV.U32 R80, RZ, RZ, R14 ;  /* 0x000000ffff507224 */ /* 0x000fe400078e000e */
[----:B------:R-:W2:Y:S04]  /*22270*/  LDL.LU R14, [R1+0x24fc] ;  /* 0x0024fc00010e7983 */ /* 0x000ea80000300800 */
[----:B------:R-:W2:Y:S01]  /*22280*/  LDL.LU R15, [R1+0x24f8] ;  /* 0x0024f800010f7983 */ /* 0x000ea20000300800 */
[----:B------:R-:W-:-:S02]  /*22290*/  IMAD.MOV.U32 R82, RZ, RZ, R18 ;  /* 0x000000ffff527224 */ /* 0x000fc400078e0012 */
[----:B------:R-:W-:Y:S01]  /*222a0*/  IMAD.MOV.U32 R83, RZ, RZ, R19 ;  /* 0x000000ffff537224 */ /* 0x000fe200078e0013 */
[----:B------:R-:W3:Y:S04]  /*222b0*/  LDL.LU R18, [R1+0x24f4] ;  /* 0x0024f40001127983 */ /* 0x000ee80000300800 */
[----:B------:R-:W3:Y:S01]  /*222c0*/  LDL.LU R19, [R1+0x24f0] ;  /* 0x0024f00001137983 */ /* 0x000ee20000300800 */
[----:B------:R-:W-:-:S03]  /*222d0*/  IMAD.MOV.U32 R72, RZ, RZ, R31 ;  /* 0x000000ffff487224 */ /* 0x000fc600078e001f */
[----:B------:R-:W4:Y:S01]  /*222e0*/  LDL.LU R22, [R1+0x24ec] ;  /* 0x0024ec0001167983 */ /* 0x000f220000300800 */
[----:B------:R-:W-:-:S03]  /*222f0*/  IMAD.MOV.U32 R73, RZ, RZ, R23 ;  /* 0x000000ffff497224 */ /* 0x000fc600078e0017 */
[----:B------:R-:W3:Y:S04]  /*22300*/  LDL.LU R34, [R1+0x24e8] ;  /* 0x0024e80001227983 */ /* 0x000ee80000300800 */
[----:B------:R-:W3:Y:S04]  /*22310*/  LDL.LU R35, [R1+0x24e4] ;  /* 0x0024e40001237983 */ /* 0x000ee80000300800 */
[----:B------:R-:W3:Y:S04]  /*22320*/  LDL.LU R30, [R1+0x24e0] ;  /* 0x0024e000011e7983 */ /* 0x000ee80000300800 */
[----:B------:R-:W3:Y:S04]  /*22330*/  LDL.LU R31, [R1+0x24dc] ;  /* 0x0024dc00011f7983 */ /* 0x000ee80000300800 */
[----:B------:R-:W4:Y:S01]  /*22340*/  LDL.LU R23, [R1+0x24d8] ;  /* 0x0024d80001177983 */ /* 0x000f220000300800 */
[----:B------:R-:W-:-:S02]  /*22350*/  IMAD.MOV.U32 R74, RZ, RZ, R26 ;  /* 0x000000ffff4a7224 */ /* 0x000fc400078e001a */
[----:B------:R-:W-:Y:S01]  /*22360*/  IMAD.MOV.U32 R75, RZ, RZ, R27 ;  /* 0x000000ffff4b7224 */ /* 0x000fe200078e001b */
[----:B------:R-:W3:Y:S04]  /*22370*/  LDL.LU R26, [R1+0x24d4] ;  /* 0x0024d400011a7983 */ /* 0x000ee80000300800 */
[----:B------:R-:W3:Y:S02]  /*22380*/  LDL.LU R27, [R1+0x24d0] ;  /* 0x0024d000011b7983 */ /* 0x000ee40000300800 */
[C---:B------:R-:W-:Y:S08]  /*22390*/  HMMA.1688.F32.TF32 R72, R236.reuse, R66, R72 ;  /* 0x00000042ec48723c */ /* 0x040ff00000081048 */
[----:B------:R-:W-:Y:S08]  /*223a0*/  HMMA.1688.F32.TF32 R68, R236, R62, R68 ;  /* 0x0000003eec44723c */ /* 0x000ff00000081044 */
[----:B--2---:R-:W-:Y:S11]  /*223b0*/  HMMA.1688.F32.TF32 R80, R240, R14, R80 ;  /* 0x0000000ef050723c */ /* 0x004ff60000081050 */
[----:B------:R-:W-:Y:S11]  /*223c0*/  @!UPT UIADD3 URZ, URZ, URZ, URZ ;  /* 0x0000003f3f3ff290 */ /* 0x000ff6000fffe03f */
[----:B------:R-:W-:Y:S01]  /*223d0*/  @!UPT UIADD3 URZ, URZ, URZ, URZ ;  /* 0x0000003f3f3ff290 */ /* 0x000fe2000fffe03f */
        /* <DEDUP_REMOVED lines=8> */
[----:B-1----:R-:W-:Y:S08]  /*22460*/  HMMA.1688.F32.TF32 R68, R236, R58, R248 ;  /* 0x0000003aec44723c */ /* 0x002ff000000810f8 */
[C---:B---3--:R-:W-:Y:S01]  /*22470*/  HMMA.1688.F32.TF32 R84, R240.reuse, R18, R84 ;  /* 0x00000012f054723c */ /* 0x048fe20000081054 */
[----:B------:R-:W-:Y:S04]  /*22480*/  STL.64 [R1+0x620], R80 ;  /* 0x0006205001007387 */ /* 0x000fe80000100a00 */
[----:B------:R-:W-:Y:S03]  /*22490*/  STL.64 [R1+0x628], R82 ;  /* 0x0006285201007387 */ /* 0x000fe60000100a00 */
[C---:B----4-:R-:W-:Y:S01]  /*224a0*/  HMMA.1688.F32.TF32 R88, R240.reuse, R22, R88 ;  /* 0x00000016f058723c */ /* 0x050fe20000081058 */
[----:B------:R-:W2:Y:S04]  /*224b0*/  LDL.LU R244, [R1+0xb10] ;  /* 0x000b100001f47983 */ /* 0x000ea80000300800 */
[----:B------:R-:W-:Y:S03]  /*224c0*/  STL.64 [R1+0x630], R72 ;  /* 0x0006304801007387 */ /* 0x000fe60000100a00 */
[C---:B------:R-:W-:Y:S01]  /*224d0*/  HMMA.1688.F32.TF32 R96, R240.reuse, R30, R96 ;  /* 0x0000001ef060723c */ /* 0x040fe20000081060 */
[----:B------:R-:W-:Y:S04]  /*224e0*/  STL.64 [R1+0x638], R74 ;  /* 0x0006384a01007387 */ /* 0x000fe80000100a00 */
[----:B------:R1:W-:Y:S04]  /*224f0*/  STL.64 [R1+0x640], R68 ;  /* 0x0006404401007387 */ /* 0x0003e80000100a00 */
[----:B------:R3:W-:Y:S01]  /*22500*/  STL.64 [R1+0x648], R70 ;  /* 0x0006484601007387 */ /* 0x0007e20000100a00 */
[----:B------:R-:W-:Y:S03]  /*22510*/  HMMA.1688.F32.TF32 R100, R240, R34, R100 ;  /* 0x00000022f064723c */ /* 0x000fe60000081064 */
[----:B------:R-:W2:Y:S04]  /*22520*/  LDL.LU R245, [R1+0xb14] ;  /* 0x000b140001f57983 */ /* 0x000ea80000300800 */
[----:B------:R-:W2:Y:S04]  /*22530*/  LDL.LU R246, [R1+0xb18] ;  /* 0x000b180001f67983 */ /* 0x000ea80000300800 */
[----:B------:R-:W2:Y:S04]  /*22540*/  LDL.LU R247, [R1+0xb1c] ;  /* 0x000b1c0001f77983 */ /* 0x000ea80000300800 */
[----:B------:R-:W4:Y:S04]  /*22550*/  LDL.LU R124, [R1+0xb30] ;  /* 0x000b3000017c7983 */ /* 0x000f280000300800 */
[----:B------:R-:W4:Y:S04]  /*22560*/  LDL.LU R125, [R1+0xb34] ;  /* 0x000b3400017d7983 */ /* 0x000f280000300800 */
[----:B------:R-:W4:Y:S04]  /*22570*/  LDL.LU R126, [R1+0xb38] ;  /* 0x000b3800017e7983 */ /* 0x000f280000300800 */
[----:B------:R-:W4:Y:S04]  /*22580*/  LDL.LU R127, [R1+0xb3c] ;  /* 0x000b3c00017f7983 */ /* 0x000f280000300800 */
[----:B-1----:R-:W2:Y:S04]  /*22590*/  LDL.LU R68, [R1+0xb50] ;  /* 0x000b500001447983 */ /* 0x002ea80000300800 */
[----:B------:R-:W2:Y:S04]  /*225a0*/  LDL.LU R69, [R1+0xb54] ;  /* 0x000b540001457983 */ /* 0x000ea80000300800 */
[----:B---3--:R-:W2:Y:S04]  /*225b0*/  LDL.LU R70, [R1+0xb58] ;  /* 0x000b580001467983 */ /* 0x008ea80000300800 */
[----:B------:R-:W2:Y:S01]  /*225c0*/  LDL.LU R71, [R1+0xb5c] ;  /* 0x000b5c0001477983 */ /* 0x000ea20000300800 */
[----:B------:R-:W-:-:S03]  /*225d0*/  IMAD.MOV.U32 R52, RZ, RZ, R84 ;  /* 0x000000ffff347224 */ /* 0x000fc600078e0054 */
[----:B------:R-:W3:Y:S01]  /*225e0*/  LDL.LU R80, [R1+0xb80] ;  /* 0x000b800001507983 */ /* 0x000ee20000300800 */
[----:B------:R-:W-:-:S03]  /*225f0*/  IMAD.MOV.U32 R53, RZ, RZ, R85 ;  /* 0x000000ffff357224 */ /* 0x000fc600078e0055 */
[----:B------:R-:W3:Y:S01]  /*22600*/  LDL.LU R81, [R1+0xb84] ;  /* 0x000b840001517983 */ /* 0x000ee20000300800 */
[----:B------:R-:W-:-:S03]  /*22610*/  IMAD.MOV.U32 R56, RZ, RZ, R86 ;  /* 0x000000ffff387224 */ /* 0x000fc600078e0056 */
[----:B------:R-:W3:Y:S01]  /*22620*/  LDL.LU R82, [R1+0xb88] ;  /* 0x000b880001527983 */ /* 0x000ee20000300800 */
[----:B------:R-:W-:-:S03]  /*22630*/  IMAD.MOV.U32 R57, RZ, RZ, R87 ;  /* 0x000000ffff397224 */ /* 0x000fc600078e0057 */
[----:B------:R-:W3:Y:S01]  /*22640*/  LDL.LU R83, [R1+0xb8c] ;  /* 0x000b8c0001537983 */ /* 0x000ee20000300800 */
[----:B------:R-:W-:-:S03]  /*22650*/  IMAD.MOV.U32 R44, RZ, RZ, R88 ;  /* 0x000000ffff2c7224 */ /* 0x000fc600078e0058 */
[----:B------:R-:W2:Y:S01]  /*22660*/  LDL.LU R84, [R1+0xb90] ;  /* 0x000b900001547983 */ /* 0x000ea20000300800 */
        /* <DEDUP_REMOVED lines=21> */
[----:B------:R-:W2:Y:S04]  /*227c0*/  LDL.LU R99, [R1+0xbcc] ;  /* 0x000bcc0001637983 */ /* 0x000ea80000300800 */
        /* <DEDUP_REMOVED lines=20> */
[----:B------:R-:W3:Y:S04]  /*22910*/  LDL.LU R204, [R1+0xc50] ;  /* 0x000c500001cc7983 */ /* 0x000ee80000300800 */
[----:B------:R-:W3:Y:S04]  /*22920*/  LDL.LU R205, [R1+0xc54] ;  /* 0x000c540001cd7983 */ /* 0x000ee80000300800 */
[----:B------:R-:W3:Y:S04]  /*22930*/  LDL.LU R206, [R1+0xc58] ;  /* 0x000c580001ce7983 */ /* 0x000ee80000300800 */
[----:B------:R-:W3:Y:S04]  /*22940*/  LDL.LU R207, [R1+0xc5c] ;  /* 0x000c5c0001cf7983 */ /* 0x000ee80000300800 */
        /* <DEDUP_REMOVED lines=28> */
[----:B------:R-:W-:Y:S03]  /*22b10*/  HMMA.1688.F32.TF32 R92, R240, R26, R92 ;  /* 0x0000001af05c723c */ /* 0x000fe6000008105c */
        /* <DEDUP_REMOVED lines=17> */
[----:B------:R-:W-:Y:S01]  /*22c30*/  IMAD.MOV.U32 R37, RZ, RZ, R93 ;  /* 0x000000ffff257224 */ /* 0x000fe200078e005d */
[----:B------:R-:W4:Y:S01]  /*22c40*/  LDL.LU R92, [R1+0xbb0] ;  /* 0x000bb000015c7983 */ /* 0x000f220000300800 */
[----:B------:R-:W-:Y:S02]  /*22c50*/  IMAD.MOV.U32 R40, RZ, RZ, R94 ;  /* 0x000000ffff287224 */ /* 0x000fe400078e005e */
[----:B------:R-:W-:Y:S01]  /*22c60*/  IMAD.MOV.U32 R41, RZ, RZ, R95 ;  /* 0x000000ffff297224 */ /* 0x000fe200078e005f */
        /* <DEDUP_REMOVED lines=11> */
[----:B------:R-:W-:Y:S04]  /*22d20*/  LDS R240, [R79+0x32100] ;  /* 0x032100004ff07984 */ /* 0x000fe80000000800 */
[----:B------:R-:W-:Y:S04]  /*22d30*/  LDS R242, [R79+0x33100] ;  /* 0x033100004ff27984 */ /* 0x000fe80000000800 */
[----:B------:R-:W-:Y:S04]  /*22d40*/  LDS R241, [R252+0x32100] ;  /* 0x03210000fcf17984 */ /* 0x000fe80000000800 */
[----:B------:R-:W1:Y:S01]  /*22d50*/  LDS R243, [R252+0x33100] ;  /* 0x03310000fcf37984 */ /* 0x000e620000000800 */
[----:B--2---:R-:W-:Y:S08]  /*22d60*/  HMMA.1688.F32.TF32 R200, R236, R18, R200 ;  /* 0x00000012ecc8723c */ /* 0x004ff000000810c8 */
[----:B-1----:R-:W-:Y:S08]  /*22d70*/  HMMA.1688.F32.TF32 R188, R240, R62, R188 ;  /* 0x0000003ef0bc723c */ /* 0x002ff000000810bc */
[C---:B---3--:R-:W-:Y:S08]  /*22d80*/  HMMA.1688.F32.TF32 R204, R236.reuse, R22, R204 ;  /* 0x00000016eccc723c */ /* 0x048ff000000810cc */
[C---:B----4-:R-:W-:Y:S08]  /*22d90*/  HMMA.1688.F32.TF32 R208, R236.reuse, R26, R208 ;  /* 0x0000001aecd0723c */ /* 0x050ff000000810d0 */
[C---:B------:R-:W-:Y:S08]  /*22da0*/  HMMA.1688.F32.TF32 R216, R236.reuse, R34, R216 ;  /* 0x00000022ecd8723c */ /* 0x040ff000000810d8 */
[C---:B------:R-:W-:Y:S08]  /*22db0*/  HMMA.1688.F32.TF32 R220, R236.reuse, R38, R220 ;  /* 0x00000026ecdc723c */ /* 0x040ff000000810dc */
[C---:B------:R-:W-:Y:S08]  /*22dc0*/  HMMA.1688.F32.TF32 R224, R236.reuse, R42, R224 ;  /* 0x0000002aece0723c */ /* 0x040ff000000810e0 */
[C---:B------:R-:W-:Y:S08]  /*22dd0*/  HMMA.1688.F32.TF32 R116, R236.reuse, R50, R116 ;  /* 0x00000032ec74723c */ /* 0x040ff00000081074 */
[C---:B------:R-:W-:Y:S08]  /*22de0*/  HMMA.1688.F32.TF32 R120, R236.reuse, R54, R120 ;  /* 0x00000036ec78723c */ /* 0x040ff00000081078 */
[C---:B------:R-:W-:Y:S11]  /*22df0*/  HMMA.1688.F32.TF32 R228, R236.reuse, R46, R228 ;  /* 0x0000002eece4723c */ /* 0x040ff600000810e4 */
[----:B------:R-:W-:Y:S04]  /*22e00*/  @!UPT UIADD3 URZ, URZ, URZ, URZ ;  /* 0x0000003f3f3ff290 */ /* 0x000fe8000fffe03f */
[----:B------:R-:W-:Y:S01]  /*22e10*/  STL.64 [R1+0x660], R120 ;  /* 0x0006607801007387 */ /* 0x000fe20000100a00 */
[----:B------:R-:W-:Y:S03]  /*22e20*/  HMMA.1688.F32.TF32 R212, R236, R30, R212 ;  /* 0x0000001eecd4723c */ /* 0x000fe600000810d4 */
[----:B------:R1:W-:Y:S05]  /*22e30*/  STL.64 [R1+0x668], R122 ;  /* 0x0006687a01007387 */ /* 0x0003ea0000100a00 */
[----:B------:R-:W-:Y:S01]  /*22e40*/  HMMA.1688.F32.TF32 R112, R240, R6, R112 ;  /* 0x00000006f070723c */ /* 0x000fe20000081070 */
[----:B-1----:R-:W2:Y:S07]  /*22e50*/  LDL.LU.64 R122, [R1+0x24c8] ;  /* 0x0024c800017a7983 */ /* 0x002eae0000300a00 */
[----:B------:R-:W-:Y:S01]  /*22e60*/  HMMA.1688.F32.TF32 R196, R236, R14, R196 ;  /* 0x0000000eecc4723c */ /* 0x000fe200000810c4 */
[----:B------:R-:W2:Y:S04]  /*22e70*/  LDL.LU.64 R120, [R1+0x24c0] ;  /* 0x0024c00001787983 */ /* 0x000ea80000300a00 */
[----:B------:R-:W-:Y:S04]  /*22e80*/  STL.64 [R1+0x670], R116 ;  /* 0x0006707401007387 */ /* 0x000fe80000100a00 */
[----:B------:R1:W-:Y:S01]  /*22e90*/  STL.64 [R1+0x678], R118 ;  /* 0x0006787601007387 */ /* 0x0003e20000100a00 */
[C---:B------:R-:W-:Y:S03]  /*22ea0*/  HMMA.1688.F32.TF32 R104, R240.reuse, R58, R104 ;  /* 0x0000003af068723c */ /* 0x040fe60000081068 */
[----:B------:R-:W-:Y:S04]  /*22eb0*/  LDS R236, [R79+0x32180] ;  /* 0x032180004fec7984 */ /* 0x000fe80000000800 */
[----:B------:R-:W-:Y:S01]  /*22ec0*/  LDS R238, [R79+0x33180] ;  /* 0x033180004fee7984 */ /* 0x000fe20000000800 */
[C---:B------:R-:W-:Y:S03]  /*22ed0*/  HMMA.1688.F32.TF32 R192, R240.reuse, R66, R192 ;  /* 0x00000042f0c0723c */ /* 0x040fe600000810c0 */
[----:B-1----:R-:W3:Y:S04]  /*22ee0*/  LDL.LU.64 R118, [R1+0x24b8] ;  /* 0x0024b80001767983 */ /* 0x002ee80000300a00 */
[----:B------:R-:W3:Y:S04]  /*22ef0*/  LDL.LU.64 R116, [R1+0x24b0] ;  /* 0x0024b00001747983 */ /* 0x000ee80000300a00 */
[----:B------:R-:W-:Y:S01]  /*22f00*/  STL.64 [R1+0x680], R228 ;  /* 0x000680e401007387 */ /* 0x000fe20000100a00 */
[C---:B------:R-:W-:Y:S03]  /*22f10*/  HMMA.1688.F32.TF32 R108, R240.reuse, R10, R108 ;  /* 0x0000000af06c723c */ /* 0x040fe6000008106c */
[----:B------:R-:W-:Y:S04]  /*22f20*/  STL.64 [R1+0x688], R230 ;  /* 0x000688e601007387 */ /* 0x000fe80000100a00 */
[----:B------:R-:W-:Y:S04]  /*22f30*/  STL.64 [R1+0x690], R224 ;  /* 0x000690e001007387 */ /* 0x000fe80000100a00 */
[----:B------:R-:W-:Y:S01]  /*22f40*/  STL.64 [R1+0x698], R226 ;  /* 0x000698e201007387 */ /* 0x000fe20000100a00 */
[C---:B------:R-:W-:Y:S03]  /*22f50*/  HMMA.1688.F32.TF32 R100, R240.reuse, R54, R100 ;  /* 0x00000036f064723c */ /* 0x040fe60000081064 */
        /* <DEDUP_REMOVED lines=48> */
[C---:B----4-:R-:W-:Y:S03]  /*23260*/  HMMA.1688.F32.TF32 R72, R240.reuse, R18, R244 ;  /* 0x00000012f048723c */ /* 0x050fe600000810f4 */
[----:B------:R-:W-:Y:S04]  /*23270*/  LDS R237, [R252+0x32180] ;  /* 0x03218000fced7984 */ /* 0x000fe80000000800 */
[----:B------:R-:W4:Y:S01]  /*23280*/  LDS R239, [R252+0x33180] ;  /* 0x03318000fcef7984 */ /* 0x000f220000000800 */
[-C--:B-1----:R-:W-:Y:S03]  /*23290*/  HMMA.1688.F32.TF32 R68, R240, R14.reuse, R248 ;  /* 0x0000000ef044723c */ /* 0x082fe600000810f8 */
[----:B------:R-:W-:Y:S04]  /*232a0*/  LDS R240, [R79+0x32200] ;  /* 0x032200004ff07984 */ /* 0x000fe80000000800 */
[----:B------:R-:W-:Y:S04]  /*232b0*/  LDS R242, [R79+0x33200] ;  /* 0x033200004ff27984 */ /* 0x000fe80000000800 */
[----:B------:R-:W-:Y:S04]  /*232c0*/  STL.64 [R1+0x900], R80 ;  /* 0x0009005001007387 */ /* 0x000fe80000100a00 */
[----:B------:R-:W-:Y:S04]  /*232d0*/  STL.64 [R1+0x908], R82 ;  /* 0x0009085201007387 */ /* 0x000fe80000100a00 */
[----:B------:R-:W2:Y:S04]  /*232e0*/  LDL.LU R248, [R1+0x580] ;  /* 0x0005800001f87983 */ /* 0x000ea80000300800 */
[----:B------:R-:W-:Y:S04]  /*232f0*/  STL.64 [R1+0x8e0], R72 ;  /* 0x0008e04801007387 */ /* 0x000fe80000100a00 */
[----:B------:R-:W-:Y:S04]  /*23300*/  STL.64 [R1+0x8e8], R74 ;  /* 0x0008e84a01007387 */ /* 0x000fe80000100a00 */
[----:B------:R1:W-:Y:S04]  /*23310*/  STL.64 [R1+0x8d0], R68 ;  /* 0x0008d04401007387 */ /* 0x0003e80000100a00 */
[----:B------:R1:W-:Y:S04]  /*23320*/  STL.64 [R1+0x8d8], R70 ;  /* 0x0008d84601007387 */ /* 0x0003e80000100a00 */
[----:B------:R-:W2:Y:S04]  /*23330*/  LDL.LU R249, [R1+0x584] ;  /* 0x0005840001f97983 */ /* 0x000ea80000300800 */
[----:B------:R-:W2:Y:S04]  /*23340*/  LDL.LU R250, [R1+0x588] ;  /* 0x0005880001fa7983 */ /* 0x000ea80000300800 */
[----:B------:R-:W2:Y:S04]  /*23350*/  LDL.LU R251, [R1+0x58c] ;  /* 0x00058c0001fb7983 */ /* 0x000ea80000300800 */
[----:B------:R-:W2:Y:S04]  /*23360*/  LDL.LU R244, [R1+0x590] ;  /* 0x0005900001f47983 */ /* 0x000ea80000300800 */
[----:B------:R-:W2:Y:S04]  /*23370*/  LDL.LU R245, [R1+0x594] ;  /* 0x0005940001f57983 */ /* 0x000ea80000300800 */
[----:B------:R-:W2:Y:S04]  /*23380*/  LDL.LU R246, [R1+0x598] ;  /* 0x0005980001f67983 */ /* 0x000ea80000300800 */
[----:B------:R-:W2:Y:S04]  /*23390*/  LDL.LU R247, [R1+0x59c] ;  /* 0x00059c0001f77983 */ /* 0x000ea80000300800 */
[----:B-1----:R-:W2:Y:S04]  /*233a0*/  LDL.LU R68, [R1+0x5b0] ;  /* 0x0005b00001447983 */ /* 0x002ea80000300800 */
        /* <DEDUP_REMOVED lines=15> */
[----:B------:R-:W4:Y:S04]  /*234a0*/  LDL.LU R96, [R1+0x920] ;  /* 0x0009200001607983 */ /* 0x000f280000300800 */
[----:B------:R-:W4:Y:S04]  /*234b0*/  LDL.LU R97, [R1+0x924] ;  /* 0x0009240001617983 */ /* 0x000f280000300800 */
[----:B------:R-:W4:Y:S04]  /*234c0*/  LDL.LU R98, [R1+0x928] ;  /* 0x0009280001627983 */ /* 0x000f280000300800 */
[----:B------:R-:W4:Y:S04]  /*234d0*/  LDL.LU R99, [R1+0x92c] ;  /* 0x00092c0001637983 */ /* 0x000f280000300800 */
        /* <DEDUP_REMOVED lines=72> */
[----:B------:R-:W-:Y:S04]  /*23960*/  LDS R241, [R252+0x32200] ;  /* 0x03220000fcf17984 */ /* 0x000fe80000000800 */
[----:B------:R-:W1:Y:S01]  /*23970*/  LDS R243, [R252+0x33200] ;  /* 0x03320000fcf37984 */ /* 0x000e620000000800 */
[C---:B----4-:R-:W-:Y:S08]  /*23980*/  HMMA.1688.F32.TF32 R96, R236.reuse, R14, R96 ;  /* 0x0000000eec60723c */ /* 0x050ff00000081060 */
[C---:B--2---:R-:W-:Y:S08]  /*23990*/  HMMA.1688.F32.TF32 R192, R236.reuse, R22, R192 ;  /* 0x00000016ecc0723c */ /* 0x044ff000000810c0 */
[C---:B---3--:R-:W-:Y:S08]  /*239a0*/  HMMA.1688.F32.TF32 R196, R236.reuse, R26, R196 ;  /* 0x0000001aecc4723c */ /* 0x048ff000000810c4 */
[C---:B------:R-:W-:Y:S08]  /*239b0*/  HMMA.1688.F32.TF32 R200, R236.reuse, R30, R200 ;  /* 0x0000001eecc8723c */ /* 0x040ff000000810c8 */
        /* <DEDUP_REMOVED lines=8> */
[C---:B------:R-:W-:Y:S11]  /*23a40*/  HMMA.1688.F32.TF32 R104, R236.reuse, R6, R104 ;  /* 0x00000006ec68723c */ /* 0x040ff60000081068 */
[----:B------:R-:W-:Y:S04]  /*23a50*/  @!UPT UIADD3 URZ, URZ, URZ, URZ ;  /* 0x0000003f3f3ff290 */ /* 0x000fe8000fffe03f */
[----:B------:R-:W-:Y:S04]  /*23a60*/  STL.64 [R1+0xd80], R112 ;  /* 0x000d807001007387 */ /* 0x000fe80000100a00 */
[----:B------:R2:W-:Y:S01]  /*23a70*/  STL.64 [R1+0xd88], R114 ;  /* 0x000d887201007387 */ /* 0x0005e20000100a00 */
[C---:B------:R-:W-:Y:S03]  /*23a80*/  HMMA.1688.F32.TF32 R220, R236.reuse, R50, R220 ;  /* 0x00000032ecdc723c */ /* 0x040fe600000810dc */
[----:B--2---:R-:W2:Y:S04]  /*23a90*/  LDL.LU.64 R114, [R1+0x24a8] ;  /* 0x0024a80001727983 */ /* 0x004ea80000300a00 */
[----:B------:R-:W2:Y:S04]  /*23aa0*/  LDL.LU.64 R112, [R1+0x24a0] ;  /* 0x0024a00001707983 */ /* 0x000ea80000300a00 */
[----:B------:R-:W-:Y:S01]  /*23ab0*/  STL.64 [R1+0xd70], R108 ;  /* 0x000d706c01007387 */ /* 0x000fe20000100a00 */
[C---:B------:R-:W-:Y:S03]  /*23ac0*/  HMMA.1688.F32.TF32 R204, R236.reuse, R34, R204 ;  /* 0x00000022eccc723c */ /* 0x040fe600000810cc */
[----:B------:R3:W-:Y:S04]  /*23ad0*/  STL.64 [R1+0xd78], R110 ;  /* 0x000d786e01007387 */ /* 0x0007e80000100a00 */
[----:B---3--:R-:W3:Y:S04]  /*23ae0*/  LDL.LU.64 R110, [R1+0x2498] ;  /* 0x00249800016e7983 */ /* 0x008ee80000300a00 */
[----:B------:R-:W3:Y:S04]  /*23af0*/  LDL.LU.64 R108, [R1+0x2490] ;  /* 0x00249000016c7983 */ /* 0x000ee80000300a00 */
[----:B------:R-:W-:Y:S04]  /*23b00*/  STL.64 [R1+0xd60], R104 ;  /* 0x000d606801007387 */ /* 0x000fe80000100a00 */
[----:B------:R4:W-:Y:S01]  /*23b10*/  STL.64 [R1+0xd68], R106 ;  /* 0x000d686a01007387 */ /* 0x0009e20000100a00 */
[----:B------:R-:W-:Y:S03]  /*23b20*/  HMMA.1688.F32.TF32 R188, R236, R18, R188 ;  /* 0x00000012ecbc723c */ /* 0x000fe600000810bc */
[----:B------:R-:W-:Y:S04]  /*23b30*/  LDS R236, [R79+0x32280] ;  /* 0x032280004fec7984 */ /* 0x000fe80000000800 */
[----:B------:R-:W-:Y:S04]  /*23b40*/  LDS R238, [R79+0x33280] ;  /* 0x033280004fee7984 */ /* 0x000fe80000000800 */
[----:B----4-:R-:W4:Y:S04]  /*23b50*/  LDL.LU.64 R106, [R1+0x2488] ;  /* 0x00248800016a7983 */ /* 0x010f280000300a00 */
[----:B------:R-:W4:Y:S04]  /*23b60*/  LDL.LU.64 R104, [R1+0x2480] ;  /* 0x0024800001687983 */ /* 0x000f280000300a00 */
[----:B------:R-:W-:Y:S04]  /*23b70*/  STL.64 [R1+0xd50], R100 ;  /* 0x000d506401007387 */ /* 0x000fe80000100a00 */
[----:B------:R1:W-:Y:S02]  /*23b80*/  STL.64 [R1+0xd58], R102 ;  /* 0x000d586601007387 */ /* 0x0003e40000100a00 */
[C---:B-1----:R-:W-:Y:S02]  /*23b90*/  HMMA.1688.F32.TF32 R92, R240.reuse, R66, R92 ;  /* 0x00000042f05c723c */ /* 0x042fe4000008105c */
[----:B------:R-:W-:Y:S04]  /*23ba0*/  LDS R237, [R252+0x32280] ;  /* 0x03228000fced7984 */ /* 0x000fe80000000800 */
[----:B------:R-:W1:Y:S04]  /*23bb0*/  LDS R239, [R252+0x33280] ;  /* 0x03328000fcef7984 */ /* 0x000e680000000800 */
[----:B------:R-:W2:Y:S04]  /*23bc0*/  LDL.LU.64 R102, [R1+0x2478] ;  /* 0x0024780001667983 */ /* 0x000ea80000300a00 */
[----:B------:R-:W2:Y:S01]  /*23bd0*/  LDL.LU.64 R100, [R1+0x2470] ;  /* 0x0024700001647983 */ /* 0x000ea20000300a00 */
        /* <DEDUP_REMOVED lines=38> */
[----:B------:R1:W-:Y:S02]  /*23e40*/  STL.64 [R1+0xf48], R74 ;  /* 0x000f484a01007387 */ /* 0x0003e40000100a00 */
[C---:B-1----:R-:W-:Y:S02]  /*23e50*/  HMMA.1688.F32.TF32 R80, R240.reuse, R50, R124 ;  /* 0x00000032f050723c */ /* 0x042fe4000008107c */
[----:B------:R-:W-:Y:S04]  /*23e60*/  STL.64 [R1+0xe90], R68 ;  /* 0x000e904401007387 */ /* 0x000fe80000100a00 */
[----:B------:R1:W-:Y:S02]  /*23e70*/  STL.64 [R1+0xe98], R70 ;  /* 0x000e984601007387 */ /* 0x0003e40000100a00 */
[C---:B------:R-:W-:Y:S08]  /*23e80*/  HMMA.1688.F32.TF32 R72, R240.reuse, R46, R244 ;  /* 0x0000002ef048723c */ /* 0x040ff000000810f4 */
[----:B-1----:R-:W-:Y:S07]  /*23e90*/  HMMA.1688.F32.TF32 R68, R240, R42, R248 ;  /* 0x0000002af044723c */ /* 0x002fee00000810f8 */
[----:B------:R1:W-:Y:S04]  /*23ea0*/  STL.64 [R1+0xe80], R80 ;  /* 0x000e805001007387 */ /* 0x0003e80000100a00 */
[----:B------:R1:W-:Y:S04]  /*23eb0*/  STL.64 [R1+0xe88], R82 ;  /* 0x000e885201007387 */ /* 0x0003e80000100a00 */
[----:B------:R-:W2:Y:S04]  /*23ec0*/  LDL.LU R196, [R1+0x10] ;  /* 0x0000100001c47983 */ /* 0x000ea80000300800 */
[----:B------:R1:W-:Y:S04]  /*23ed0*/  STL.64 [R1+0xe50], R72 ;  /* 0x000e504801007387 */ /* 0x0003e80000100a00 */
[----:B------:R1:W-:Y:S04]  /*23ee0*/  STL.64 [R1+0xe58], R74 ;  /* 0x000e584a01007387 */ /* 0x0003e80000100a00 */
        /* <DEDUP_REMOVED lines=37> */
[----:B-1----:R-:W4:Y:S04]  /*24140*/  LDL.LU R80, [R1+0x450] ;  /* 0x0004500001507983 */ /* 0x002f280000300800 */
        /* <DEDUP_REMOVED lines=43> */
[----:B------:R-:W4:Y:S04]  /*24400*/  LDL.LU R192, [R1] ;  /* 0x0000000001c07983 */ /* 0x000f280000300800 */
[----:B------:R-:W4:Y:S04]  /*24410*/  LDL.LU R193, [R1+0x4] ;  /* 0x0000040001c17983 */ /* 0x000f280000300800 */
[----:B------:R-:W4:Y:S04]  /*24420*/  LDL.LU R194, [R1+0x8] ;  /* 0x0000080001c27983 */ /* 0x000f280000300800 */
[----:B------:R-:W4:Y:S01]  /*24430*/  LDL.LU R195, [R1+0xc] ;  /* 0x00000c0001c37983 */ /* 0x000f220000300800 */
[C---:B--2---:R-:W-:Y:S08]  /*24440*/  HMMA.1688.F32.TF32 R244, R236.reuse, R6, R244 ;  /* 0x00000006ecf4723c */ /* 0x044ff000000810f4 */
[----:B---3--:R-:W-:Y:S08]  /*24450*/  HMMA.1688.F32.TF32 R124, R236, R62, R124 ;  /* 0x0000003eec7c723c */ /* 0x008ff0000008107c */
[C---:B----4-:R-:W-:Y:S08]  /*24460*/  HMMA.1688.F32.TF32 R80, R240.reuse, R18, R80 ;  /* 0x00000012f050723c */ /* 0x050ff00000081050 */
[C---:B------:R-:W-:Y:S08]  /*24470*/  HMMA.1688.F32.TF32 R84, R240.reuse, R22, R84 ;  /* 0x00000016f054723c */ /* 0x040ff00000081054 */
[C---:B------:R-:W-:Y:S08]  /*24480*/  HMMA.1688.F32.TF32 R92, R240.reuse, R34, R92 ;  /* 0x00000022f05c723c */ /* 0x040ff0000008105c */
[C---:B------:R-:W-:Y:S08]  /*24490*/  HMMA.1688.F32.TF32 R96, R240.reuse, R38, R96 ;  /* 0x00000026f060723c */ /* 0x040ff00000081060 */
[C---:B------:R-:W-:Y:S11]  /*244a0*/  HMMA.1688.F32.TF32 R188, R240.reuse, R30, R188 ;  /* 0x0000001ef0bc723c */ /* 0x040ff600000810bc */
[----:B------:R-:W-:Y:S04]  /*244b0*/  @!UPT UIADD3 URZ, URZ, URZ, URZ ;  /* 0x0000003f3f3ff290 */ /* 0x000fe8000fffe03f */
[----:B------:R-:W-:Y:S01]  /*244c0*/  STL.64 [R1+0xdf0], R96 ;  /* 0x000df06001007387 */ /* 0x000fe20000100a00 */
[C---:B------:R-:W-:Y:S03]  /*244d0*/  HMMA.1688.F32.TF32 R88, R240.reuse, R26, R88 ;  /* 0x0000001af058723c */ /* 0x040fe60000081058 */
[----:B------:R1:W-:Y:S04]  /*244e0*/  STL.64 [R1+0xdf8], R98 ;  /* 0x000df86201007387 */ /* 0x0003e80000100a00 */
[----:B-1----:R-:W2:Y:S04]  /*244f0*/  LDL.LU.64 R98, [R1+0x2468] ;  /* 0x0024680001627983 */ /* 0x002ea80000300a00 */
[----:B------:R-:W2:Y:S01]  /*24500*/  LDL.LU.64 R96, [R1+0x2460] ;  /* 0x0024600001607983 */ /* 0x000ea20000300a00 */
[----:B------:R-:W-:Y:S03]  /*24510*/  HMMA.1688.F32.TF32 R240, R240, R14, R72 ;  /* 0x0000000ef0f0723c */ /* 0x000fe60000081048 */
[----:B------:R-:W-:Y:S04]  /*24520*/  STL.64 [R1+0xde0], R92 ;  /* 0x000de05c01007387 */ /* 0x000fe80000100a00 */
[----:B------:R1:W-:Y:S01]  /*24530*/  STL.64 [R1+0xde8], R94 ;  /* 0x000de85e01007387 */ /* 0x0003e20000100a00 */
[C---:B------:R-:W-:Y:S03]  /*24540*/  HMMA.1688.F32.TF32 R68, R236.reuse, R66, R68 ;  /* 0x00000042ec44723c */ /* 0x040fe60000081044 */
[----:B-1----:R-:W3:Y:S04]  /*24550*/  LDL.LU.64 R94, [R1+0x2458] ;  /* 0x00245800015e7983 */ /* 0x002ee80000300a00 */
[----:B------:R-:W3:Y:S04]  /*24560*/  LDL.LU.64 R92, [R1+0x2450] ;  /* 0x00245000015c7983 */ /* 0x000ee80000300a00 */
[----:B------:R1:W-:Y:S04]  /*24570*/  STL.64 [R1+0xdd0], R188 ;  /* 0x000dd0bc01007387 */ /* 0x0003e80000100a00 */
[----:B------:R4:W-:Y:S04]  /*24580*/  STL.64 [R1+0xdd8], R190 ;  /* 0x000dd8be01007387 */ /* 0x0009e80000100a00 */
[----:B-1----:R-:W2:Y:S04]  /*24590*/  LDL.LU R188, [R1+0xd0] ;  /* 0x0000d00001bc7983 */ /* 0x002ea80000300800 */
[----:B------:R-:W2:Y:S04]  /*245a0*/  LDL.LU R189, [R1+0xd4] ;  /* 0x0000d40001bd7983 */ /* 0x000ea80000300800 */
[----:B----4-:R-:W2:Y:S04]  /*245b0*/  LDL.LU R190, [R1+0xd8] ;  /* 0x0000d80001be7983 */ /* 0x010ea80000300800 */
[----:B------:R-:W2:Y:S04]  /*245c0*/  LDL.LU R191, [R1+0xdc] ;  /* 0x0000dc0001bf7983 */ /* 0x000ea80000300800 */
[----:B------:R-:W-:Y:S04]  /*245d0*/  STL.64 [R1+0xdc0], R88 ;  /* 0x000dc05801007387 */ /* 0x000fe80000100a00 */
[----:B------:R1:W-:Y:S01]  /*245e0*/  STL.64 [R1+0xdc8], R90 ;  /* 0x000dc85a01007387 */ /* 0x0003e20000100a00 */
[C---:B------:R-:W-:Y:S03]  /*245f0*/  HMMA.1688.F32.TF32 R248, R236.reuse, R10, R248 ;  /* 0x0000000aecf8723c */ /* 0x040fe600000810f8 */
[----:B-1----:R-:W4:Y:S04]  /*24600*/  LDL.LU.64 R90, [R1+0x2448] ;  /* 0x00244800015a7983 */ /* 0x002f280000300a00 */
[----:B------:R-:W4:Y:S04]  /*24610*/  LDL.LU.64 R88, [R1+0x2440] ;  /* 0x0024400001587983 */ /* 0x000f280000300a00 */
[----:B------:R-:W-:Y:S04]  /*24620*/  STL.64 [R1+0xdb0], R84 ;  /* 0x000db05401007387 */ /* 0x000fe80000100a00 */
[----:B------:R1:W-:Y:S04]  /*24630*/  STL.64 [R1+0xdb8], R86 ;  /* 0x000db85601007387 */ /* 0x0003e80000100a00 */
[----:B-1----:R-:W2:Y:S04]  /*24640*/  LDL.LU.64 R86, [R1+0x2438] ;  /* 0x0024380001567983 */ /* 0x002ea80000300a00 */
[----:B------:R-:W2:Y:S04]  /*24650*/  LDL.LU.64 R84, [R1+0x2430] ;  /* 0x0024300001547983 */ /* 0x000ea80000300a00 */
[----:B------:R-:W-:Y:S04]  /*24660*/  STL.64 [R1+0xda0], R80 ;  /* 0x000da05001007387 */ /* 0x000fe80000100a00 */
[----:B------:R1:W-:Y:S04]  /*24670*/  STL.64 [R1+0xda8], R82 ;  /* 0x000da85201007387 */ /* 0x0003e80000100a00 */
[----:B-1----:R-:W2:Y:S04]  /*24680*/  LDL.LU.64 R82, [R1+0x2428] ;  /* 0x0024280001527983 */ /* 0x002ea80000300a00 */
[----:B------:R-:W2:Y:S04]  /*24690*/  LDL.LU.64 R80, [R1+0x2420] ;  /* 0x0024200001507983 */ /* 0x000ea80000300a00 */
[----:B------:R-:W2:Y:S04]  /*246a0*/  LDL.LU.64 R74, [R1+0x2418] ;  /* 0x00241800014a7983 */ /* 0x000ea80000300a00 */
[----:B------:R-:W2:Y:S04]  /*246b0*/  LDL.LU.64 R72, [R1+0x2410] ;  /* 0x0024100001487983 */ /* 0x000ea80000300a00 */
[----:B------:R-:W-:Y:S04]  /*246c0*/  STL.64 [R1+0xd90], R240 ;  /* 0x000d90f001007387 */ /* 0x000fe80000100a00 */
[----:B------:R-:W-:Y:S04]  /*246d0*/  STL.64 [R1+0xd98], R242 ;  /* 0x000d98f201007387 */ /* 0x000fe80000100a00 */
[----:B------:R-:W-:Y:S04]  /*246e0*/  STL.64 [R1+0x1180], R68 ;  /* 0x0011804401007387 */ /* 0x000fe80000100a00 */
[----:B------:R1:W-:Y:S01]  /*246f0*/  STL.64 [R1+0x1188], R70 ;  /* 0x0011884601007387 */ /* 0x0003e20000100a00 */
[C---:B------:R-:W-:Y:S03]  /*24700*/  HMMA.1688.F32.TF32 R228, R236.reuse, R58, R228 ;  /* 0x0000003aece4723c */ /* 0x040fe600000810e4 */
[----:B------:R-:W-:Y:S04]  /*24710*/  LDS R240, [R79+0x32300] ;  /* 0x032300004ff07984 */ /* 0x000fe80000000800 */
[----:B------:R-:W-:Y:S04]  /*24720*/  LDS R242, [R79+0x33300] ;  /* 0x033300004ff27984 */ /* 0x000fe80000000800 */
[----:B-1----:R-:W2:Y:S04]  /*24730*/  LDL.LU.64 R70, [R1+0x2408] ;  /* 0x0024080001467983 */ /* 0x002ea80000300a00 */
[----:B------:R-:W2:Y:S04]  /*24740*/  LDL.LU.64 R68, [R1+0x2400] ;  /* 0x0024000001447983 */ /* 0x000ea80000300a00 */
[----:B------:R-:W-:Y:S04]  /*24750*/  STL.64 [R1+0x1170], R124 ;  /* 0x0011707c01007387 */ /* 0x000fe80000100a00 */
[----:B------:R1:W-:Y:S01]  /*24760*/  STL.64 [R1+0x1178], R126 ;  /* 0x0011787e01007387 */ /* 0x0003e20000100a00 */
[C---:B------:R-:W-:Y:S03]  /*24770*/  HMMA.1688.F32.TF32 R216, R236.reuse, R46, R216 ;  /* 0x0000002eecd8723c */ /* 0x040fe600000810d8 */
[----:B------:R-:W-:Y:S04]  /*24780*/  LDS R241, [R252+0x32300] ;  /* 0x03230000fcf17984 */ /* 0x000fe80000000800 */
[----:B------:R-:W2:Y:S04]  /*24790*/  LDS R243, [R252+0x33300] ;  /* 0x03330000fcf37984 */ /* 0x000ea80000000800 */
[----:B-1----:R-:W2:Y:S04]  /*247a0*/  LDL.LU.64 R126, [R1+0x23f8] ;  /* 0x0023f800017e7983 */ /* 0x002ea80000300a00 */
[----:B------:R-:W2:Y:S04]  /*247b0*/  LDL.LU.64 R124, [R1+0x23f0] ;  /* 0x0023f000017c7983 */ /* 0x000ea80000300a00 */
[----:B------:R-:W-:Y:S04]  /*247c0*/  STL.64 [R1+0x1160], R244 ;  /* 0x001160f401007387 */ /* 0x000fe80000100a00 */
[----:B------:R1:W-:Y:S04]  /*247d0*/  STL.64 [R1+0x1168], R246 ;  /* 0x001168f601007387 */ /* 0x0003e80000100a00 */
[----:B-1----:R-:W2:Y:S04]  /*247e0*/  LDL.LU.64 R246, [R1+0x23e8] ;  /* 0x0023e80001f67983 */ /* 0x002ea80000300a00 */
[----:B------:R-:W2:Y:S04]  /*247f0*/  LDL.LU.64 R244, [R1+0x23e0] ;  /* 0x0023e00001f47983 */ /* 0x000ea80000300a00 */
[----:B------:R-:W-:Y:S04]  /*24800*/  STL.64 [R1+0x1150], R248 ;  /* 0x001150f801007387 */ /* 0x000fe80000100a00 */
[----:B------:R1:W-:Y:S04]  /*24810*/  STL.64 [R1+0x1158], R250 ;  /* 0x001158fa01007387 */ /* 0x0003e80000100a00 */
[----:B-1----:R-:W3:Y:S04]  /*24820*/  LDL.LU.64 R250, [R1+0x23d8] ;  /* 0x0023d80001fa7983 */ /* 0x002ee80000300a00 */
[----:B------:R-:W3:Y:S04]  /*24830*/  LDL.LU.64 R248, [R1+0x23d0] ;  /* 0x0023d00001f87983 */ /* 0x000ee80000300a00 */
[----:B------:R-:W-:Y:S04]  /*24840*/  STL.64 [R1+0x1140], R228 ;  /* 0x001140e401007387 */ /* 0x000fe80000100a00 */
[----:B------:R1:W-:Y:S02]  /*24850*/  STL.64 [R1+0x1148], R230 ;  /* 0x001148e601007387 */ /* 0x0003e40000100a00 */
[C---:B-1----:R-:W-:Y:S08]  /*24860*/  HMMA.1688.F32.TF32 R228, R236.reuse, R54, R224 ;  /* 0x00000036ece4723c */ /* 0x042ff000000810e0 */
[C---:B------:R-:W-:Y:S01]  /*24870*/  HMMA.1688.F32.TF32 R224, R236.reuse, R50, R220 ;  /* 0x00000032ece0723c */ /* 0x040fe200000810dc */
[----:B------:R-:W4:Y:S11]  /*24880*/  LDL R222, [R1+0x700] ;  /* 0x0007000001de7983 */ /* 0x000f360000100800 */
[----:B------:R-:W-:Y:S03]  /*24890*/  @!UPT UIADD3 URZ, URZ, URZ, URZ ;  /* 0x0000003f3f3ff290 */ /* 0x000fe6000fffe03f */
[----:B------:R-:W-:Y:S04]  /*248a0*/  STL.64 [R1+0x1130], R228 ;  /* 0x001130e401007387 */ /* 0x000fe80000100a00 */
[----:B------:R-:W-:Y:S04]  /*248b0*/  STL.64 [R1+0x1138], R230 ;  /* 0x001138e601007387 */ /* 0x000fe80000100a00 */
[----:B------:R-:W-:Y:S04]  /*248c0*/  STL.64 [R1+0x1120], R224 ;  /* 0x001120e001007387 */ /* 0x000fe80000100a00 */
[----:B------:R1:W-:Y:S04]  /*248d0*/  STL.64 [R1+0x1128], R226 ;  /* 0x001128e201007387 */ /* 0x0003e80000100a00 */
[----:B------:R-:W4:Y:S04]  /*248e0*/  LDL R223, [R1+0x704] ;  /* 0x0007040001df7983 */ /* 0x000f280000100800 */
[----:B------:R-:W-:Y:S01]  /*248f0*/  STL.64 [R1+0x1110], R216 ;  /* 0x001110d801007387 */ /* 0x000fe20000100a00 */
[C---:B-1----:R-:W-:Y:S03]  /*24900*/  HMMA.1688.F32.TF32 R224, R236.reuse, R42, R212 ;  /* 0x0000002aece0723c */ /* 0x042fe600000810d4 */
[----:B------:R1:W-:Y:S05]  /*24910*/  STL.64 [R1+0x1118], R218 ;  /* 0x001118da01007387 */ /* 0x0003ea0000100a00 */
[C---:B------:R-:W-:Y:S08]  /*24920*/  HMMA.1688.F32.TF32 R212, R236.reuse, R34, R204 ;  /* 0x00000022ecd4723c */ /* 0x040ff000000810cc */
        /* <DEDUP_REMOVED lines=17> */
[----:B---3--:R-:W-:Y:S01]  /*24a40*/  HMMA.1688.F32.TF32 R196, R236, R18, R248 ;  /* 0x00000012ecc4723c */ /* 0x008fe200000810f8 */
[----:B------:R-:W-:Y:S04]  /*24a50*/  LDS R236, [R79+0x32380] ;  /* 0x032380004fec7984 */ /* 0x000fe80000000800 */
[----:B------:R1:W-:Y:S04]  /*24a60*/  LDS R238, [R79+0x33380] ;  /* 0x033380004fee7984 */ /* 0x0003e80000000800 */
[----:B------:R-:W-:Y:S04]  /*24a70*/  LDS R237, [R252+0x32380] ;  /* 0x03238000fced7984 */ /* 0x000fe80000000800 */
[----:B------:R-:W2:Y:S10]  /*24a80*/  LDS R239, [R252+0x33380] ;  /* 0x03338000fcef7984 */ /* 0x000eb40000000800 */
[----:B------:R-:W-:Y:S04]  /*24a90*/  STL.64 [R1+0x10a0], R196 ;  /* 0x0010a0c401007387 */ /* 0x000fe80000100a00 */
[----:B------:R-:W-:Y:S04]  /*24aa0*/  STL.64 [R1+0x10a8], R198 ;  /* 0x0010a8c601007387 */ /* 0x000fe80000100a00 */
[----:B------:R-:W-:Y:S04]  /*24ab0*/  STL.64 [R1+0x1080], R192 ;  /* 0x001080c001007387 */ /* 0x000fe80000100a00 */
[----:B------:R3:W-:Y:S04]  /*24ac0*/  STL.64 [R1+0x1088], R194 ;  /* 0x001088c201007387 */ /* 0x0007e80000100a00 */
[----:B-1----:R-:W2:Y:S01]  /*24ad0*/  LDL.LU R79, [R1+0x23cc] ;  /* 0x0023cc00014f7983 */ /* 0x002ea20000300800 */
[C---:B---3--:R-:W-:Y:S08]  /*24ae0*/  HMMA.1688.F32.TF32 R192, R240.reuse, R66, R188 ;  /* 0x00000042f0c0723c */ /* 0x048ff000000810bc */
[C---:B------:R-:W-:Y:S08]  /*24af0*/  HMMA.1688.F32.TF32 R188, R240.reuse, R62, R124 ;  /* 0x0000003ef0bc723c */ /* 0x040ff0000008107c */
[C---:B------:R-:W-:Y:S08]  /*24b00*/  HMMA.1688.F32.TF32 R124, R240.reuse, R6, R68 ;  /* 0x00000006f07c723c */ /* 0x040ff00000081044 */
[C---:B------:R-:W-:Y:S01]  /*24b10*/  HMMA.1688.F32.TF32 R68, R240.reuse, R10, R72 ;  /* 0x0000000af044723c */ /* 0x040fe20000081048 */
[----:B------:R-:W-:Y:S04]  /*24b20*/  STL.64 [R1+0x1380], R192 ;  /* 0x001380c001007387 */ /* 0x000fe80000100a00 */
[----:B------:R-:W-:Y:S04]  /*24b30*/  STL.64 [R1+0x1388], R194 ;  /* 0x001388c201007387 */ /* 0x000fe80000100a00 */
[----:B------:R-:W-:Y:S01]  /*24b40*/  STL.64 [R1+0x1370], R188 ;  /* 0x001370bc01007387 */ /* 0x000fe20000100a00 */
[C---:B------:R-:W-:Y:S03]  /*24b50*/  HMMA.1688.F32.TF32 R72, R240.reuse, R54, R80 ;  /* 0x00000036f048723c */ /* 0x040fe60000081050 */
[----:B------:R-:W-:Y:S04]  /*24b60*/  STL.64 [R1+0x1378], R190 ;  /* 0x001378be01007387 */ /* 0x000fe80000100a00 */
[----:B------:R-:W-:Y:S04]  /*24b70*/  STL.64 [R1+0x1360], R124 ;  /* 0x0013607c01007387 */ /* 0x000fe80000100a00 */
[----:B------:R-:W-:Y:S04]  /*24b80*/  STL.64 [R1+0x1368], R126 ;  /* 0x0013687e01007387 */ /* 0x000fe80000100a00 */
[----:B------:R-:W-:Y:S04]  /*24b90*/  STL.64 [R1+0x1350], R68 ;  /* 0x0013504401007387 */ /* 0x000fe80000100a00 */
[----:B------:R1:W-:Y:S02]  /*24ba0*/  STL.64 [R1+0x1358], R70 ;  /* 0x0013584601007387 */ /* 0x0003e40000100a00 */
[C---:B-1----:R-:W-:Y:S08]  /*24bb0*/  HMMA.1688.F32.TF32 R68, R240.reuse, R50, R84 ;  /* 0x00000032f044723c */ /* 0x042ff00000081054 */
[C---:B--2---:R-:W-:Y:S11]  /*24bc0*/  HMMA.1688.F32.TF32 R76, R240.reuse, R58, R76 ;  /* 0x0000003af04c723c */ /* 0x044ff6000008104c */
[----:B------:R-:W-:Y:S11]  /*24bd0*/  @!UPT UIADD3 URZ, URZ, URZ, URZ ;  /* 0x0000003f3f3ff290 */ /* 0x000ff6000fffe03f */
[----:B------:R-:W-:Y:S01]  /*24be0*/  @!UPT UIADD3 URZ, URZ, URZ, URZ ;  /* 0x0000003f3f3ff290 */ /* 0x000fe2000fffe03f */
[----:B------:R-:W-:Y:S04]  /*24bf0*/  STL.64 [R1+0x1340], R76 ;  /* 0x0013404c01007387 */ /* 0x000fe80000100a00 */
[----:B------:R4:W-:Y:S04]  /*24c00*/  STL.64 [R1+0x1348], R78 ;  /* 0x0013484e01007387 */ /* 0x0009e80000100a00 */
[----:B------:R-:W-:Y:S04]  /*24c10*/  STL.64 [R1+0x1330], R72 ;  /* 0x0013304801007387 */ /* 0x000fe80000100a00 */
[----:B------:R1:W-:Y:S01]  /*24c20*/  STL.64 [R1+0x1338], R74 ;  /* 0x0013384a01007387 */ /* 0x0003e20000100a00 */
[C---:B----4-:R-:W-:Y:S03]  /*24c30*/  HMMA.1688.F32.TF32 R76, R240.reuse, R46, R88 ;  /* 0x0000002ef04c723c */ /* 0x050fe60000081058 */
        /* <DEDUP_REMOVED lines=21> */
[----:B-1----:R-:W-:Y:S07]  /*24d90*/  HMMA.1688.F32.TF32 R68, R240, R14, R120 ;  /* 0x0000000ef044723c */ /* 0x002fee0000081078 */
[----:B------:R-:W-:Y:S04]  /*24da0*/  STL.64 [R1+0x12b0], R76 ;  /* 0x0012b04c01007387 */ /* 0x000fe80000100a00 */
[----:B------:R-:W-:Y:S04]  /*24db0*/  STL.64 [R1+0x12b8], R78 ;  /* 0x0012b84e01007387 */ /* 0x000fe80000100a00 */
[----:B------:R-:W2:Y:S04]  /*24dc0*/  LDL.LU R188, [R1+0x1440] ;  /* 0x0014400001bc7983 */ /* 0x000ea80000300800 */
[----:B------:R-:W-:Y:S04]  /*24dd0*/  STL.64 [R1+0x12a0], R72 ;  /* 0x0012a04801007387 */ /* 0x000fe80000100a00 */
[----:B------:R1:W-:Y:S04]  /*24de0*/  STL.64 [R1+0x12a8], R74 ;  /* 0x0012a84a01007387 */ /* 0x0003e80000100a00 */
[----:B------:R-:W-:Y:S04]  /*24df0*/  STL.64 [R1+0x1280], R68 ;  /* 0x0012804401007387 */ /* 0x000fe80000100a00 */
[----:B------:R-:W-:Y:S04]  /*24e00*/  STL.64 [R1+0x1288], R70 ;  /* 0x0012884601007387 */ /* 0x000fe80000100a00 */
        /* <DEDUP_REMOVED lines=11> */
[----:B------:R-:W2:Y:S04]  /*24ec0*/  LDL.LU R192, [R1+0x1450] ;  /* 0x0014500001c07983 */ /* 0x000ea80000300800 */
[----:B------:R-:W2:Y:S04]  /*24ed0*/  LDL.LU R193, [R1+0x1454] ;  /* 0x0014540001c17983 */ /* 0x000ea80000300800 */
[----:B------:R-:W2:Y:S04]  /*24ee0*/  LDL.LU R194, [R1+0x1458] ;  /* 0x0014580001c27983 */ /* 0x000ea80000300800 */
[----:B------:R-:W2:Y:S01]  /*24ef0*/  LDL.LU R195, [R1+0x145c] ;  /* 0x00145c0001c37983 */ /* 0x000ea20000300800 */
[C---:B-1----:R-:W-:Y:S03]  /*24f00*/  HMMA.1688.F32.TF32 R72, R236.reuse, R66, R184 ;  /* 0x00000042ec48723c */ /* 0x042fe600000810b8 */
[----:B------:R-:W-:Y:S04]  /*24f10*/  LDS R68, [R222+0x32000] ;  /* 0x03200000de447984 */ /* 0x000fe80000000800 */
[----:B------:R-:W-:Y:S01]  /*24f20*/  LDS R70, [R222+0x33000] ;  /* 0x03300000de467984 */ /* 0x000fe20000000800 */
[C---:B------:R-:W-:Y:S03]  /*24f30*/  HMMA.1688.F32.TF32 R80, R236.reuse, R62, R128 ;  /* 0x0000003eec50723c */ /* 0x040fe60000081080 */
[----:B------:R-:W-:Y:S04]  /*24f40*/  LDS R69, [R223+0x32000] ;  /* 0x03200000df457984 */ /* 0x000fe80000000800 */
[----:B------:R-:W3:Y:S01]  /*24f50*/  LDS R71, [R223+0x33000] ;  /* 0x03300000df477984 */ /* 0x000ee20000000800 */
[C---:B------:R-:W-:Y:S07]  /*24f60*/  HMMA.1688.F32.TF32 R76, R236.reuse, R6, R232 ;  /* 0x00000006ec4c723c */ /* 0x040fee00000810e8 */
[----:B------:R-:W-:Y:S04]  /*24f70*/  STL.64 [R1+0x1570], R72 ;  /* 0x0015704801007387 */ /* 0x000fe80000100a00 */
[----:B------:R1:W-:Y:S02]  /*24f80*/  STL.64 [R1+0x1578], R74 ;  /* 0x0015784a01007387 */ /* 0x0003e40000100a00 */
[C---:B-1----:R-:W-:Y:S02]  /*24f90*/  HMMA.1688.F32.TF32 R72, R236.reuse, R10, R136 ;  /* 0x0000000aec48723c */ /* 0x042fe40000081088 */
[----:B------:R-:W-:Y:S04]  /*24fa0*/  STL.64 [R1+0x1560], R80 ;  /* 0x0015605001007387 */ /* 0x000fe80000100a00 */
[----:B------:R1:W-:Y:S04]  /*24fb0*/  STL.64 [R1+0x1568], R82 ;  /* 0x0015685201007387 */ /* 0x0003e80000100a00 */
[----:B------:R-:W-:Y:S04]  /*24fc0*/  STL.64 [R1+0x1550], R76 ;  /* 0x0015504c01007387 */ /* 0x000fe80000100a00 */
[----:B------:R1:W-:Y:S02]  /*24fd0*/  STL.64 [R1+0x1558], R78 ;  /* 0x0015584e01007387 */ /* 0x0003e40000100a00 */
[C---:B-1----:R-:W-:Y:S07]  /*24fe0*/  HMMA.1688.F32.TF32 R80, R236.reuse, R58, R140 ;  /* 0x0000003aec50723c */ /* 0x042fee000008108c */
[----:B------:R-:W-:Y:S01]  /*24ff0*/  STL.64 [R1+0x1540], R72 ;  /* 0x0015404801007387 */ /* 0x000fe20000100a00 */
[C---:B------:R-:W-:Y:S03]  /*25000*/  HMMA.1688.F32.TF32 R76, R236.reuse, R54, R144 ;  /* 0x00000036ec4c723c */ /* 0x040fe60000081090 */
[----:B------:R1:W-:Y:S05]  /*25010*/  STL.64 [R1+0x1548], R74 ;  /* 0x0015484a01007387 */ /* 0x0003ea0000100a00 */
[C---:B-1----:R-:W-:Y:S07]  /*25020*/  HMMA.1688.F32.TF32 R72, R236.reuse, R50, R148 ;  /* 0x00000032ec48723c */ /* 0x042fee0000081094 */
[----:B------:R-:W-:Y:S04]  /*25030*/  STL.64 [R1+0x1530], R80 ;  /* 0x0015305001007387 */ /* 0x000fe80000100a00 */
[----:B------:R1:W-:Y:S04]  /*25040*/  STL.64 [R1+0x1538], R82 ;  /* 0x0015385201007387 */ /* 0x0003e80000100a00 */
[----:B------:R-:W-:Y:S04]  /*25050*/  STL.64 [R1+0x1520], R76 ;  /* 0x0015204c01007387 */ /* 0x000fe80000100a00 */
[----:B------:R1:W-:Y:S02]  /*25060*/  STL.64 [R1+0x1528], R78 ;  /* 0x0015284e01007387 */ /* 0x0003e40000100a00 */
[C---:B-1----:R-:W-:Y:S02]  /*25070*/  HMMA.1688.F32.TF32 R80, R236.reuse, R46, R152 ;  /* 0x0000002eec50723c */ /* 0x042fe40000081098 */
[----:B------:R-:W-:Y:S06]  /*25080*/  STL.64 [R1+0x1510], R72 ;  /* 0x0015104801007387 */ /* 0x000fec0000100a00 */
[C---:B------:R-:W-:Y:S01]  /*25090*/  HMMA.1688.F32.TF32 R76, R236.reuse, R42, R156 ;  /* 0x0000002aec4c723c */ /* 0x040fe2000008109c */
[----:B------:R1:W-:Y:S07]  /*250a0*/  STL.64 [R1+0x1518], R74 ;  /* 0x0015184a01007387 */ /* 0x0003ee0000100a00 */
        /* <DEDUP_REMOVED lines=17> */
[----:B------:R1:W-:Y:S04]  /*251c0*/  STL.64 [R1+0x14b8], R74 ;  /* 0x0014b84a01007387 */ /* 0x0003e80000100a00 */
[----:B------:R-:W-:Y:S04]  /*251d0*/  LDS R132, [R222+0x32080] ;  /* 0x03208000de847984 */ /* 0x000fe80000000800 */
[----:B------:R-:W-:Y:S01]  /*251e0*/  LDS R134, [R222+0x33080] ;  /* 0x03308000de867984 */ /* 0x000fe20000000800 */
[----:B-1----:R-:W-:Y:S05]  /*251f0*/  HMMA.1688.F32.TF32 R72, R236, R14, R180 ;  /* 0x0000000eec48723c */ /* 0x002fea00000810b4 */
[----:B------:R-:W-:Y:S04]  /*25200*/  STL.64 [R1+0x14a0], R80 ;  /* 0x0014a05001007387 */ /* 0x000fe80000100a00 */
[----:B------:R-:W-:Y:S04]  /*25210*/  STL.64 [R1+0x14a8], R82 ;  /* 0x0014a85201007387 */ /* 0x000fe80000100a00 */
[----:B------:R-:W-:Y:S04]  /*25220*/  STL.64 [R1+0x1490], R76 ;  /* 0x0014904c01007387 */ /* 0x000fe80000100a00 */
[----:B------:R-:W-:Y:S04]  /*25230*/  STL.64 [R1+0x1498], R78 ;  /* 0x0014984e01007387 */ /* 0x000fe80000100a00 */
[----:B------:R-:W-:Y:S04]  /*25240*/  LDS R133, [R223+0x32080] ;  /* 0x03208000df857984 */ /* 0x000fe80000000800 */
[----:B------:R-:W1:Y:S04]  /*25250*/  LDS R135, [R223+0x33080] ;  /* 0x03308000df877984 */ /* 0x000e680000000800 */
[----:B------:R-:W-:Y:S04]  /*25260*/  STL.64 [R1+0x1480], R72 ;  /* 0x0014804801007387 */ /* 0x000fe80000100a00 */
[----:B------:R3:W-:Y:S02]  /*25270*/  STL.64 [R1+0x1488], R74 ;  /* 0x0014884a01007387 */ /* 0x0007e40000100a00 */
[C---:B---3--:R-:W-:Y:S08]  /*25280*/  HMMA.1688.F32.TF32 R72, R68.reuse, R66, R200 ;  /* 0x000000424448723c */ /* 0x048ff000000810c8 */
[C---:B----4-:R-:W-:Y:S08]  /*25290*/  HMMA.1688.F32.TF32 R76, R68.reuse, R62, R196 ;  /* 0x0000003e444c723c */ /* 0x050ff000000810c4 */
[C---:B--2---:R-:W-:Y:S07]  /*252a0*/  HMMA.1688.F32.TF32 R80, R68.reuse, R6, R192 ;  /* 0x000000064450723c */ /* 0x044fee00000810c0 */
[----:B------:R-:W-:Y:S04]  /*252b0*/  STL.64 [R1+0x21d8], R74 ;  /* 0x0021d84a01007387 */ /* 0x000fe80000100a00 */
[----:B------:R1:W-:Y:S04]  /*252c0*/  STL.64 [R1+0x21d0], R72 ;  /* 0x0021d04801007387 */ /* 0x0003e80000100a00 */
[----:B------:R-:W-:Y:S01]  /*252d0*/  STL.64 [R1+0x21e8], R78 ;  /* 0x0021e84e01007387 */ /* 0x000fe20000100a00 */
[C---:B------:R-:W-:Y:S03]  /*252e0*/  HMMA.1688.F32.TF32 R84, R68.reuse, R10, R188 ;  /* 0x0000000a4454723c */ /* 0x040fe600000810bc */
[----:B------:R-:W-:Y:S04]  /*252f0*/  STL.64 [R1+0x21e0], R76 ;  /* 0x0021e04c01007387 */ /* 0x000fe80000100a00 */
[----:B------:R-:W-:Y:S04]  /*25300*/  STL.64 [R1+0x2318], R82 ;  /* 0x0023185201007387 */ /* 0x000fe80000100a00 */
[----:B------:R-:W-:Y:S04]  /*25310*/  STL.64 [R1+0x2310], R80 ;  /* 0x0023105001007387 */ /* 0x000fe80000100a00 */
        /* <DEDUP_REMOVED lines=48> */
[----:B------:R-:W-:Y:S04]  /*25620*/  STL.64 [R1+0x2328], R86 ;  /* 0x0023285601007387 */ /* 0x000fe80000100a00 */
[----:B------:R-:W-:Y:S01]  /*25630*/  STL.64 [R1+0x2320], R84 ;  /* 0x0023205401007387 */ /* 0x000fe20000100a00 */
[C---:B----4-:R-:W-:Y:S08]  /*25640*/  HMMA.1688.F32.TF32 R108, R68.reuse, R38, R212 ;  /* 0x00000026446c723c */ /* 0x050ff000000810d4 */
[C---:B--2---:R-:W-:Y:S08]  /*25650*/  HMMA.1688.F32.TF32 R92, R68.reuse, R54, R248 ;  /* 0x00000036445c723c */ /* 0x044ff000000810f8 */
[C---:B---3--:R-:W-:Y:S08]  /*25660*/  HMMA.1688.F32.TF32 R88, R68.reuse, R58, R244 ;  /* 0x0000003a4458723c */ /* 0x048ff000000810f4 */
[C---:B------:R-:W-:Y:S08]  /*25670*/  HMMA.1688.F32.TF32 R96, R68.reuse, R50, R228 ;  /* 0x000000324460723c */ /* 0x040ff000000810e4 */
[C---:B------:R-:W-:Y:S07]  /*25680*/  HMMA.1688.F32.TF32 R100, R68.reuse, R46, R224 ;  /* 0x0000002e4464723c */ /* 0x040fee00000810e0 */
[----:B------:R-:W-:Y:S01]  /*25690*/  STL.64 [R1+0x2338], R90 ;  /* 0x0023385a01007387 */ /* 0x000fe20000100a00 */
[C---:B------:R-:W-:Y:S03]  /*256a0*/  HMMA.1688.F32.TF32 R104, R68.reuse, R42, R216 ;  /* 0x0000002a4468723c */ /* 0x040fe600000810d8 */
[----:B------:R-:W-:Y:S05]  /*256b0*/  STL.64 [R1+0x2330], R88 ;  /* 0x0023305801007387 */ /* 0x000fea0000100a00 */
        /* <DEDUP_REMOVED lines=15> */
[C---:B------:R-:W-:Y:S03]  /*257b0*/  HMMA.1688.F32.TF32 R248, R68.reuse, R14, R188 ;  /* 0x0000000e44f8723c */ /* 0x040fe600000810bc */
[----:B------:R-:W-:Y:S04]  /*257c0*/  STL.64 [R1+0x23b0], R118 ;  /* 0x0023b07601007387 */ /* 0x000fe80000100a00 */
[----:B------:R-:W-:Y:S04]  /*257d0*/  STL.64 [R1+0x23a8], R116 ;  /* 0x0023a87401007387 */ /* 0x000fe80000100a00 */
[----:B------:R-:W-:Y:S04]  /*257e0*/  STL.64 [R1+0x23c0], R122 ;  /* 0x0023c07a01007387 */ /* 0x000fe80000100a00 */
[----:B------:R-:W-:Y:S01]  /*257f0*/  STL.64 [R1+0x23b8], R120 ;  /* 0x0023b87801007387 */ /* 0x000fe20000100a00 */
[C---:B------:R-:W-:Y:S03]  /*25800*/  HMMA.1688.F32.TF32 R128, R68.reuse, R18, R192 ;  /* 0x000000124480723c */ /* 0x040fe600000810c0 */
[----:B------:R-:W2:Y:S04]  /*25810*/  LDL.LU R188, [R1+0xfd0] ;  /* 0x000fd00001bc7983 */ /* 0x000ea80000300800 */
[----:B------:R-:W2:Y:S04]  /*25820*/  LDL.LU R189, [R1+0xfd4] ;  /* 0x000fd40001bd7983 */ /* 0x000ea80000300800 */
[----:B------:R-:W2:Y:S04]  /*25830*/  LDL.LU R190, [R1+0xfd8] ;  /* 0x000fd80001be7983 */ /* 0x000ea80000300800 */
[----:B------:R-:W2:Y:S01]  /*25840*/  LDL.LU R191, [R1+0xfdc] ;  /* 0x000fdc0001bf7983 */ /* 0x000ea20000300800 */
[----:B------:R-:W-:Y:S03]  /*25850*/  HMMA.1688.F32.TF32 R124, R68, R22, R196 ;  /* 0x00000016447c723c */ /* 0x000fe600000810c4 */
        /* <DEDUP_REMOVED lines=88> */
[----:B------:R-:W1:Y:S04]  /*25de0*/  LDL.LU R156, [R1+0x1190] ;  /* 0x00119000019c7983 */ /* 0x000e680000300800 */
[----:B------:R-:W1:Y:S04]  /*25df0*/  LDL.LU R157, [R1+0x1194] ;  /* 0x00119400019d7983 */ /* 0x000e680000300800 */
[----:B------:R-:W1:Y:S04]  /*25e00*/  LDL.LU R158, [R1+0x1198] ;  /* 0x00119800019e7983 */ /* 0x000e680000300800 */
[----:B------:R-:W1:Y:S04]  /*25e10*/  LDL.LU R159, [R1+0x119c] ;  /* 0x00119c00019f7983 */ /* 0x000e680000300800 */
        /* <DEDUP_REMOVED lines=11> */
[----:B------:R-:W4:Y:S04]  /*25ed0*/  LDL.LU R207, [R1+0x101c] ;  /* 0x00101c0001cf7983 */ /* 0x000f280000300800 */
[----:B------:R-:W-:Y:S04]  /*25ee0*/  LDS R68, [R222+0x32100] ;  /* 0x03210000de447984 */ /* 0x000fe80000000800 */
[----:B------:R-:W-:Y:S04]  /*25ef0*/  LDS R70, [R222+0x33100] ;  /* 0x03310000de467984 */ /* 0x000fe80000000800 */
[----:B------:R-:W-:Y:S04]  /*25f00*/  LDS R69, [R223+0x32100] ;  /* 0x03210000df457984 */ /* 0x000fe80000000800 */
[----:B------:R-:W2:Y:S01]  /*25f10*/  LDS R71, [R223+0x33100] ;  /* 0x03310000df477984 */ /* 0x000ea20000000800 */
[----:B-1----:R-:W-:Y:S08]  /*25f20*/  HMMA.1688.F32.TF32 R72, R132, R18, R156 ;  /* 0x000000128448723c */ /* 0x002ff0000008109c */
[C---:B--2---:R-:W-:Y:S11]  /*25f30*/  HMMA.1688.F32.TF32 R76, R68.reuse, R66, R136 ;  /* 0x00000042444c723c */ /* 0x044ff60000081088 */
[----:B------:R-:W-:Y:S04]  /*25f40*/  @!UPT UIADD3 URZ, URZ, URZ, URZ ;  /* 0x0000003f3f3ff290 */ /* 0x000fe8000fffe03f */
[----:B------:R-:W-:Y:S04]  /*25f50*/  STL.64 [R1+0x3b0], R72 ;  /* 0x0003b04801007387 */ /* 0x000fe80000100a00 */
[----:B------:R1:W-:Y:S02]  /*25f60*/  STL.64 [R1+0x3b8], R74 ;  /* 0x0003b84a01007387 */ /* 0x0003e40000100a00 */
[C---:B-1----:R-:W-:Y:S02]  /*25f70*/  HMMA.1688.F32.TF32 R72, R68.reuse, R62, R228 ;  /* 0x0000003e4448723c */ /* 0x042fe400000810e4 */
[----:B------:R-:W-:Y:S04]  /*25f80*/  STL.64 [R1+0x420], R76 ;  /* 0x0004204c01007387 */ /* 0x000fe80000100a00 */
[----:B------:R1:W-:Y:S02]  /*25f90*/  STL.64 [R1+0x428], R78 ;  /* 0x0004284e01007387 */ /* 0x0003e40000100a00 */
[C---:B---3--:R-:W-:Y:S08]  /*25fa0*/  HMMA.1688.F32.TF32 R80, R68.reuse, R6, R224 ;  /* 0x000000064450723c */ /* 0x048ff000000810e0 */
[C---:B-1----:R-:W-:Y:S07]  /*25fb0*/  HMMA.1688.F32.TF32 R76, R68.reuse, R10, R216 ;  /* 0x0000000a444c723c */ /* 0x042fee00000810d8 */
[----:B------:R-:W-:Y:S04]  /*25fc0*/  STL.64 [R1+0x450], R72 ;  /* 0x0004504801007387 */ /* 0x000fe80000100a00 */
[----:B------:R1:W-:Y:S02]  /*25fd0*/  STL.64 [R1+0x458], R74 ;  /* 0x0004584a01007387 */ /* 0x0003e40000100a00 */
[C---:B-1----:R-:W-:Y:S02]  /*25fe0*/  HMMA.1688.F32.TF32 R72, R68.reuse, R58, R212 ;  /* 0x0000003a4448723c */ /* 0x042fe400000810d4 */
[----:B------:R-:W-:Y:S04]  /*25ff0*/  STL.64 [R1+0x4c0], R80 ;  /* 0x0004c05001007387 */ /* 0x000fe80000100a00 */
[----:B------:R1:W-:Y:S04]  /*26000*/  STL.64 [R1+0x4c8], R82 ;  /* 0x0004c85201007387 */ /* 0x0003e80000100a00 */
[----:B------:R-:W-:Y:S04]  /*26010*/  STL.64 [R1+0x4d0], R76 ;  /* 0x0004d04c01007387 */ /* 0x000fe80000100a00 */
[----:B------:R4:W-:Y:S01]  /*26020*/  STL.64 [R1+0x4d8], R78 ;  /* 0x0004d84e01007387 */ /* 0x0009e20000100a00 */
[C---:B-1----:R-:W-:Y:S08]  /*26030*/  HMMA.1688.F32.TF32 R80, R68.reuse, R54, R208 ;  /* 0x000000364450723c */ /* 0x042ff000000810d0 */
[----:B------:R-:W-:Y:S01]  /*26040*/  STL.64 [R1+0x4e0], R72 ;  /* 0x0004e04801007387 */ /* 0x000fe20000100a00 */
[C---:B----4-:R-:W-:Y:S03]  /*26050*/  HMMA.1688.F32.TF32 R76, R68.reuse, R50, R204 ;  /* 0x00000032444c723c */ /* 0x050fe600000810cc */
[----:B------:R1:W-:Y:S05]  /*26060*/  STL.64 [R1+0x4e8], R74 ;  /* 0x0004e84a01007387 */ /* 0x0003ea0000100a00 */
[C---:B-1----:R-:W-:Y:S06]  /*26070*/  HMMA.1688.F32.TF32 R72, R68.reuse, R46, R200 ;  /* 0x0000002e4448723c */ /* 0x042fec00000810c8 */
[----:B------:R-:W-:Y:S04]  /*26080*/  STL.64 [R1+0x4f0], R80 ;  /* 0x0004f05001007387 */ /* 0x000fe80000100a00 */
[----:B------:R1:W-:Y:S05]  /*26090*/  STL.64 [R1+0x4f8], R82 ;  /* 0x0004f85201007387 */ /* 0x0003ea0000100a00 */
[----:B------:R-:W-:Y:S04]  /*260a0*/  STL.64 [R1+0x500], R76 ;  /* 0x0005004c01007387 */ /* 0x000fe80000100a00 */
[----:B------:R2:W-:Y:S01]  /*260b0*/  STL.64 [R1+0x508], R78 ;  /* 0x0005084e01007387 */ /* 0x0005e20000100a00 */
[C---:B-1----:R-:W-:Y:S03]  /*260c0*/  HMMA.1688.F32.TF32 R80, R68.reuse, R42, R196 ;  /* 0x0000002a4450723c */ /* 0x042fe600000810c4 */
[----:B------:R-:W-:Y:S05]  /*260d0*/  STL.64 [R1+0x510], R72 ;  /* 0x0005104801007387 */ /* 0x000fea0000100a00 */
[C---:B--2---:R-:W-:Y:S01]  /*260e0*/  HMMA.1688.F32.TF32 R76, R68.reuse, R38, R192 ;  /* 0x00000026444c723c */ /* 0x044fe200000810c0 */
[----:B------:R1:W-:Y:S07]  /*260f0*/  STL.64 [R1+0x518], R74 ;  /* 0x0005184a01007387 */ /* 0x0003ee0000100a00 */
[----:B-1----:R-:W-:Y:S07]  /*26100*/  HMMA.1688.F32.TF32 R72, R68, R34, R188 ;  /* 0x000000224448723c */ /* 0x002fee00000810bc */
[----:B------:R-:W-:Y:S04]  /*26110*/  STL.64 [R1+0x520], R80 ;  /* 0x0005205001007387 */ /* 0x000fe80000100a00 */
[----:B------:R-:W-:Y:S04]  /*26120*/  STL.64 [R1+0x528], R82 ;  /* 0x0005285201007387 */ /* 0x000fe80000100a00 */
        /* <DEDUP_REMOVED lines=38> */
[----:B---3--:R-:W2:Y:S04]  /*26390*/  LDL.LU R78, [R1+0xee8] ;  /* 0x000ee800014e7983 */ /* 0x008ea80000300800 */
[----:B------:R-:W2:Y:S04]  /*263a0*/  LDL.LU R79, [R1+0xeec] ;  /* 0x000eec00014f7983 */ /* 0x000ea80000300800 */
[----:B------:R-:W3:Y:S04]  /*263b0*/  LDL.LU R80, [R1+0xef0] ;  /* 0x000ef00001507983 */ /* 0x000ee80000300800 */
[----:B------:R-:W3:Y:S04]  /*263c0*/  LDL.LU R81, [R1+0xef4] ;  /* 0x000ef40001517983 */ /* 0x000ee80000300800 */
[----:B------:R-:W3:Y:S04]  /*263d0*/  LDL.LU R82, [R1+0xef8] ;  /* 0x000ef80001527983 */ /* 0x000ee80000300800 */
[----:B------:R-:W3:Y:S04]  /*263e0*/  LDL.LU R83, [R1+0xefc] ;  /* 0x000efc0001537983 */ /* 0x000ee80000300800 */
        /* <DEDUP_REMOVED lines=32> */
[----:B----4-:R-:W4:Y:S04]  /*265f0*/  LDL.LU R72, [R1+0xed0] ;  /* 0x000ed00001487983 */ /* 0x010f280000300800 */
        /* <DEDUP_REMOVED lines=33> */
[-C--:B------:R-:W-:Y:S01]  /*26810*/  HMMA.1688.F32.TF32 R244, R132, R14.reuse, R244 ;  /* 0x0000000e84f4723c */ /* 0x080fe200000810f4 */
[----:B------:R-:W-:Y:S04]  /*26820*/  LDS R132, [R222+0x32180] ;  /* 0x03218000de847984 */ /* 0x000fe80000000800 */
[----:B------:R-:W-:Y:S04]  /*26830*/  LDS R134, [R222+0x33180] ;  /* 0x03318000de867984 */ /* 0x000fe80000000800 */
[----:B------:R-:W-:Y:S04]  /*26840*/  LDS R133, [R223+0x32180] ;  /* 0x03218000df857984 */ /* 0x000fe80000000800 */
[----:B------:R-:W1:Y:S01]  /*26850*/  LDS R135, [R223+0x33180] ;  /* 0x03318000df877984 */ /* 0x000e620000000800 */
[C---:B--2---:R-:W-:Y:S08]  /*26860*/  HMMA.1688.F32.TF32 R96, R68.reuse, R14, R96 ;  /* 0x0000000e4460723c */ /* 0x044ff00000081060 */
[C---:B---3--:R-:W-:Y:S08]  /*26870*/  HMMA.1688.F32.TF32 R100, R68.reuse, R18, R100 ;  /* 0x000000124464723c */ /* 0x048ff00000081064 */
[C---:B------:R-:W-:Y:S08]  /*26880*/  HMMA.1688.F32.TF32 R108, R68.reuse, R26, R108 ;  /* 0x0000001a446c723c */ /* 0x040ff0000008106c */
[C---:B------:R-:W-:Y:S08]  /*26890*/  HMMA.1688.F32.TF32 R112, R68.reuse, R30, R112 ;  /* 0x0000001e4470723c */ /* 0x040ff00000081070 */
[----:B------:R-:W-:Y:S01]  /*268a0*/  HMMA.1688.F32.TF32 R104, R68, R22, R104 ;  /* 0x000000164468723c */ /* 0x000fe20000081068 */
[----:B------:R-:W-:Y:S04]  /*268b0*/  LDS R68, [R222+0x32200] ;  /* 0x03220000de447984 */ /* 0x000fe80000000800 */
[----:B------:R-:W-:Y:S10]  /*268c0*/  LDS R70, [R222+0x33200] ;  /* 0x03320000de467984 */ /* 0x000ff40000000800 */
        /* <DEDUP_REMOVED lines=10> */
[----:B------:R-:W-:Y:S04]  /*26970*/  LDS R69, [R223+0x32200] ;  /* 0x03220000df457984 */ /* 0x000fe80000000800 */
[----:B------:R-:W2:Y:S01]  /*26980*/  LDS R71, [R223+0x33200] ;  /* 0x03320000df477984 */ /* 0x000ea20000000800 */
[C---:B-1----:R-:W-:Y:S08]  /*26990*/  HMMA.1688.F32.TF32 R96, R132.reuse, R66, R92 ;  /* 0x000000428460723c */ /* 0x042ff0000008105c */
[C---:B------:R-:W-:Y:S08]  /*269a0*/  HMMA.1688.F32.TF32 R92, R132.reuse, R62, R88 ;  /* 0x0000003e845c723c */ /* 0x040ff00000081058 */
[C---:B------:R-:W-:Y:S08]  /*269b0*/  HMMA.1688.F32.TF32 R88, R132.reuse, R6, R84 ;  /* 0x000000068458723c */ /* 0x040ff00000081054 */
[C---:B------:R-:W-:Y:S08]  /*269c0*/  HMMA.1688.F32.TF32 R84, R132.reuse, R10, R80 ;  /* 0x0000000a8454723c */ /* 0x040ff00000081050 */
[C---:B------:R-:W-:Y:S08]  /*269d0*/  HMMA.1688.F32.TF32 R80, R132.reuse, R58, R76 ;  /* 0x0000003a8450723c */ /* 0x040ff0000008104c */
[C---:B----4-:R-:W-:Y:S08]  /*269e0*/  HMMA.1688.F32.TF32 R76, R132.reuse, R54, R72 ;  /* 0x00000036844c723c */ /* 0x050ff00000081048 */
        /* <DEDUP_REMOVED lines=16> */
[C---:B---3--:R-:W-:Y:S08]  /*26af0*/  HMMA.1688.F32.TF32 R76, R132.reuse, R42, R228 ;  /* 0x0000002a844c723c */ /* 0x048ff000000810e4 */
        /* <DEDUP_REMOVED lines=18> */
[----:B-1----:R-:W-:Y:S01]  /*26c20*/  HMMA.1688.F32.TF32 R72, R132, R14, R196 ;  /* 0x0000000e8448723c */ /* 0x002fe200000810c4 */
[----:B------:R-:W-:Y:S04]  /*26c30*/  LDS R132, [R222+0x32280] ;  /* 0x03228000de847984 */ /* 0x000fe80000000800 */
[----:B------:R-:W-:Y:S04]  /*26c40*/  LDS R134, [R222+0x33280] ;  /* 0x03328000de867984 */ /* 0x000fe80000000800 */
[----:B------:R-:W-:Y:S04]  /*26c50*/  STL.64 [R1+0x790], R80 ;  /* 0x0007905001007387 */ /* 0x000fe80000100a00 */
[----:B------:R-:W-:Y:S04]  /*26c60*/  STL.64 [R1+0x798], R82 ;  /* 0x0007985201007387 */ /* 0x000fe80000100a00 */
[----:B------:R-:W-:Y:S04]  /*26c70*/  STL.64 [R1+0x7b0], R76 ;  /* 0x0007b04c01007387 */ /* 0x000fe80000100a00 */
[----:B------:R2:W-:Y:S04]  /*26c80*/  STL.64 [R1+0x7b8], R78 ;  /* 0x0007b84e01007387 */ /* 0x0005e80000100a00 */
[----:B------:R-:W-:Y:S04]  /*26c90*/  STL.64 [R1+0x7a0], R72 ;  /* 0x0007a04801007387 */ /* 0x000fe80000100a00 */
[----:B------:R1:W-:Y:S01]  /*26ca0*/  STL.64 [R1+0x7a8], R74 ;  /* 0x0007a84a01007387 */ /* 0x0003e20000100a00 */
[C---:B--2---:R-:W-:Y:S03]  /*26cb0*/  HMMA.1688.F32.TF32 R76, R68.reuse, R66, R192 ;  /* 0x00000042444c723c */ /* 0x044fe600000810c0 */
[----:B------:R-:W2:Y:S04]  /*26cc0*/  LDL.LU R192, [R1+0x2d0] ;  /* 0x0002d00001c07983 */ /* 0x000ea80000300800 */
[----:B------:R-:W-:Y:S01]  /*26cd0*/  LDS R133, [R223+0x32280] ;  /* 0x03228000df857984 */ /* 0x000fe20000000800 */
[----:B-1----:R-:W-:Y:S03]  /*26ce0*/  HMMA.1688.F32.TF32 R72, R68, R62, R188 ;  /* 0x0000003e4448723c */ /* 0x002fe600000810bc */
[----:B------:R-:W1:Y:S11]  /*26cf0*/  LDS R135, [R223+0x33280] ;  /* 0x03328000df877984 */ /* 0x000e760000000800 */
[----:B------:R-:W-:Y:S01]  /*26d00*/  @!UPT UIADD3 URZ, URZ, URZ, URZ ;  /* 0x0000003f3f3ff290 */ /* 0x000fe2000fffe03f */
        /* <DEDUP_REMOVED lines=31> */
[----:B---3--:R-:W3:Y:S04]  /*26f00*/  LDL.LU R76, [R1+0xa60] ;  /* 0x000a6000014c7983 */ /* 0x008ee80000300800 */
[----:B------:R-:W3:Y:S04]  /*26f10*/  LDL.LU R77, [R1+0xa64] ;  /* 0x000a6400014d7983 */ /* 0x000ee80000300800 */
[----:B----4-:R-:W3:Y:S04]  /*26f20*/  LDL.LU R78, [R1+0xa68] ;  /* 0x000a6800014e7983 */ /* 0x010ee80000300800 */
        /* <DEDUP_REMOVED lines=59> */
[----:B------:R-:W2:Y:S01]  /*272e0*/  LDL.LU R190, [R1+0x2c8] ;  /* 0x0002c80001be7983 */ /* 0x000ea20000300800 */
[----:B------:R-:W-:-:S03]  /*272f0*/  IMAD.MOV.U32 R191, RZ, RZ, R3 ;  /* 0x000000ffffbf7224 */ /* 0x000fc600078e0003 */
[----:B------:R-:W2:Y:S01]  /*27300*/  LDL.LU R3, [R1+0x23c8] ;  /* 0x0023c80001037983 */ /* 0x000ea20000300800 */
[C---:B---3--:R-:W-:Y:S08]  /*27310*/  HMMA.1688.F32.TF32 R76, R68.reuse, R30, R76 ;  /* 0x0000001e444c723c */ /* 0x048ff0000008104c */
[C---:B----4-:R-:W-:Y:S08]  /*27320*/  HMMA.1688.F32.TF32 R80, R68.reuse, R34, R80 ;  /* 0x000000224450723c */ /* 0x050ff00000081050 */
[C---:B--2---:R-:W-:Y:S08]  /*27330*/  HMMA.1688.F32.TF32 R84, R68.reuse, R38, R84 ;  /* 0x000000264454723c */ /* 0x044ff00000081054 */
[C---:B------:R-:W-:Y:S08]  /*27340*/  HMMA.1688.F32.TF32 R92, R68.reuse, R46, R92 ;  /* 0x0000002e445c723c */ /* 0x040ff0000008105c */
[C---:B------:R-:W-:Y:S08]  /*27350*/  HMMA.1688.F32.TF32 R96, R68.reuse, R50, R96 ;  /* 0x000000324460723c */ /* 0x040ff00000081060 */
[C---:B------:R-:W-:Y:S08]  /*27360*/  HMMA.1688.F32.TF32 R100, R68.reuse, R54, R100 ;  /* 0x000000364464723c */ /* 0x040ff00000081064 */
[C---:B------:R-:W-:Y:S08]  /*27370*/  HMMA.1688.F32.TF32 R108, R68.reuse, R10, R108 ;  /* 0x0000000a446c723c */ /* 0x040ff0000008106c */
[C---:B------:R-:W-:Y:S08]  /*27380*/  HMMA.1688.F32.TF32 R112, R68.reuse, R6, R112 ;  /* 0x000000064470723c */ /* 0x040ff00000081070 */
[C---:B------:R-:W-:Y:S08]  /*27390*/  HMMA.1688.F32.TF32 R104, R68.reuse, R58, R104 ;  /* 0x0000003a4468723c */ /* 0x040ff00000081068 */
[C---:B------:R-:W-:Y:S07]  /*273a0*/  HMMA.1688.F32.TF32 R88, R68.reuse, R42, R88 ;  /* 0x0000002a4458723c */ /* 0x040fee0000081058 */
        /* <DEDUP_REMOVED lines=38> */
[C---:B-1----:R-:W-:Y:S03]  /*27610*/  HMMA.1688.F32.TF32 R72, R132.reuse, R66, R224 ;  /* 0x000000428448723c */ /* 0x042fe600000810e0 */
[----:B------:R-:W-:Y:S04]  /*27620*/  LDS R137, [R223+0x32380] ;  /* 0x03238000df897984 */ /* 0x000fe80000000800 */
[----:B------:R-:W1:Y:S01]  /*27630*/  LDS R139, [R223+0x33380] ;  /* 0x03338000df8b7984 */ /* 0x000e620000000800 */
[C---:B------:R-:W-:Y:S11]  /*27640*/  HMMA.1688.F32.TF32 R80, R132.reuse, R62, R216 ;  /* 0x0000003e8450723c */ /* 0x040ff600000810d8 */
[----:B------:R-:W-:Y:S04]  /*27650*/  @!UPT UIADD3 URZ, URZ, URZ, URZ ;  /* 0x0000003f3f3ff290 */ /* 0x000fe8000fffe03f */
[----:B------:R-:W-:Y:S04]  /*27660*/  STL.64 [R1+0xb90], R72 ;  /* 0x000b904801007387 */ /* 0x000fe80000100a00 */
[----:B------:R3:W-:Y:S02]  /*27670*/  STL.64 [R1+0xb98], R74 ;  /* 0x000b984a01007387 */ /* 0x0007e40000100a00 */
[C---:B---3--:R-:W-:Y:S02]  /*27680*/  HMMA.1688.F32.TF32 R72, R132.reuse, R6, R212 ;  /* 0x000000068448723c */ /* 0x048fe400000810d4 */
[----:B------:R-:W-:Y:S04]  /*27690*/  STL.64 [R1+0xb80], R80 ;  /* 0x000b805001007387 */ /* 0x000fe80000100a00 */
[----:B------:R3:W-:Y:S02]  /*276a0*/  STL.64 [R1+0xb88], R82 ;  /* 0x000b885201007387 */ /* 0x0007e40000100a00 */
[C---:B------:R-:W-:Y:S08]  /*276b0*/  HMMA.1688.F32.TF32 R76, R132.reuse, R10, R208 ;  /* 0x0000000a844c723c */ /* 0x040ff000000810d0 */
[C---:B---3--:R-:W-:Y:S07]  /*276c0*/  HMMA.1688.F32.TF32 R80, R132.reuse, R58, R204 ;  /* 0x0000003a8450723c */ /* 0x048fee00000810cc */
[----:B------:R-:W-:Y:S04]  /*276d0*/  STL.64 [R1+0xb70], R72 ;  /* 0x000b704801007387 */ /* 0x000fe80000100a00 */
[----:B------:R3:W-:Y:S02]  /*276e0*/  STL.64 [R1+0xb78], R74 ;  /* 0x000b784a01007387 */ /* 0x0007e40000100a00 */
[C---:B---3--:R-:W-:Y:S02]  /*276f0*/  HMMA.1688.F32.TF32 R72, R132.reuse, R54, R200 ;  /* 0x000000368448723c */ /* 0x048fe400000810c8 */
[----:B------:R-:W-:Y:S04]  /*27700*/  STL.64 [R1+0xb60], R76 ;  /* 0x000b604c01007387 */ /* 0x000fe80000100a00 */
[----:B------:R3:W-:Y:S04]  /*27710*/  STL.64 [R1+0xb68], R78 ;  /* 0x000b684e01007387 */ /* 0x0007e80000100a00 */
[----:B------:R-:W-:Y:S04]  /*27720*/  STL.64 [R1+0xb50], R80 ;  /* 0x000b505001007387 */ /* 0x000fe80000100a00 */
[----:B------:R4:W-:Y:S01]  /*27730*/  STL.64 [R1+0xb58], R82 ;  /* 0x000b585201007387 */ /* 0x0009e20000100a00 */
[C---:B---3--:R-:W-:Y:S08]  /*27740*/  HMMA.1688.F32.TF32 R76, R132.reuse, R50, R196 ;  /* 0x00000032844c723c */ /* 0x048ff000000810c4 */
[----:B------:R-:W-:Y:S01]  /*27750*/  STL.64 [R1+0xb40], R72 ;  /* 0x000b404801007387 */ /* 0x000fe20000100a00 */
[C---:B----4-:R-:W-:Y:S03]  /*27760*/  HMMA.1688.F32.TF32 R80, R132.reuse, R46, R192 ;  /* 0x0000002e8450723c */ /* 0x050fe600000810c0 */
[----:B------:R3:W-:Y:S05]  /*27770*/  STL.64 [R1+0xb48], R74 ;  /* 0x000b484a01007387 */ /* 0x0007ea0000100a00 */
[----:B---3--:R-:W-:Y:S06]  /*27780*/  HMMA.1688.F32.TF32 R72, R132, R42, R188 ;  /* 0x0000002a8448723c */ /* 0x008fec00000810bc */
[----:B------:R3:W-:Y:S04]  /*27790*/  STL.64 [R1+0xb30], R76 ;  /* 0x000b304c01007387 */ /* 0x0007e80000100a00 */
[----:B------:R4:W-:Y:S04]  /*277a0*/  STL.64 [R1+0xb38], R78 ;  /* 0x000b384e01007387 */ /* 0x0009e80000100a00 */
[----:B---3--:R-:W3:Y:S04]  /*277b0*/  LDL.LU R76, [R1+0x110] ;  /* 0x00011000014c7983 */ /* 0x008ee80000300800 */
[----:B------:R-:W-:Y:S04]  /*277c0*/  STL.64 [R1+0xb20], R80 ;  /* 0x000b205001007387 */ /* 0x000fe80000100a00 */
[----:B------:R-:W-:Y:S04]  /*277d0*/  STL.64 [R1+0xb28], R82 ;  /* 0x000b285201007387 */ /* 0x000fe80000100a00 */
[----:B------:R1:W-:Y:S04]  /*277e0*/  STL.64 [R1+0xb10], R72 ;  /* 0x000b104801007387 */ /* 0x0003e80000100a00 */
[----:B------:R1:W-:Y:S04]  /*277f0*/  STL.64 [R1+0xb18], R74 ;  /* 0x000b184a01007387 */ /* 0x0003e80000100a00 */
[----:B------:R-:W3:Y:S04]  /*27800*/  LDL.LU R77, [R1+0x114] ;  /* 0x00011400014d7983 */ /* 0x000ee80000300800 */
[----:B----4-:R-:W3:Y:S04]  /*27810*/  LDL.LU R78, [R1+0x118] ;  /* 0x00011800014e7983 */ /* 0x010ee80000300800 */
[----:B------:R-:W3:Y:S04]  /*27820*/  LDL.LU R79, [R1+0x11c] ;  /* 0x00011c00014f7983 */ /* 0x000ee80000300800 */
[----:B-1----:R-:W4:Y:S04]  /*27830*/  LDL.LU R72, [R1+0x100] ;  /* 0x0001000001487983 */ /* 0x002f280000300800 */
        /* <DEDUP_REMOVED lines=95> */
[C---:B--2---:R-:W-:Y:S08]  /*27e30*/  HMMA.1688.F32.TF32 R208, R68.reuse, R34, R208 ;  /* 0x0000002244d0723c */ /* 0x044ff000000810d0 */
[C---:B---3--:R-:W-:Y:S08]  /*27e40*/  HMMA.1688.F32.TF32 R212, R68.reuse, R38, R212 ;  /* 0x0000002644d4723c */ /* 0x048ff000000810d4 */
[C---:B----4-:R-:W-:Y:S08]  /*27e50*/  HMMA.1688.F32.TF32 R216, R68.reuse, R42, R216 ;  /* 0x0000002a44d8723c */ /* 0x050ff000000810d8 */
[C---:B------:R-:W-:Y:S08]  /*27e60*/  HMMA.1688.F32.TF32 R224, R68.reuse, R50, R224 ;  /* 0x0000003244e0723c */ /* 0x040ff000000810e0 */
[C---:B------:R-:W-:Y:S08]  /*27e70*/  HMMA.1688.F32.TF32 R228, R68.reuse, R54, R228 ;  /* 0x0000003644e4723c */ /* 0x040ff000000810e4 */
[C---:B------:R-:W-:Y:S08]  /*27e80*/  HMMA.1688.F32.TF32 R80, R68.reuse, R58, R80 ;  /* 0x0000003a4450723c */ /* 0x040ff00000081050 */
[C---:B------:R-:W-:Y:S08]  /*27e90*/  HMMA.1688.F32.TF32 R88, R68.reuse, R6, R88 ;  /* 0x000000064458723c */ /* 0x040ff00000081058 */
[----:B------:R-:W-:Y:S08]  /*27ea0*/  HMMA.1688.F32.TF32 R92, R68, R62, R92 ;  /* 0x0000003e445c723c */ /* 0x000ff0000008105c */
[C---:B------:R-:W-:Y:S08]  /*27eb0*/  HMMA.1688.F32.TF32 R104, R132.reuse, R18, R104 ;  /* 0x000000128468723c */ /* 0x040ff00000081068 */
        /* <DEDUP_REMOVED lines=13> */
[----:B------:R-:W-:Y:S03]  /*27f90*/  HMMA.1688.F32.TF32 R96, R68, R66, R96 ;  /* 0x000000424460723c */ /* 0x000fe60000081060 */
[----:B-1----:R-:W3:Y:S04]  /*27fa0*/  LDL.LU.64 R118, [R1+0x23b0] ;  /* 0x0023b00001767983 */ /* 0x002ee80000300a00 */
[----:B------:R-:W3:Y:S04]  /*27fb0*/  LDL.LU.64 R116, [R1+0x23a8] ;  /* 0x0023a80001747983 */ /* 0x000ee80000300a00 */
[----:B------:R1:W-:Y:S04]  /*27fc0*/  STL.64 [R1+0xae0], R156 ;  /* 0x000ae09c01007387 */ /* 0x0003e80000100a00 */
[----:B------:R4:W-:Y:S04]  /*27fd0*/  STL.64 [R1+0xae8], R158 ;  /* 0x000ae89e01007387 */ /* 0x0009e80000100a00 */
[----:B-1----:R-:W2:Y:S04]  /*27fe0*/  LDL.LU R156, [R1+0xf0] ;  /* 0x0000f000019c7983 */ /* 0x002ea80000300800 */
[----:B------:R-:W2:Y:S01]  /*27ff0*/  LDL.LU R157, [R1+0xf4] ;  /* 0x0000f400019d7983 */ /* 0x000ea20000300800 */
[----:B----4-:R-:W-:-:S02]  /*28000*/  IMAD.MOV.U32 R158, RZ, RZ, R0 ;  /* 0x000000ffff9e7224 */ /* 0x010fc400078e0000 */
[----:B------:R-:W-:Y:S01]  /*28010*/  IMAD.MOV.U32 R159, RZ, RZ, R2 ;  /* 0x000000ffff9f7224 */ /* 0x000fe200078e0002 */
[----:B------:R-:W4:Y:S04]  /*28020*/  LDL.LU R0, [R1+0x23a4] ;  /* 0x0023a40001007983 */ /* 0x000f280000300800 */
[----:B------:R-:W2:Y:S04]  /*28030*/  LDL.LU R2, [R1+0x23a0] ;  /* 0x0023a00001027983 */ /* 0x000ea80000300800 */
[----:B------:R-:W-:Y:S04]  /*28040*/  STL.64 [R1+0xad0], R112 ;  /* 0x000ad07001007387 */ /* 0x000fe80000100a00 */
[----:B------:R1:W-:Y:S01]  /*28050*/  STL.64 [R1+0xad8], R114 ;  /* 0x000ad87201007387 */ /* 0x0003e20000100a00 */
[C---:B------:R-:W-:Y:S03]  /*28060*/  HMMA.1688.F32.TF32 R84, R68.reuse, R10, R84 ;  /* 0x0000000a4454723c */ /* 0x040fe60000081054 */
        /* <DEDUP_REMOVED lines=12> */
[----:B------:R1:W-:Y:S04]  /*28130*/  STL.64 [R1+0xaa0], R132 ;  /* 0x000aa08401007387 */ /* 0x0003e80000100a00 */
[----:B------:R1:W-:Y:S04]  /*28140*/  STL.64 [R1+0xaa8], R134 ;  /* 0x000aa88601007387 */ /* 0x0003e80000100a00 */
[----:B-1----:R-:W2:Y:S04]  /*28150*/  LDL.LU R132, [R1+0x120] ;  /* 0x0001200001847983 */ /* 0x002ea80000300800 */
[----:B------:R-:W2:Y:S04]  /*28160*/  LDL.LU R133, [R1+0x124] ;  /* 0x0001240001857983 */ /* 0x000ea80000300800 */
[----:B------:R-:W2:Y:S04]  /*28170*/  LDL.LU R134, [R1+0x128] ;  /* 0x0001280001867983 */ /* 0x000ea80000300800 */
        /* <DEDUP_REMOVED lines=11> */
[----:B------:R1:W-:Y:S01]  /*28230*/  STL.64 [R1+0xc68], R90 ;  /* 0x000c685a01007387 */ /* 0x0003e20000100a00 */
[C---:B------:R-:W-:Y:S03]  /*28240*/  HMMA.1688.F32.TF32 R204, R68.reuse, R30, R204 ;  /* 0x0000001e44cc723c */ /* 0x040fe600000810cc */
[----:B-1----:R-:W2:Y:S04]  /*28250*/  LDL.LU.64 R90, [R1+0x2338] ;  /* 0x00233800015a7983 */ /* 0x002ea80000300a00 */
[----:B------:R-:W2:Y:S04]  /*28260*/  LDL.LU.64 R88, [R1+0x2330] ;  /* 0x0023300001587983 */ /* 0x000ea80000300a00 */
[----:B------:R-:W-:Y:S04]  /*28270*/  STL.64 [R1+0xa80], R84 ;  /* 0x000a805401007387 */ /* 0x000fe80000100a00 */
[----:B------:R1:W-:Y:S01]  /*28280*/  STL.64 [R1+0xa88], R86 ;  /* 0x000a885601007387 */ /* 0x0003e20000100a00 */
[C---:B------:R-:W-:Y:S03]  /*28290*/  HMMA.1688.F32.TF32 R200, R68.reuse, R26, R200 ;  /* 0x0000001a44c8723c */ /* 0x040fe600000810c8 */
[----:B-1----:R-:W3:Y:S04]  /*282a0*/  LDL.LU.64 R86, [R1+0x2328] ;  /* 0x0023280001567983 */ /* 0x002ee80000300a00 */
[----:B------:R-:W3:Y:S04]  /*282b0*/  LDL.LU.64 R84, [R1+0x2320] ;  /* 0x0023200001547983 */ /* 0x000ee80000300a00 */
        /* <DEDUP_REMOVED lines=11> */
[----:B------:R1:W-:Y:S04]  /*28370*/  STL.64 [R1+0xa58], R226 ;  /* 0x000a58e201007387 */ /* 0x0003e80000100a00 */
[----:B-1----:R-:W3:Y:S04]  /*28380*/  LDL.LU.64 R226, [R1+0x22f8] ;  /* 0x0022f80001e27983 */ /* 0x002ee80000300a00 */
[----:B------:R-:W3:Y:S04]  /*28390*/  LDL.LU.64 R224, [R1+0x22f0] ;  /* 0x0022f00001e07983 */ /* 0x000ee80000300a00 */
[----:B------:R-:W-:Y:S04]  /*283a0*/  STL.64 [R1+0xa40], R220 ;  /* 0x000a40dc01007387 */ /* 0x000fe80000100a00 */
[----:B------:R1:W-:Y:S01]  /*283b0*/  STL.64 [R1+0xa48], R222 ;  /* 0x000a48de01007387 */ /* 0x0003e20000100a00 */
[----:B------:R-:W-:Y:S03]  /*283c0*/  HMMA.1688.F32.TF32 R68, R68, R14, R188 ;  /* 0x0000000e4444723c */ /* 0x000fe600000810bc */
        /* <DEDUP_REMOVED lines=30> */
[----:B------:R-:W3:Y:S04]  /*285b0*/  LDL.LU.64 R190, [R1+0x2268] ;  /* 0x0022680001be7983 */ /* 0x000ee80000300a00 */
[----:B------:R-:W3:Y:S04]  /*285c0*/  LDL.LU.64 R188, [R1+0x2260] ;  /* 0x0022600001bc7983 */ /* 0x000ee80000300a00 */
[----:B------:R1:W-:Y:S04]  /*285d0*/  STL.64 [R1+0x9b0], R68 ;  /* 0x0009b04401007387 */ /* 0x0003e80000100a00 */
[----:B------:R2:W-:Y:S04]  /*285e0*/  STL.64 [R1+0x9b8], R70 ;  /* 0x0009b84601007387 */ /* 0x0005e80000100a00 */
[----:B-1----:R-:W3:Y:S04]  /*285f0*/  LDL.LU R68, [R1+0x130] ;  /* 0x0001300001447983 */ /* 0x002ee80000300800 */
[----:B------:R-:W3:Y:S01]  /*28600*/  LDL.LU R69, [R1+0x134] ;  /* 0x0001340001457983 */ /* 0x000ee20000300800 */
[----:B--2---:R-:W-:-:S02]  /*28610*/  IMAD.MOV.U32 R70, RZ, RZ, R2 ;  /* 0x000000ffff467224 */ /* 0x004fc400078e0002 */
[----:B----4-:R-:W-:Y:S01]  /*28620*/  IMAD.MOV.U32 R71, RZ, RZ, R0 ;  /* 0x000000ffff477224 */ /* 0x010fe200078e0000 */
[C---:B------:R-:W-:Y:S08]  /*28630*/  HMMA.1688.F32.TF32 R132, R136.reuse, R62, R132 ;  /* 0x0000003e8884723c */ /* 0x040ff00000081084 */
[C---:B------:R-:W-:Y:S08]  /*28640*/  HMMA.1688.F32.TF32 R76, R136.reuse, R6, R76 ;  /* 0x00000006884c723c */ /* 0x040ff0000008104c */
[C---:B---3--:R-:W-:Y:S11]  /*28650*/  HMMA.1688.F32.TF32 R68, R136.reuse, R66, R68 ;  /* 0x000000428844723c */ /* 0x048ff60000081044 */
[----:B------:R-:W-:Y:S11]  /*28660*/  @!UPT UIADD3 URZ, URZ, URZ, URZ ;  /* 0x0000003f3f3ff290 */ /* 0x000ff6000fffe03f */
[----:B------:R-:W-:Y:S01]  /*28670*/  @!UPT UIADD3 URZ, URZ, URZ, URZ ;  /* 0x0000003f3f3ff290 */ /* 0x000fe2000fffe03f */
[----:B------:R-:W-:Y:S04]  /*28680*/  STL.64 [R1+0x9a0], R68 ;  /* 0x0009a04401007387 */ /* 0x000fe80000100a00 */
[----:B------:R1:W-:Y:S02]  /*28690*/  STL.64 [R1+0x9a8], R70 ;  /* 0x0009a84601007387 */ /* 0x0003e40000100a00 */
[C---:B-1----:R-:W-:Y:S02]  /*286a0*/  HMMA.1688.F32.TF32 R68, R136.reuse, R10, R72 ;  /* 0x0000000a8844723c */ /* 0x042fe40000081048 */
[----:B------:R-:W-:Y:S04]  /*286b0*/  STL.64 [R1+0x990], R132 ;  /* 0x0009908401007387 */ /* 0x000fe80000100a00 */
[----:B------:R-:W-:Y:S04]  /*286c0*/  STL.64 [R1+0x998], R134 ;  /* 0x0009988601007387 */ /* 0x000fe80000100a00 */
[----:B------:R-:W-:Y:S01]  /*286d0*/  STL.64 [R1+0x980], R76 ;  /* 0x0009804c01007387 */ /* 0x000fe20000100a00 */
[C---:B------:R-:W-:Y:S03]  /*286e0*/  HMMA.1688.F32.TF32 R72, R136.reuse, R54, R188 ;  /* 0x000000368848723c */ /* 0x040fe600000810bc */
[----:B------:R1:W-:Y:S05]  /*286f0*/  STL.64 [R1+0x988], R78 ;  /* 0x0009884e01007387 */ /* 0x0003ea0000100a00 */
[----:B-1----:R-:W-:Y:S05]  /*28700*/  HMMA.1688.F32.TF32 R76, R136, R58, R156 ;  /* 0x0000003a884c723c */ /* 0x002fea000008109c */
[----:B------:R-:W-:Y:S01]  /*28710*/  IMAD.MOV.U32 R2, RZ, RZ, R70 ;  /* 0x000000ffff027224 */ /* 0x000fe200078e0046 */
[----:B------:R1:W-:Y:S01]  /*28720*/  STL.64 [R1+0x970], R68 ;  /* 0x0009704401007387 */ /* 0x0003e20000100a00 */
[----:B------:R-:W-:-:S03]  /*28730*/  IMAD.MOV.U32 R0, RZ, RZ, R71 ;  /* 0x000000ffff007224 */ /* 0x000fc600078e0047 */
[----:B------:R-:W2:Y:S01]  /*28740*/  LDL R6, [R1+0x1bb8] ;  /* 0x001bb80001067983 */ /* 0x000ea20000100800 */
[C---:B-1----:R-:W-:Y:S03]  /*28750*/  HMMA.1688.F32.TF32 R68, R136.reuse, R50, R192 ;  /* 0x000000328844723c */ /* 0x042fe600000810c0 */
[----:B------:R1:W-:Y:S04]  /*28760*/  STL [R1+0x21cc], R0 ;  /* 0x0021cc0001007387 */ /* 0x0003e80000100800 */
[----:B-1----:R-:W3:Y:S04]  /*28770*/  LDL R0, [R1+0xa94] ;  /* 0x000a940001007983 */ /* 0x002ee80000100800 */
[----:B------:R-:W-:Y:S04]  /*28780*/  STL [R1+0x21c8], R2 ;  /* 0x0021c80201007387 */ /* 0x000fe80000100800 */
[----:B------:R-:W-:Y:S04]  /*28790*/  STL.64 [R1+0x960], R76 ;  /* 0x0009604c01007387 */ /* 0x000fe80000100a00 */
[----:B------:R1:W-:Y:S04]  /*287a0*/  STL.64 [R1+0x968], R78 ;  /* 0x0009684e01007387 */ /* 0x0003e80000100a00 */
[----:B------:R-:W-:Y:S04]  /*287b0*/  STL.64 [R1+0x950], R72 ;  /* 0x0009504801007387 */ /* 0x000fe80000100a00 */
[----:B------:R4:W-:Y:S01]  /*287c0*/  STL.64 [R1+0x958], R74 ;  /* 0x0009584a01007387 */ /* 0x0009e20000100a00 */
[C---:B-1----:R-:W-:Y:S03]  /*287d0*/  HMMA.1688.F32.TF32 R76, R136.reuse, R46, R196 ;  /* 0x0000002e884c723c */ /* 0x042fe600000810c4 */
[----:B------:R-:W-:Y:S04]  /*287e0*/  STL.64 [R1+0x940], R68 ;  /* 0x0009404401007387 */ /* 0x000fe80000100a00 */
[----:B------:R1:W-:Y:S01]  /*287f0*/  STL.64 [R1+0x948], R70 ;  /* 0x0009484601007387 */ /* 0x0003e20000100a00 */
[C---:B----4-:R-:W-:Y:S08]  /*28800*/  HMMA.1688.F32.TF32 R72, R136.reuse, R42, R200 ;  /* 0x0000002a8848723c */ /* 0x050ff000000810c8 */
        /* <DEDUP_REMOVED lines=18> */
[----:B-1----:R-:W-:Y:S01]  /*28930*/  HMMA.1688.F32.TF32 R68, R136, R14, R228 ;  /* 0x0000000e8844723c */ /* 0x002fe200000810e4 */
[----:B------:R-:W-:-:S06]  /*28940*/  IMAD.MOV.U32 R188, RZ, RZ, R52 ;  /* 0x000000ffffbc7224 */ /* 0x000fcc00078e0034 */
[----:B------:R-:W-:Y:S04]  /*28950*/  STL.64 [R1+0x4a0], R76 ;  /* 0x0004a04c01007387 */ /* 0x000fe80000100a00 */
[----:B------:R-:W-:Y:S04]  /*28960*/  STL.64 [R1+0x4a8], R78 ;  /* 0x0004a84e01007387 */ /* 0x000fe80000100a00 */
[----:B------:R-:W-:Y:S01]  /*28970*/  STL.64 [R1+0x460], R72 ;  /* 0x0004604801007387 */ /* 0x000fe20000100a00 */
[----:B------:R-:W-:-:S03]  /*28980*/  IMAD.MOV.U32 R189, RZ, RZ, R53 ;  /* 0x000000ffffbd7224 */ /* 0x000fc600078e0035 */
[----:B------:R1:W-:Y:S01]  /*28990*/  STL.64 [R1+0x468], R74 ;  /* 0x0004684a01007387 */ /* 0x0003e20000100a00 */
[----:B------:R-:W-:-:S03]  /*289a0*/  IMAD.MOV.U32 R190, RZ, RZ, R56 ;  /* 0x000000ffffbe7224 */ /* 0x000fc600078e0038 */
[----:B------:R-:W-:Y:S01]  /*289b0*/  STL.64 [R1+0x270], R68 ;  /* 0x0002704401007387 */ /* 0x000fe20000100a00 */
[----:B------:R-:W-:-:S03]  /*289c0*/  IMAD.MOV.U32 R191, RZ, RZ, R57 ;  /* 0x000000ffffbf7224 */ /* 0x000fc600078e0039 */
[----:B------:R-:W-:Y:S01]  /*289d0*/  STL.64 [R1+0x278], R70 ;  /* 0x0002784601007387 */ /* 0x000fe20000100a00 */
[----:B------:R-:W-:-:S03]  /*289e0*/  IMAD.MOV.U32 R192, RZ, RZ, R44 ;  /* 0x000000ffffc07224 */ /* 0x000fc600078e002c */
        /* <DEDUP_REMOVED lines=32> */
[----:B------:R-:W1:Y:S01]  /*28bf0*/  LDL.LU R20, [R1+0x221c] ;  /* 0x00221c0001147983 */ /* 0x000e620000300800 */
        /* <DEDUP_REMOVED lines=17> */
[----:B------:R-:W4:Y:S01]  /*28d10*/  LDL.LU R9, [R1+0x21f0] ;  /* 0x0021f00001097983 */ /* 0x000f220000300800 */
[----:B--2---:R-:W-:-:S03]  /*28d20*/  IMAD R3, R3, 0x10000, R6 ;  /* 0x0001000003037824 */ /* 0x004fc600078e0206 */
[----:B------:R-:W-:Y:S01]  /*28d30*/  LDS R69, [R252+0x34000] ;  /* 0x03400000fc457984 */ /* 0x000fe20000000800 */
[----:B------:R-:W-:Y:S02]  /*28d40*/  IMAD.MOV.U32 R218, RZ, RZ, R61 ;  /* 0x000000ffffda7224 */ /* 0x000fe400078e003d */
[----:B------:R-:W-:Y:S01]  /*28d50*/  IMAD.MOV.U32 R219, RZ, RZ, R60 ;  /* 0x000000ffffdb7224 */ /* 0x000fe200078e003c */
[----:B------:R-:W-:Y:S04]  /*28d60*/  LDS R71, [R252+0x35000] ;  /* 0x03500000fc477984 */ /* 0x000fe80000000800 */
[----:B------:R-:W-:Y:S04]  /*28d70*/  LDSM.16.M88.4 R60, [R3+0xe000] ;  /* 0x00e00000033c783b */ /* 0x000fe80000000200 */
[----:B------:R-:W2:Y:S04]  /*28d80*/  LDL R2, [R1+0x700] ;  /* 0x0007000001027983 */ /* 0x000ea80000100800 */
[----:B---3--:R-:W-:Y:S04]  /*28d90*/  LDS R68, [R0+0x34000] ;  /* 0x0340000000447984 */ /* 0x008fe80000000800 */
[----:B------:R-:W-:Y:S01]  /*28da0*/  LDS R70, [R0+0x35000] ;  /* 0x0350000000467984 */ /* 0x000fe20000000800 */
[----:B------:R-:W-:-:S02]  /*28db0*/  IMAD.MOV.U32 R216, RZ, RZ, R65 ;  /* 0x000000ffffd87224 */ /* 0x000fc400078e0041 */
[----:B------:R-:W-:Y:S02]  /*28dc0*/  IMAD.MOV.U32 R217, RZ, RZ, R64 ;  /* 0x000000ffffd97224 */ /* 0x000fe400078e0040 */
[----:B------:R-:W-:Y:S01]  /*28dd0*/  LDSM.16.M88.4 R64, [R3+0xf000] ;  /* 0x00f000000340783b */ /* 0x000fe20000000200 */
[----:B----4-:R-:W-:Y:S02]  /*28de0*/  IMAD.MOV.U32 R223, RZ, RZ, R52 ;  /* 0x000000ffffdf7224 */ /* 0x010fe400078e0034 */
[----:B------:R-:W-:Y:S02]  /*28df0*/  IMAD.MOV.U32 R222, RZ, RZ, R53 ;  /* 0x000000ffffde7224 */ /* 0x000fe400078e0035 */
[----:B------:R-:W-:Y:S01]  /*28e00*/  LDSM.16.M88.4 R52, [R3+0xc000] ;  /* 0x00c000000334783b */ /* 0x000fe20000000200 */
[----:B------:R-:W-:Y:S02]  /*28e10*/  IMAD.MOV.U32 R221, RZ, RZ, R56 ;  /* 0x000000ffffdd7224 */ /* 0x000fe400078e0038 */
[----:B------:R-:W-:-:S02]  /*28e20*/  IMAD.MOV.U32 R227, RZ, RZ, R44 ;  /* 0x000000ffffe37224 */ /* 0x000fc400078e002c */
[----:B------:R-:W-:Y:S02]  /*28e30*/  IMAD.MOV.U32 R226, RZ, RZ, R45 ;  /* 0x000000ffffe27224 */ /* 0x000fe400078e002d */
[----:B------:R-:W-:Y:S01]  /*28e40*/  LDSM.16.M88.4 R44, [R3+0xa000] ;  /* 0x00a00000032c783b */ /* 0x000fe20000000200 */
[----:B------:R-:W-:Y:S02]  /*28e50*/  IMAD.MOV.U32 R225, RZ, RZ, R48 ;  /* 0x000000ffffe17224 */ /* 0x000fe400078e0030 */
[----:B------:R-:W-:Y:S02]  /*28e60*/  IMAD.MOV.U32 R231, RZ, RZ, R36 ;  /* 0x000000ffffe77224 */ /* 0x000fe400078e0024 */
[----:B------:R-:W-:Y:S02]  /*28e70*/  IMAD.MOV.U32 R230, RZ, RZ, R37 ;  /* 0x000000ffffe67224 */ /* 0x000fe400078e0025 */
[----:B------:R-:W-:Y:S01]  /*28e80*/  LDSM.16.M88.4 R36, [R3+0x8000] ;  /* 0x008000000324783b */ /* 0x000fe20000000200 */
[----:B------:R-:W-:-:S02]  /*28e90*/  IMAD.MOV.U32 R229, RZ, RZ, R40 ;  /* 0x000000ffffe57224 */ /* 0x000fc400078e0028 */
[----:B------:R-:W-:Y:S02]  /*28ea0*/  IMAD.MOV.U32 R139, RZ, RZ, R28 ;  /* 0x000000ffff8b7224 */ /* 0x000fe400078e001c */
[----:B------:R-:W-:Y:S02]  /*28eb0*/  IMAD.MOV.U32 R138, RZ, RZ, R29 ;  /* 0x000000ffff8a7224 */ /* 0x000fe400078e001d */
[----:B------:R-:W-:Y:S01]  /*28ec0*/  LDSM.16.M88.4 R28, [R3+0x6000] ;  /* 0x00600000031c783b */ /* 0x000fe20000000200 */
[----:B------:R-:W-:Y:S02]  /*28ed0*/  IMAD.MOV.U32 R137, RZ, RZ, R32 ;  /* 0x000000ffff897224 */ /* 0x000fe400078e0020 */
[----:B-1----:R-:W-:Y:S02]  /*28ee0*/  IMAD.MOV.U32 R75, RZ, RZ, R20 ;  /* 0x000000ffff4b7224 */ /* 0x002fe400078e0014 */
[----:B------:R-:W-:Y:S02]  /*28ef0*/  IMAD.MOV.U32 R74, RZ, RZ, R21 ;  /* 0x000000ffff4a7224 */ /* 0x000fe400078e0015 */
[----:B------:R-:W-:Y:S01]  /*28f00*/  LDSM.16.M88.4 R20, [R3+0x4000] ;  /* 0x004000000314783b */ /* 0x000fe20000000200 */
[----:B------:R-:W-:-:S02]  /*28f10*/  IMAD.MOV.U32 R73, RZ, RZ, R24 ;  /* 0x000000ffff497224 */ /* 0x000fc400078e0018 */
[----:B------:R-:W-:Y:S02]  /*28f20*/  IMAD.MOV.U32 R79, RZ, RZ, R12 ;  /* 0x000000ffff4f7224 */ /* 0x000fe400078e000c */
[----:B------:R-:W-:Y:S02]  /*28f30*/  IMAD.MOV.U32 R78, RZ, RZ, R13 ;  /* 0x000000ffff4e7224 */ /* 0x000fe400078e000d */
[----:B------:R-:W-:Y:S01]  /*28f40*/  LDSM.16.M88.4 R12, [R3+0x2000] ;  /* 0x00200000030c783b */ /* 0x000fe20000000200 */
[----:B------:R-:W-:Y:S02]  /*28f50*/  IMAD.MOV.U32 R77, RZ, RZ, R16 ;  /* 0x000000ffff4d7224 */ /* 0x000fe400078e0010 */
[----:B------:R-:W-:Y:S02]  /*28f60*/  IMAD.MOV.U32 R159, RZ, RZ, R4 ;  /* 0x000000ffff9f7224 */ /* 0x000fe400078e0004 */
[----:B------:R-:W-:Y:S02]  /*28f70*/  IMAD.MOV.U32 R158, RZ, RZ, R5 ;  /* 0x000000ffff9e7224 */ /* 0x000fe400078e0005 */
[----:B------:R-:W1:Y:S01]  /*28f80*/  LDSM.16.M88.4 R4, [R3] ;  /* 0x000000000304783b */ /* 0x000e620000000200 */
[----:B------:R-:W-:-:S02]  /*28f90*/  IMAD.MOV.U32 R157, RZ, RZ, R8 ;  /* 0x000000ffff9d7224 */ /* 0x000fc400078e0008 */
[----:B------:R-:W-:Y:S02]  /*28fa0*/  IMAD.MOV.U32 R156, RZ, RZ, R9 ;  /* 0x000000ffff9c7224 */ /* 0x000fe400078e0009 */
[----:B------:R-:W3:Y:S01]  /*28fb0*/  LDSM.16.M88.4 R8, [R3+0x1000] ;  /* 0x001000000308783b */ /* 0x000ee20000000200 */
[----:B------:R-:W-:-:S03]  /*28fc0*/  IMAD.MOV.U32 R76, RZ, RZ, R17 ;  /* 0x000000ffff4c7224 */ /* 0x000fc600078e0011 */
[----:B------:R-:W4:Y:S01]  /*28fd0*/  LDSM.16.M88.4 R16, [R3+0x3000] ;  /* 0x003000000310783b */ /* 0x000f220000000200 */
[----:B------:R-:W-:-:S03]  /*28fe0*/  IMAD.MOV.U32 R72, RZ, RZ, R25 ;  /* 0x000000ffff487224 */ /* 0x000fc600078e0019 */
[----:B------:R-:W2:Y:S01]  /*28ff0*/  LDSM.16.M88.4 R24, [R3+0x5000] ;  /* 0x005000000318783b */ /* 0x000ea20000000200 */
[----:B------:R-:W-:-:S03]  /*29000*/  IMAD.MOV.U32 R136, RZ, RZ, R33 ;  /* 0x000000ffff887224 */ /* 0x000fc600078e0021 */
[----:B------:R-:W2:Y:S01]  /*29010*/  LDSM.16.M88.4 R32, [R3+0x7000] ;  /* 0x007000000320783b */ /* 0x000ea20000000200 */
[----:B------:R-:W-:-:S03]  /*29020*/  IMAD.MOV.U32 R228, RZ, RZ, R41 ;  /* 0x000000ffffe47224 */ /* 0x000fc600078e0029 */
[----:B------:R-:W2:Y:S01]  /*29030*/  LDSM.16.M88.4 R40, [R3+0x9000] ;  /* 0x009000000328783b */ /* 0x000ea20000000200 */
[----:B------:R-:W-:-:S03]  /*29040*/  IMAD.MOV.U32 R224, RZ, RZ, R49 ;  /* 0x000000ffffe07224 */ /* 0x000fc600078e0031 */
[----:B------:R-:W2:Y:S01]  /*29050*/  LDSM.16.M88.4 R48, [R3+0xb000] ;  /* 0x00b000000330783b */ /* 0x000ea20000000200 */
[----:B------:R-:W-:-:S03]  /*29060*/  IMAD.MOV.U32 R220, RZ, RZ, R57 ;  /* 0x000000ffffdc7224 */ /* 0x000fc600078e0039 */
[----:B------:R-:W2:Y:S04]  /*29070*/  LDSM.16.M88.4 R56, [R3+0xd000] ;  /* 0x00d000000338783b */ /* 0x000ea80000000200 */
[----:B-1----:R-:W-:Y:S04]  /*29080*/  STL [R1+0x21ac], R6 ;  /* 0x0021ac0601007387 */ /* 0x002fe80000100800 */
[----:B------:R-:W-:Y:S04]  /*29090*/  STL [R1+0x21a8], R7 ;  /* 0x0021a80701007387 */ /* 0x000fe80000100800 */
[----:B---3--:R-:W-:Y:S04]  /*290a0*/  STL [R1+0x21b4], R10 ;  /* 0x0021b40a01007387 */ /* 0x008fe80000100800 */
[----:B------:R-:W-:Y:S04]  /*290b0*/  STL [R1+0x21b0], R11 ;  /* 0x0021b00b01007387 */ /* 0x000fe80000100800 */
[----:B------:R1:W-:Y:S04]  /*290c0*/  STL [R1+0x21bc], R14 ;  /* 0x0021bc0e01007387 */ /* 0x0003e80000100800 */
[----:B------:R3:W-:Y:S04]  /*290d0*/  STL [R1+0x21b8], R15 ;  /* 0x0021b80f01007387 */ /* 0x0007e80000100800 */
[----:B----4-:R-:W-:Y:S04]  /*290e0*/  STL [R1+0x21c4], R18 ;  /* 0x0021c41201007387 */ /* 0x010fe80000100800 */
[----:B------:R-:W-:Y:S04]  /*290f0*/  STL [R1+0x21c0], R19 ;  /* 0x0021c01301007387 */ /* 0x000fe80000100800 */
[----:B------:R-:W-:Y:S04]  /*29100*/  STL [R1+0x20c0], R22 ;  /* 0x0020c01601007387 */ /* 0x000fe80000100800 */
[----:B------:R-:W-:Y:S04]  /*29110*/  STL [R1+0x20bc], R23 ;  /* 0x0020bc1701007387 */ /* 0x000fe80000100800 */
[----:B--2---:R-:W-:Y:S04]  /*29120*/  STL [R1+0x20b8], R26 ;  /* 0x0020b81a01007387 */ /* 0x004fe80000100800 */
        /* <DEDUP_REMOVED lines=19> */
[----:B------:R-:W2:Y:S01]  /*29260*/  LDL R3, [R1+0x704] ;  /* 0x0007040001037983 */ /* 0x000ea20000100800 */
[C---:B------:R-:W-:Y:S03]  /*29270*/  HMMA.1688.F32.TF32 R156, R68.reuse, R4, R156 ;  /* 0x00000004449c723c */ /* 0x040fe6000008109c */
[----:B------:R-:W-:Y:S04]  /*29280*/  LDS R132, [R2+0x34000] ;  /* 0x0340000002847984 */ /* 0x000fe80000000800 */
[----:B------:R-:W-:Y:S01]  /*29290*/  LDS R134, [R2+0x35000] ;  /* 0x0350000002867984 */ /* 0x000fe20000000800 */
[C---:B------:R-:W-:Y:S08]  /*292a0*/  HMMA.1688.F32.TF32 R76, R68.reuse, R8, R76 ;  /* 0x00000008444c723c */ /* 0x040ff0000008104c */
[----:B------:R-:W-:Y:S01]  /*292b0*/  HMMA.1688.F32.TF32 R72, R68, R12, R72 ;  /* 0x0000000c4448723c */ /* 0x000fe20000081048 */
[----:B------:R-:W-:Y:S04]  /*292c0*/  STL [R1+0x2104], R66 ;  /* 0x0021044201007387 */ /* 0x000fe80000100800 */
[----:B------:R-:W-:Y:S04]  /*292d0*/  STL [R1+0x2100], R67 ;  /* 0x0021004301007387 */ /* 0x000fe80000100800 */
[----:B------:R4:W-:Y:S04]  /*292e0*/  STL.64 [R1+0x380], R156 ;  /* 0x0003809c01007387 */ /* 0x0009e80000100a00 */
[----:B------:R4:W-:Y:S03]  /*292f0*/  STL.64 [R1+0x388], R158 ;  /* 0x0003889e01007387 */ /* 0x0009e60000100a00 */
[----:B-1----:R-:W-:-:S02]  /*29300*/  IMAD.MOV.U32 R14, RZ, RZ, R78 ;  /* 0x000000ffff0e7224 */ /* 0x002fc400078e004e */
[----:B---3--:R-:W-:Y:S01]  /*29310*/  IMAD.MOV.U32 R15, RZ, RZ, R79 ;  /* 0x000000ffff0f7224 */ /* 0x008fe200078e004f */
[----:B----4-:R-:W3:Y:S01]  /*29320*/  LDL.LU R156, [R1+0x480] ;  /* 0x00048000019c7983 */ /* 0x010ee20000300800 */
[----:B------:R-:W-:-:S03]  /*29330*/  IMAD.MOV.U32 R18, RZ, RZ, R76 ;  /* 0x000000ffff127224 */ /* 0x000fc600078e004c */
[----:B------:R-:W3:Y:S01]  /*29340*/  LDL.LU R157, [R1+0x484] ;  /* 0x00048400019d7983 */ /* 0x000ee20000300800 */
[----:B------:R-:W-:-:S03]  /*29350*/  IMAD.MOV.U32 R19, RZ, RZ, R77 ;  /* 0x000000ffff137224 */ /* 0x000fc600078e004d */
[----:B------:R-:W3:Y:S04]  /*29360*/  LDL.LU R158, [R1+0x488] ;  /* 0x00048800019e7983 */ /* 0x000ee80000300800 */
[----:B------:R-:W3:Y:S04]  /*29370*/  LDL.LU R159, [R1+0x48c] ;  /* 0x00048c00019f7983 */ /* 0x000ee80000300800 */
[----:B------:R-:W4:Y:S04]  /*29380*/  LDL.LU.64 R78, [R1+0x21e8] ;  /* 0x0021e800014e7983 */ /* 0x000f280000300a00 */
[----:B------:R-:W4:Y:S04]  /*29390*/  LDL.LU.64 R76, [R1+0x21e0] ;  /* 0x0021e000014c7983 */ /* 0x000f280000300a00 */
[----:B------:R-:W-:Y:S04]  /*293a0*/  STL.64 [R1+0x360], R72 ;  /* 0x0003604801007387 */ /* 0x000fe80000100a00 */
[----:B------:R1:W-:Y:S04]  /*293b0*/  STL.64 [R1+0x368], R74 ;  /* 0x0003684a01007387 */ /* 0x0003e80000100a00 */
[----:B-1----:R-:W3:Y:S04]  /*293c0*/  LDL.LU.64 R74, [R1+0x21d8] ;  /* 0x0021d800014a7983 */ /* 0x002ee80000300a00 */
[----:B------:R-:W3:Y:S01]  /*293d0*/  LDL.LU.64 R72, [R1+0x21d0] ;  /* 0x0021d00001487983 */ /* 0x000ee20000300a00 */
[C---:B------:R-:W-:Y:S08]  /*293e0*/  HMMA.1688.F32.TF32 R136, R68.reuse, R16, R136 ;  /* 0x000000104488723c */ /* 0x040ff00000081088 */
[C---:B------:R-:W-:Y:S11]  /*293f0*/  HMMA.1688.F32.TF32 R228, R68.reuse, R20, R228 ;  /* 0x0000001444e4723c */ /* 0x040ff600000810e4 */
[----:B------:R-:W-:Y:S05]  /*29400*/  @!UPT UIADD3 URZ, URZ, URZ, URZ ;  /* 0x0000003f3f3ff290 */ /* 0x000fea000fffe03f */
[----:B------:R-:W-:Y:S02]  /*29410*/  IMAD.MOV.U32 R10, RZ, RZ, R136 ;  /* 0x000000ffff0a7224 */ /* 0x000fe400078e0088 */
[----:B------:R-:W-:Y:S02]  /*29420*/  IMAD.MOV.U32 R11, RZ, RZ, R137 ;  /* 0x000000ffff0b7224 */ /* 0x000fe400078e0089 */
[----:B------:R-:W-:Y:S02]  /*29430*/  IMAD.MOV.U32 R6, RZ, RZ, R138 ;  /* 0x000000ffff067224 */ /* 0x000fe400078e008a */
[----:B------:R-:W-:Y:S02]  /*29440*/  IMAD.MOV.U32 R7, RZ, RZ, R139 ;  /* 0x000000ffff077224 */ /* 0x000fe400078e008b */
[C---:B------:R-:W-:Y:S01]  /*29450*/  HMMA.1688.F32.TF32 R136, R68.reuse, R24, R224 ;  /* 0x000000184488723c */ /* 0x040fe200000810e0 */
[----:B------:R-:W-:Y:S04]  /*29460*/  STL.64 [R1+0x340], R228 ;  /* 0x000340e401007387 */ /* 0x000fe80000100a00 */
[----:B------:R-:W-:Y:S03]  /*29470*/  STL.64 [R1+0x348], R230 ;  /* 0x000348e601007387 */ /* 0x000fe60000100a00 */
[C---:B------:R-:W-:Y:S08]  /*29480*/  HMMA.1688.F32.TF32 R220, R68.reuse, R28, R220 ;  /* 0x0000001c44dc723c */ /* 0x040ff000000810dc */
[C---:B------:R-:W-:Y:S07]  /*29490*/  HMMA.1688.F32.TF32 R216, R68.reuse, R32, R216 ;  /* 0x0000002044d8723c */ /* 0x040fee00000810d8 */
[----:B------:R-:W-:Y:S04]  /*294a0*/  STL.64 [R1+0x330], R136 ;  /* 0x0003308801007387 */ /* 0x000fe80000100a00 */
[----:B------:R1:W-:Y:S02]  /*294b0*/  STL.64 [R1+0x338], R138 ;  /* 0x0003388a01007387 */ /* 0x0003e40000100a00 */
[C---:B-1----:R-:W-:Y:S02]  /*294c0*/  HMMA.1688.F32.TF32 R136, R68.reuse, R36, R212 ;  /* 0x000000244488723c */ /* 0x042fe400000810d4 */
[----:B------:R-:W-:Y:S04]  /*294d0*/  STL.64 [R1+0x320], R220 ;  /* 0x000320dc01007387 */ /* 0x000fe80000100a00 */
[----:B------:R-:W-:Y:S02]  /*294e0*/  STL.64 [R1+0x328], R222 ;  /* 0x000328de01007387 */ /* 0x000fe40000100a00 */
[C---:B------:R-:W-:Y:S02]  /*294f0*/  HMMA.1688.F32.TF32 R208, R68.reuse, R40, R208 ;  /* 0x0000002844d0723c */ /* 0x040fe400000810d0 */
[----:B------:R-:W-:Y:S04]  /*29500*/  STL.64 [R1+0x310], R216 ;  /* 0x000310d801007387 */ /* 0x000fe80000100a00 */
[----:B------:R-:W-:Y:S02]  /*29510*/  STL.64 [R1+0x318], R218 ;  /* 0x000318da01007387 */ /* 0x000fe40000100a00 */
[C---:B------:R-:W-:Y:S07]  /*29520*/  HMMA.1688.F32.TF32 R204, R68.reuse, R44, R204 ;  /* 0x0000002c44cc723c */ /* 0x040fee00000810cc */
[----:B------:R-:W-:Y:S04]  /*29530*/  STL.64 [R1+0x300], R136 ;  /* 0x0003008801007387 */ /* 0x000fe80000100a00 */
[----:B------:R1:W-:Y:S02]  /*29540*/  STL.64 [R1+0x308], R138 ;  /* 0x0003088a01007387 */ /* 0x0003e40000100a00 */
[C---:B-1----:R-:W-:Y:S02]  /*29550*/  HMMA.1688.F32.TF32 R136, R68.reuse, R48, R200 ;  /* 0x000000304488723c */ /* 0x042fe400000810c8 */
[----:B------:R-:W-:Y:S04]  /*29560*/  STL.64 [R1+0x2f0], R208 ;  /* 0x0002f0d001007387 */ /* 0x000fe80000100a00 */
[----:B------:R-:W-:Y:S04]  /*29570*/  STL.64 [R1+0x2f8], R210 ;  /* 0x0002f8d201007387 */ /* 0x000fe80000100a00 */
[----:B------:R-:W-:Y:S04]  /*29580*/  STL.64 [R1+0x2e0], R204 ;  /* 0x0002e0cc01007387 */ /* 0x000fe80000100a00 */
[----:B------:R-:W-:Y:S01]  /*29590*/  STL.64 [R1+0x2e8], R206 ;  /* 0x0002e8ce01007387 */ /* 0x000fe20000100a00 */
[C---:B------:R-:W-:Y:S08]  /*295a0*/  HMMA.1688.F32.TF32 R196, R68.reuse, R52, R196 ;  /* 0x0000003444c4723c */ /* 0x040ff000000810c4 */
[----:B------:R-:W-:Y:S04]  /*295b0*/  STL.64 [R1+0x2d0], R136 ;  /* 0x0002d08801007387 */ /* 0x000fe80000100a00 */
[----:B------:R1:W-:Y:S01]  /*295c0*/  STL.64 [R1+0x2d8], R138 ;  /* 0x0002d88a01007387 */ /* 0x0003e20000100a00 */
[C---:B------:R-:W-:Y:S08]  /*295d0*/  HMMA.1688.F32.TF32 R192, R68.reuse, R56, R192 ;  /* 0x0000003844c0723c */ /* 0x040ff000000810c0 */
[----:B-1----:R-:W-:Y:S01]  /*295e0*/  HMMA.1688.F32.TF32 R136, R68, R60, R188 ;  /* 0x0000003c4488723c */ /* 0x002fe200000810bc */
[----:B--2---:R-:W-:Y:S04]  /*295f0*/  LDS R133, [R3+0x34000] ;  /* 0x0340000003857984 */ /* 0x004fe80000000800 */
[----:B------:R-:W3:Y:S11]  /*29600*/  LDS R135, [R3+0x35000] ;  /* 0x0350000003877984 */ /* 0x000ef60000000800 */
[----:B------:R-:W-:Y:S08]  /*29610*/  @!UPT UIADD3 URZ, URZ, URZ, URZ ;  /* 0x0000003f3f3ff290 */ /* 0x000ff0000fffe03f */
[----:B------:R-:W-:Y:S02]  /*29620*/  IMAD.MOV.U32 R63, RZ, RZ, R139 ;  /* 0x000000ffff3f7224 */ /* 0x000fe400078e008b */
[----:B------:R-:W-:Y:S01]  /*29630*/  IMAD.MOV.U32 R62, RZ, RZ, R138 ;  /* 0x000000ffff3e7224 */ /* 0x000fe200078e008a */
[----:B------:R-:W-:Y:S01]  /*29640*/  STL.64 [R1+0x2c0], R196 ;  /* 0x0002c0c401007387 */ /* 0x000fe20000100a00 */
[----:B------:R-:W-:Y:S02]  /*29650*/  IMAD.MOV.U32 R67, RZ, RZ, R137 ;  /* 0x000000ffff437224 */ /* 0x000fe400078e0089 */
[----:B------:R-:W-:Y:S01]  /*29660*/  IMAD.MOV.U32 R66, RZ, RZ, R136 ;  /* 0x000000ffff427224 */ /* 0x000fe200078e0088 */
[----:B------:R-:W-:Y:S04]  /*29670*/  STL.64 [R1+0x2c8], R198 ;  /* 0x0002c8c601007387 */ /* 0x000fe80000100a00 */
[----:B------:R-:W-:Y:S04]  /*29680*/  STL.64 [R1+0x2b0], R192 ;  /* 0x0002b0c001007387 */ /* 0x000fe80000100a00 */
[----:B------:R-:W-:Y:S04]  /*29690*/  STL.64 [R1+0x2b8], R194 ;  /* 0x0002b8c201007387 */ /* 0x000fe80000100a00 */
[----:B------:R1:W-:Y:S04]  /*296a0*/  STL [R1+0x2114], R63 ;  /* 0x0021143f01007387 */ /* 0x0003e80000100800 */
[----:B------:R2:W-:Y:S04]  /*296b0*/  STL [R1+0x2110], R62 ;  /* 0x0021103e01007387 */ /* 0x0005e80000100800 */
[----:B------:R1:W-:Y:S01]  /*296c0*/  STL [R1+0x210c], R67 ;  /* 0x00210c4301007387 */ /* 0x0003e20000100800 */
[C---:B---3--:R-:W-:Y:S11]  /*296d0*/  HMMA.1688.F32.TF32 R72, R132.reuse, R4, R72 ;  /* 0x000000048448723c */ /* 0x048ff60000081048 */
[----:B------:R-:W-:Y:S11]  /*296e0*/  @!UPT UIADD3 URZ, URZ, URZ, URZ ;  /* 0x0000003f3f3ff290 */ /* 0x000ff6000fffe03f */
[----:B------:R-:W-:Y:S02]  /*296f0*/  @!UPT UIADD3 URZ, URZ, URZ, URZ ;  /* 0x0000003f3f3ff290 */ /* 0x000fe4000fffe03f */
[----:B------:R-:W-:Y:S02]  /*29700*/  IMAD.MOV.U32 R58, RZ, RZ, R72 ;  /* 0x000000ffff3a7224 */ /* 0x000fe400078e0048 */
[----:B------:R-:W-:Y:S02]  /*29710*/  IMAD.MOV.U32 R59, RZ, RZ, R73 ;  /* 0x000000ffff3b7224 */ /* 0x000fe400078e0049 */
[----:B------:R-:W-:Y:S02]  /*29720*/  IMAD.MOV.U32 R54, RZ, RZ, R74 ;  /* 0x000000ffff367224 */ /* 0x000fe400078e004a */
[----:B------:R-:W-:Y:S02]  /*29730*/  IMAD.MOV.U32 R55, RZ, RZ, R75 ;  /* 0x000000ffff377224 */ /* 0x000fe400078e004b */
[C---:B----4-:R-:W-:Y:S01]  /*29740*/  HMMA.1688.F32.TF32 R72, R132.reuse, R8, R76 ;  /* 0x000000088448723c */ /* 0x050fe2000008104c */
[----:B------:R3:W-:Y:S11]  /*29750*/  STL [R1+0x2108], R66 ;  /* 0x0021084201007387 */ /* 0x0007f60000100800 */
[----:B------:R-:W-:Y:S11]  /*29760*/  @!UPT UIADD3 URZ, URZ, URZ, URZ ;  /* 0x0000003f3f3ff290 */ /* 0x000ff6000fffe03f */
[----:B------:R-:W-:Y:S01]  /*29770*/  @!UPT UIADD3 URZ, URZ, URZ, URZ ;  /* 0x0000003f3f3ff290 */ /* 0x000fe2000fffe03f */
[----:B-1----:R-:W-:Y:S02]  /*29780*/  IMAD.MOV.U32 R63, RZ, RZ, R72 ;  /* 0x000000ffff3f7224 */ /* 0x002fe400078e0048 */
[----:B--2---:R-:W-:Y:S02]  /*29790*/  IMAD.MOV.U32 R62, RZ, RZ, R73 ;  /* 0x000000ffff3e7224 */ /* 0x004fe400078e0049 */
[----:B------:R-:W-:Y:S02]  /*297a0*/  IMAD.MOV.U32 R67, RZ, RZ, R74 ;  /* 0x000000ffff437224 */ /* 0x000fe400078e004a */
[----:B---3--:R-:W-:Y:S02]  /*297b0*/  IMAD.MOV.U32 R66, RZ, RZ, R75 ;  /* 0x000000ffff427224 */ /* 0x008fe400078e004b */
[----:B------:R-:W-:Y:S08]  /*297c0*/  HMMA.1688.F32.TF32 R72, R132, R12, R80 ;  /* 0x0000000c8448723c */ /* 0x000ff00000081050 */
[----:B------:R-:W-:Y:S01]  /*297d0*/  HMMA.1688.F32.TF32 R136, R68, R64, R156 ;  /* 0x000000404488723c */ /* 0x000fe2000008109c */
[----:B------:R-:W-:Y:S04]  /*297e0*/  LDS R68, [R0+0x34080] ;  /* 0x0340800000447984 */ /* 0x000fe80000000800 */
[----:B------:R-:W-:Y:S04]  /*297f0*/  LDS R70, [R0+0x35080] ;  /* 0x0350800000467984 */ /* 0x000fe80000000800 */
[----:B------:R-:W-:Y:S04]  /*29800*/  LDS R69, [R252+0x34080] ;  /* 0x03408000fc457984 */ /* 0x000fe80000000800 */
[----:B------:R-:W1:Y:S03]  /*29810*/  LDS R71, [R252+0x35080] ;  /* 0x03508000fc477984 */ /* 0x000e660000000800 */
[----:B------:R-:W-:-:S02]  /*29820*/  IMAD.MOV.U32 R50, RZ, RZ, R72 ;  /* 0x000000ffff327224 */ /* 0x000fc400078e0048 */
[----:B------:R-:W-:Y:S02]  /*29830*/  IMAD.MOV.U32 R51, RZ, RZ, R73 ;  /* 0x000000ffff337224 */ /* 0x000fe400078e0049 */
[----:B------:R-:W-:Y:S02]  /*29840*/  IMAD.MOV.U32 R46, RZ, RZ, R74 ;  /* 0x000000ffff2e7224 */ /* 0x000fe400078e004a */
[----:B------:R-:W-:Y:S02]  /*29850*/  IMAD.MOV.U32 R47, RZ, RZ, R75 ;  /* 0x000000ffff2f7224 */ /* 0x000fe400078e004b */
[----:B------:R-:W-:Y:S01]  /*29860*/  HMMA.1688.F32.TF32 R72, R132, R16, R84 ;  /* 0x000000108448723c */ /* 0x000fe20000081054 */
[----:B------:R-:W-:Y:S04]  /*29870*/  STL.64 [R1+0x290], R136 ;  /* 0x0002908801007387 */ /* 0x000fe80000100a00 */
[----:B------:R-:W-:Y:S04]  /*29880*/  STL.64 [R1+0x298], R138 ;  /* 0x0002988a01007387 */ /* 0x000fe80000100a00 */
[----:B------:R2:W-:Y:S04]  /*29890*/  STL [R1+0x2124], R55 ;  /* 0x0021243701007387 */ /* 0x0005e80000100800 */
[----:B------:R3:W-:Y:S04]  /*298a0*/  STL [R1+0x2120], R54 ;  /* 0x0021203601007387 */ /* 0x0007e80000100800 */
[----:B------:R4:W-:Y:S04]  /*298b0*/  STL [R1+0x211c], R59 ;  /* 0x00211c3b01007387 */ /* 0x0009e80000100800 */
[----:B------:R1:W-:Y:S03]  /*298c0*/  STL [R1+0x2118], R58 ;  /* 0x0021183a01007387 */ /* 0x0003e60000100800 */
[----:B--2---:R-:W-:-:S02]  /*298d0*/  IMAD.MOV.U32 R55, RZ, RZ, R72 ;  /* 0x000000ffff377224 */ /* 0x004fc400078e0048 */
[----:B---3--:R-:W-:Y:S02]  /*298e0*/  IMAD.MOV.U32 R54, RZ, RZ, R73 ;  /* 0x000000ffff367224 */ /* 0x008fe400078e0049 */
[----:B----4-:R-:W-:Y:S02]  /*298f0*/  IMAD.MOV.U32 R59, RZ, RZ, R74 ;  /* 0x000000ffff3b7224 */ /* 0x010fe400078e004a */
[----:B-1----:R-:W-:Y:S02]  /*29900*/  IMAD.MOV.U32 R58, RZ, RZ, R75 ;  /* 0x000000ffff3a7224 */ /* 0x002fe400078e004b */
[----:B------:R-:W-:Y:S01]  /*29910*/  HMMA.1688.F32.TF32 R72, R132, R20, R88 ;  /* 0x000000148448723c */ /* 0x000fe20000081058 */
[----:B------:R1:W-:Y:S04]  /*29920*/  STL [R1+0x2134], R66 ;  /* 0x0021344201007387 */ /* 0x0003e80000100800 */
[----:B------:R2:W-:Y:S04]  /*29930*/  STL [R1+0x2130], R67 ;  /* 0x0021304301007387 */ /* 0x0005e80000100800 */
[----:B------:R3:W-:Y:S04]  /*29940*/  STL [R1+0x212c], R63 ;  /* 0x00212c3f01007387 */ /* 0x0007e80000100800 */
[----:B------:R4:W-:Y:S11]  /*29950*/  STL [R1+0x2128], R62 ;  /* 0x0021283e01007387 */ /* 0x0009f60000100800 */
[----:B-1----:R-:W-:-:S02]  /*29960*/  IMAD.MOV.U32 R66, RZ, RZ, R72 ;  /* 0x000000ffff427224 */ /* 0x002fc400078e0048 */
[----:B--2---:R-:W-:Y:S02]  /*29970*/  IMAD.MOV.U32 R67, RZ, RZ, R73 ;  /* 0x000000ffff437224 */ /* 0x004fe400078e0049 */
[----:B---3--:R-:W-:Y:S02]  /*29980*/  IMAD.MOV.U32 R63, RZ, RZ, R74 ;  /* 0x000000ffff3f7224 */ /* 0x008fe400078e004a */
[----:B----4-:R-:W-:Y:S02]  /*29990*/  IMAD.MOV.U32 R62, RZ, RZ, R75 ;  /* 0x000000ffff3e7224 */ /* 0x010fe400078e004b */
[C---:B------:R-:W-:Y:S01]  /*299a0*/  HMMA.1688.F32.TF32 R72, R132.reuse, R24, R92 ;  /* 0x000000188448723c */ /* 0x040fe2000008105c */
[----:B------:R1:W-:Y:S04]  /*299b0*/  STL [R1+0x2144], R47 ;  /* 0x0021442f01007387 */ /* 0x0003e80000100800 */
[----:B------:R2:W-:Y:S04]  /*299c0*/  STL [R1+0x2140], R46 ;  /* 0x0021402e01007387 */ /* 0x0005e80000100800 */
[----:B------:R3:W-:Y:S04]  /*299d0*/  STL [R1+0x213c], R51 ;  /* 0x00213c3301007387 */ /* 0x0007e80000100800 */
[----:B------:R4:W-:Y:S01]  /*299e0*/  STL [R1+0x2138], R50 ;  /* 0x0021383201007387 */ /* 0x0009e20000100800 */
[----:B------:R-:W-:Y:S03]  /*299f0*/  HMMA.1688.F32.TF32 R248, R132, R64, R248 ;  /* 0x0000004084f8723c */ /* 0x000fe600000810f8 */
[----:B------:R-:W-:Y:S04]  /*29a00*/  LDS R92, [R2+0x34080] ;  /* 0x03408000025c7984 */ /* 0x000fe80000000800 */
[----:B------:R-:W-:Y:S03]  /*29a10*/  LDS R94, [R2+0x35080] ;  /* 0x03508000025e7984 */ /* 0x000fe60000000800 */
[----:B-1----:R-:W-:Y:S01]  /*29a20*/  IMAD.MOV.U32 R47, RZ, RZ, R72 ;  /* 0x000000ffff2f7224 */ /* 0x002fe200078e0048 */
[----:B------:R-:W-:Y:S01]  /*29a30*/  LDS R93, [R3+0x34080] ;  /* 0x03408000035d7984 */ /* 0x000fe20000000800 */
[----:B--2---:R-:W-:-:S02]  /*29a40*/  IMAD.MOV.U32 R46, RZ, RZ, R73 ;  /* 0x000000ffff2e7224 */ /* 0x004fc400078e0049 */
[----:B---3--:R-:W-:Y:S01]  /*29a50*/  IMAD.MOV.U32 R51, RZ, RZ, R74 ;  /* 0x000000ffff337224 */ /* 0x008fe200078e004a */
[----:B------:R-:W1:Y:S01]  /*29a60*/  LDS R95, [R3+0x35080] ;  /* 0x03508000035f7984 */ /* 0x000e620000000800 */
[----:B----4-:R-:W-:Y:S02]  /*29a70*/  IMAD.MOV.U32 R50, RZ, RZ, R75 ;  /* 0x000000ffff327224 */ /* 0x010fe400078e004b */
[C---:B------:R-:W-:Y:S01]  /*29a80*/  HMMA.1688.F32.TF32 R72, R132.reuse, R28, R96 ;  /* 0x0000001c8448723c */ /* 0x040fe20000081060 */
[----:B------:R2:W-:Y:S11]  /*29a90*/  STL [R1+0x2154], R58 ;  /* 0x0021543a01007387 */ /* 0x0005f60000100800 */
[----:B------:R-:W-:Y:S11]  /*29aa0*/  @!UPT UIADD3 URZ, URZ, URZ, URZ ;  /* 0x0000003f3f3ff290 */ /* 0x000ff6000fffe03f */
[----:B------:R-:W-:Y:S01]  /*29ab0*/  @!UPT UIADD3 URZ, URZ, URZ, URZ ;  /* 0x0000003f3f3ff290 */ /* 0x000fe2000fffe03f */
[----:B------:R-:W-:Y:S02]  /*29ac0*/  IMAD.MOV.U32 R42, RZ, RZ, R72 ;  /* 0x000000ffff2a7224 */ /* 0x000fe400078e0048 */
[----:B------:R-:W-:Y:S02]  /*29ad0*/  IMAD.MOV.U32 R43, RZ, RZ, R73 ;  /* 0x000000ffff2b7224 */ /* 0x000fe400078e0049 */
[----:B------:R-:W-:Y:S02]  /*29ae0*/  IMAD.MOV.U32 R38, RZ, RZ, R74 ;  /* 0x000000ffff267224 */ /* 0x000fe400078e004a */
[----:B------:R-:W-:Y:S02]  /*29af0*/  IMAD.MOV.U32 R39, RZ, RZ, R75 ;  /* 0x000000ffff277224 */ /* 0x000fe400078e004b */
[C---:B------:R-:W-:Y:S01]  /*29b00*/  HMMA.1688.F32.TF32 R72, R132.reuse, R32, R100 ;  /* 0x000000208448723c */ /* 0x040fe20000081064 */
[----:B------:R3:W-:Y:S04]  /*29b10*/  STL [R1+0x2150], R59 ;  /* 0x0021503b01007387 */ /* 0x0007e80000100800 */
[----:B------:R4:W-:Y:S04]  /*29b20*/  STL [R1+0x214c], R54 ;  /* 0x00214c3601007387 */ /* 0x0009e80000100800 */
[----:B------:R1:W-:Y:S11]  /*29b30*/  STL [R1+0x2148], R55 ;  /* 0x0021483701007387 */ /* 0x0003f60000100800 */
[----:B------:R-:W-:Y:S04]  /*29b40*/  @!UPT UIADD3 URZ, URZ, URZ, URZ ;  /* 0x0000003f3f3ff290 */ /* 0x000fe8000fffe03f */
[----:B--2---:R-:W-:Y:S02]  /*29b50*/  IMAD.MOV.U32 R58, RZ, RZ, R72 ;  /* 0x000000ffff3a7224 */ /* 0x004fe400078e0048 */
        /* <DEDUP_REMOVED lines=25> */
[----:B------:R2:W-:Y:S04]  /*29cf0*/  STL [R1+0x2178], R42 ;  /* 0x0021782a01007387 */ /* 0x0005e80000100800 */
[----:B------:R1:W-:Y:S07]  /*29d00*/  STL [R1+0x2194], R55 ;  /* 0x0021943701007387 */ /* 0x0003ee0000100800 */
[----:B------:R-:W-:-:S02]  /*29d10*/  IMAD.MOV.U32 R34, RZ, RZ, R72 ;  /* 0x000000ffff227224 */ /* 0x000fc400078e0048 */
[----:B------:R-:W-:Y:S02]  /*29d20*/  IMAD.MOV.U32 R22, RZ, RZ, R73 ;  /* 0x000000ffff167224 */ /* 0x000fe400078e0049 */
[----:B------:R-:W-:Y:S02]  /*29d30*/  IMAD.MOV.U32 R23, RZ, RZ, R74 ;  /* 0x000000ffff177224 */ /* 0x000fe400078e004a */
[----:B------:R-:W-:Y:S02]  /*29d40*/  IMAD.MOV.U32 R26, RZ, RZ, R75 ;  /* 0x000000ffff1a7224 */ /* 0x000fe400078e004b */
[----:B------:R-:W-:Y:S01]  /*29d50*/  HMMA.1688.F32.TF32 R72, R132, R48, R116 ;  /* 0x000000308448723c */ /* 0x000fe20000081074 */
[----:B------:R1:W-:Y:S04]  /*29d60*/  STL [R1+0x2190], R54 ;  /* 0x0021903601007387 */ /* 0x0003e80000100800 */
[----:B------:R1:W-:Y:S04]  /*29d70*/  STL [R1+0x218c], R59 ;  /* 0x00218c3b01007387 */ /* 0x0003e80000100800 */
[----:B------:R1:W-:Y:S04]  /*29d80*/  STL [R1+0x2188], R58 ;  /* 0x0021883a01007387 */ /* 0x0003e80000100800 */
[----:B------:R-:W-:Y:S04]  /*29d90*/  STL [R1+0x21a4], R66 ;  /* 0x0021a44201007387 */ /* 0x000fe80000100800 */
[----:B------:R-:W-:Y:S04]  /*29da0*/  STL [R1+0x21a0], R67 ;  /* 0x0021a04301007387 */ /* 0x000fe80000100800 */
[----:B------:R-:W-:Y:S04]  /*29db0*/  STL [R1+0x219c], R63 ;  /* 0x00219c3f01007387 */ /* 0x000fe80000100800 */
[----:B------:R-:W-:Y:S04]  /*29dc0*/  STL [R1+0x2198], R62 ;  /* 0x0021983e01007387 */ /* 0x000fe80000100800 */
        /* <DEDUP_REMOVED lines=11> */
[----:B-1----:R-:W-:-:S03]  /*29e80*/  IMAD.MOV.U32 R39, RZ, RZ, R72 ;  /* 0x000000ffff277224 */ /* 0x002fc600078e0048 */
[----:B------:R-:W4:Y:S01]  /*29e90*/  LDL.LU R199, [R1+0x6dc] ;  /* 0x0006dc0001c77983 */ /* 0x000f220000300800 */
[----:B--2---:R-:W-:-:S03]  /*29ea0*/  IMAD.MOV.U32 R38, RZ, RZ, R73 ;  /* 0x000000ffff267224 */ /* 0x004fc600078e0049 */
[----:B------:R-:W2:Y:S01]  /*29eb0*/  LDL.LU R200, [R1+0x6c0] ;  /* 0x0006c00001c87983 */ /* 0x000ea20000300800 */
[----:B---3--:R-:W-:Y:S02]  /*29ec0*/  IMAD.MOV.U32 R43, RZ, RZ, R74 ;  /* 0x000000ffff2b7224 */ /* 0x008fe400078e004a */
[----:B------:R-:W-:Y:S01]  /*29ed0*/  IMAD.MOV.U32 R42, RZ, RZ, R75 ;  /* 0x000000ffff2a7224 */ /* 0x000fe200078e004b */
[----:B------:R-:W2:Y:S01]  /*29ee0*/  LDL.LU R201, [R1+0x6c4] ;  /* 0x0006c40001c97983 */ /* 0x000ea20000300800 */
[----:B------:R-:W-:Y:S03]  /*29ef0*/  HMMA.1688.F32.TF32 R72, R132, R52, R120 ;  /* 0x000000348448723c */ /* 0x000fe60000081078 */
[----:B------:R-:W2:Y:S04]  /*29f00*/  LDL.LU R202, [R1+0x6c8] ;  /* 0x0006c80001ca7983 */ /* 0x000ea80000300800 */
        /* <DEDUP_REMOVED lines=53> */
[----:B------:R-:W-:Y:S04]  /*2a260*/  STL.64 [R1+0x2080], R250 ;  /* 0x002080fa01007387 */ /* 0x000fe80000100a00 */
[----:B------:R-:W-:Y:S01]  /*2a270*/  STL.64 [R1+0x2078], R248 ;  /* 0x002078f801007387 */ /* 0x000fe20000100a00 */
[C---:B--2---:R-:W-:Y:S08]  /*2a280*/  HMMA.1688.F32.TF32 R72, R68.reuse, R12, R72 ;  /* 0x0000000c4448723c */ /* 0x044ff00000081048 */
[C---:B---3--:R-:W-:Y:S08]  /*2a290*/  HMMA.1688.F32.TF32 R80, R68.reuse, R4, R80 ;  /* 0x000000044450723c */ /* 0x048ff00000081050 */
[C---:B----4-:R-:W-:Y:S11]  /*2a2a0*/  HMMA.1688.F32.TF32 R76, R68.reuse, R8, R76 ;  /* 0x00000008444c723c */ /* 0x050ff6000008104c */
[----:B------:R-:W-:Y:S04]  /*2a2b0*/  @!UPT UIADD3 URZ, URZ, URZ, URZ ;  /* 0x0000003f3f3ff290 */ /* 0x000fe8000fffe03f */
        /* <DEDUP_REMOVED lines=8> */
[C---:B--2---:R-:W-:Y:S01]  /*2a340*/  HMMA.1688.F32.TF32 R72, R68.reuse, R24, R224 ;  /* 0x000000184448723c */ /* 0x044fe200000810e0 */
[----:B------:R-:W-:Y:S04]  /*2a350*/  STL.64 [R1+0xd0], R80 ;  /* 0x0000d05001007387 */ /* 0x000fe80000100a00 */
[----:B------:R1:W-:Y:S10]  /*2a360*/  STL.64 [R1+0xd8], R82 ;  /* 0x0000d85201007387 */ /* 0x0003f40000100a00 */
[----:B------:R-:W-:Y:S01]  /*2a370*/  STL.64 [R1+0xc0], R76 ;  /* 0x0000c04c01007387 */ /* 0x000fe20000100a00 */
[C---:B-1----:R-:W-:Y:S03]  /*2a380*/  HMMA.1688.F32.TF32 R80, R68.reuse, R28, R220 ;  /* 0x0000001c4450723c */ /* 0x042fe600000810dc */
[----:B------:R1:W-:Y:S04]  /*2a390*/  STL.64 [R1+0xc8], R78 ;  /* 0x0000c84e01007387 */ /* 0x0003e80000100a00 */
[----:B------:R-:W-:Y:S04]  /*2a3a0*/  STL.64 [R1+0xb0], R72 ;  /* 0x0000b04801007387 */ /* 0x000fe80000100a00 */
[----:B------:R2:W-:Y:S01]  /*2a3b0*/  STL.64 [R1+0xb8], R74 ;  /* 0x0000b84a01007387 */ /* 0x0005e20000100a00 */
[C---:B-1----:R-:W-:Y:S03]  /*2a3c0*/  HMMA.1688.F32.TF32 R76, R68.reuse, R32, R216 ;  /* 0x00000020444c723c */ /* 0x042fe600000810d8 */
[----:B------:R-:W-:Y:S04]  /*2a3d0*/  LDS R220, [R2+0x34100] ;  /* 0x0341000002dc7984 */ /* 0x000fe80000000800 */
[----:B------:R-:W-:Y:S01]  /*2a3e0*/  LDS R222, [R2+0x35100] ;  /* 0x0351000002de7984 */ /* 0x000fe20000000800 */
[----:B--2---:R-:W-:Y:S03]  /*2a3f0*/  HMMA.1688.F32.TF32 R72, R68, R36, R212 ;  /* 0x000000244448723c */ /* 0x004fe600000810d4 */
[----:B------:R-:W-:Y:S04]  /*2a400*/  STL.64 [R1+0xa0], R80 ;  /* 0x0000a05001007387 */ /* 0x000fe80000100a00 */
[----:B------:R1:W-:Y:S01]  /*2a410*/  STL.64 [R1+0xa8], R82 ;  /* 0x0000a85201007387 */ /* 0x0003e20000100a00 */
[----:B------:R-:W-:Y:S03]  /*2a420*/  HMMA.1688.F32.TF32 R84, R132, R56, R124 ;  /* 0x000000388454723c */ /* 0x000fe6000008107c */
[----:B------:R-:W-:Y:S04]  /*2a430*/  LDS R221, [R3+0x34100] ;  /* 0x0341000003dd7984 */ /* 0x000fe80000000800 */
[----:B------:R-:W-:Y:S01]  /*2a440*/  LDS R223, [R3+0x35100] ;  /* 0x0351000003df7984 */ /* 0x000fe20000000800 */
[C---:B-1----:R-:W-:Y:S03]  /*2a450*/  HMMA.1688.F32.TF32 R80, R68.reuse, R40, R208 ;  /* 0x000000284450723c */ /* 0x042fe600000810d0 */
        /* <DEDUP_REMOVED lines=13> */
[C---:B-1----:R-:W-:Y:S08]  /*2a530*/  HMMA.1688.F32.TF32 R76, R68.reuse, R56, R192 ;  /* 0x00000038444c723c */ /* 0x042ff000000810c0 */
[C---:B--2---:R-:W-:Y:S08]  /*2a540*/  HMMA.1688.F32.TF32 R72, R68.reuse, R60, R188 ;  /* 0x0000003c4448723c */ /* 0x044ff000000810bc */
[----:B------:R-:W-:Y:S01]  /*2a550*/  HMMA.1688.F32.TF32 R68, R68, R64, R156 ;  /* 0x000000404444723c */ /* 0x000fe2000008109c */
        /* <DEDUP_REMOVED lines=32> */
[----:B--2---:R-:W-:Y:S07]  /*2a760*/  HMMA.1688.F32.TF32 R68, R92, R36, R176 ;  /* 0x000000245c44723c */ /* 0x004fee00000810b0 */
[----:B------:R-:W-:Y:S04]  /*2a770*/  STL.64 [R1+0x130], R76 ;  /* 0x0001304c01007387 */ /* 0x000fe80000100a00 */
[----:B------:R-:W-:Y:S04]  /*2a780*/  STL.64 [R1+0x138], R78 ;  /* 0x0001384e01007387 */ /* 0x000fe80000100a00 */
[----:B------:R-:W2:Y:S04]  /*2a790*/  LDL.LU R188, [R1+0xc10] ;  /* 0x000c100001bc7983 */ /* 0x000ea80000300800 */
[----:B------:R-:W-:Y:S04]  /*2a7a0*/  STL.64 [R1+0x120], R72 ;  /* 0x0001204801007387 */ /* 0x000fe80000100a00 */
[----:B------:R-:W-:Y:S04]  /*2a7b0*/  STL.64 [R1+0x128], R74 ;  /* 0x0001284a01007387 */ /* 0x000fe80000100a00 */
[----:B------:R-:W-:Y:S04]  /*2a7c0*/  STL.64 [R1+0x110], R68 ;  /* 0x0001104401007387 */ /* 0x000fe80000100a00 */
[----:B------:R3:W-:Y:S04]  /*2a7d0*/  STL.64 [R1+0x118], R70 ;  /* 0x0001184601007387 */ /* 0x0007e80000100a00 */
[----:B------:R-:W2:Y:S04]  /*2a7e0*/  LDL.LU R189, [R1+0xc14] ;  /* 0x000c140001bd7983 */ /* 0x000ea80000300800 */
[----:B------:R-:W2:Y:S04]  /*2a7f0*/  LDL.LU R190, [R1+0xc18] ;  /* 0x000c180001be7983 */ /* 0x000ea80000300800 */
[----:B------:R-:W2:Y:S04]  /*2a800*/  LDL.LU R191, [R1+0xc1c] ;  /* 0x000c1c0001bf7983 */ /* 0x000ea80000300800 */
[----:B------:R-:W4:Y:S04]  /*2a810*/  LDL.LU R208, [R1+0x3b0] ;  /* 0x0003b00001d07983 */ /* 0x000f280000300800 */
[----:B------:R-:W4:Y:S04]  /*2a820*/  LDL.LU R209, [R1+0x3b4] ;  /* 0x0003b40001d17983 */ /* 0x000f280000300800 */
[----:B------:R-:W4:Y:S04]  /*2a830*/  LDL.LU R210, [R1+0x3b8] ;  /* 0x0003b80001d27983 */ /* 0x000f280000300800 */
[----:B------:R-:W4:Y:S04]  /*2a840*/  LDL.LU R211, [R1+0x3bc] ;  /* 0x0003bc0001d37983 */ /* 0x000f280000300800 */
        /* <DEDUP_REMOVED lines=16> */
[----:B------:R-:W-:-:S02]  /*2a950*/  IMAD.MOV.U32 R66, RZ, RZ, R84 ;  /* 0x000000ffff427224 */ /* 0x000fc400078e0054 */
[----:B------:R-:W-:Y:S02]  /*2a960*/  IMAD.MOV.U32 R67, RZ, RZ, R85 ;  /* 0x000000ffff437224 */ /* 0x000fe400078e0055 */
[----:B------:R-:W-:Y:S02]  /*2a970*/  IMAD.MOV.U32 R63, RZ, RZ, R86 ;  /* 0x000000ffff3f7224 */ /* 0x000fe400078e0056 */
[----:B------:R-:W-:Y:S02]  /*2a980*/  IMAD.MOV.U32 R62, RZ, RZ, R87 ;  /* 0x000000ffff3e7224 */ /* 0x000fe400078e0057 */
[----:B------:R-:W-:Y:S08]  /*2a990*/  HMMA.1688.F32.TF32 R84, R132, R60, R128 ;  /* 0x0000003c8454723c */ /* 0x000ff00000081080 */
[C---:B---3--:R-:W-:Y:S08]  /*2a9a0*/  HMMA.1688.F32.TF32 R68, R92.reuse, R40, R180 ;  /* 0x000000285c44723c */ /* 0x048ff000000810b4 */
[C---:B------:R-:W-:Y:S08]  /*2a9b0*/  HMMA.1688.F32.TF32 R72, R92.reuse, R44, R184 ;  /* 0x0000002c5c48723c */ /* 0x040ff000000810b8 */
[----:B------:R-:W-:Y:S01]  /*2a9c0*/  HMMA.1688.F32.TF32 R76, R92, R48, R232 ;  /* 0x000000305c4c723c */ /* 0x000fe200000810e8 */
[----:B------:R-:W-:-:S02]  /*2a9d0*/  IMAD.MOV.U32 R27, RZ, RZ, R84 ;  /* 0x000000ffff1b7224 */ /* 0x000fc400078e0054 */
[----:B------:R-:W-:Y:S02]  /*2a9e0*/  IMAD.MOV.U32 R35, RZ, RZ, R85 ;  /* 0x000000ffff237224 */ /* 0x000fe400078e0055 */
[----:B------:R-:W-:Y:S02]  /*2a9f0*/  IMAD.MOV.U32 R30, RZ, RZ, R86 ;  /* 0x000000ffff1e7224 */ /* 0x000fe400078e0056 */
[----:B------:R-:W-:Y:S01]  /*2aa00*/  IMAD.MOV.U32 R31, RZ, RZ, R87 ;  /* 0x000000ffff1f7224 */ /* 0x000fe200078e0057 */
[C---:B------:R-:W-:Y:S01]  /*2aa10*/  HMMA.1688.F32.TF32 R80, R92.reuse, R52, R236 ;  /* 0x000000345c50723c */ /* 0x040fe200000810ec */
[----:B------:R-:W-:Y:S07]  /*2aa20*/  STL.64 [R1+0x1f10], R70 ;  /* 0x001f104601007387 */ /* 0x000fee0000100a00 */
[C---:B------:R-:W-:Y:S01]  /*2aa30*/  HMMA.1688.F32.TF32 R84, R92.reuse, R56, R240 ;  /* 0x000000385c54723c */ /* 0x040fe200000810f0 */
[----:B------:R3:W-:Y:S04]  /*2aa40*/  STL.64 [R1+0x1f08], R68 ;  /* 0x001f084401007387 */ /* 0x0007e80000100a00 */
        /* <DEDUP_REMOVED lines=8> */
[----:B------:R-:W-:Y:S04]  /*2aad0*/  LDS R240, [R0+0x34180] ;  /* 0x0341800000f07984 */ /* 0x000fe80000000800 */
[----:B------:R-:W-:Y:S04]  /*2aae0*/  LDS R242, [R0+0x35180] ;  /* 0x0351800000f27984 */ /* 0x000fe80000000800 */
[----:B------:R-:W-:Y:S04]  /*2aaf0*/  LDS R241, [R252+0x34180] ;  /* 0x03418000fcf17984 */ /* 0x000fe80000000800 */
[----:B------:R-:W1:Y:S04]  /*2ab00*/  LDS R243, [R252+0x35180] ;  /* 0x03518000fcf37984 */ /* 0x000e680000000800 */
[----:B------:R-:W-:Y:S04]  /*2ab10*/  LDS R236, [R2+0x34180] ;  /* 0x0341800002ec7984 */ /* 0x000fe80000000800 */
[----:B------:R-:W-:Y:S04]  /*2ab20*/  LDS R238, [R2+0x35180] ;  /* 0x0351800002ee7984 */ /* 0x000fe80000000800 */
[----:B------:R-:W-:Y:S04]  /*2ab30*/  LDS R237, [R3+0x34180] ;  /* 0x0341800003ed7984 */ /* 0x000fe80000000800 */
[----:B------:R-:W1:Y:S01]  /*2ab40*/  LDS R239, [R3+0x35180] ;  /* 0x0351800003ef7984 */ /* 0x000e620000000800 */
[C---:B----4-:R-:W-:Y:S08]  /*2ab50*/  HMMA.1688.F32.TF32 R88, R92.reuse, R60, R208 ;  /* 0x0000003c5c58723c */ /* 0x050ff000000810d0 */
[----:B------:R-:W-:Y:S08]  /*2ab60*/  HMMA.1688.F32.TF32 R92, R92, R64, R244 ;  /* 0x000000405c5c723c */ /* 0x000ff000000810f4 */
[C---:B-1----:R-:W-:Y:S08]  /*2ab70*/  HMMA.1688.F32.TF32 R108, R156.reuse, R16, R192 ;  /* 0x000000109c6c723c */ /* 0x042ff000000810c0 */
[C---:B--2---:R-:W-:Y:S08]  /*2ab80*/  HMMA.1688.F32.TF32 R96, R156.reuse, R4, R204 ;  /* 0x000000049c60723c */ /* 0x044ff000000810cc */
        /* <DEDUP_REMOVED lines=54> */
[C---:B------:R-:W-:Y:S03]  /*2aef0*/  HMMA.1688.F32.TF32 R112, R156.reuse, R20, R188 ;  /* 0x000000149c70723c */ /* 0x040fe600000810bc */
[----:B------:R-:W4:Y:S04]  /*2af00*/  LDL.LU R188, [R1+0x8d0] ;  /* 0x0008d00001bc7983 */ /* 0x000f280000300800 */
[----:B------:R-:W4:Y:S04]  /*2af10*/  LDL.LU R189, [R1+0x8d4] ;  /* 0x0008d40001bd7983 */ /* 0x000f280000300800 */
[----:B------:R-:W4:Y:S04]  /*2af20*/  LDL.LU R190, [R1+0x8d8] ;  /* 0x0008d80001be7983 */ /* 0x000f280000300800 */
[----:B------:R-:W4:Y:S08]  /*2af30*/  LDL.LU R191, [R1+0x8dc] ;  /* 0x0008dc0001bf7983 */ /* 0x000f300000300800 */
[----:B------:R-:W-:Y:S04]  /*2af40*/  STL.64 [R1+0x1fc0], R114 ;  /* 0x001fc07201007387 */ /* 0x000fe80000100a00 */
[----:B------:R-:W-:Y:S01]  /*2af50*/  STL.64 [R1+0x1fb8], R112 ;  /* 0x001fb87001007387 */ /* 0x000fe20000100a00 */
[C---:B--2---:R-:W-:Y:S08]  /*2af60*/  HMMA.1688.F32.TF32 R152, R156.reuse, R60, R192 ;  /* 0x0000003c9c98723c */ /* 0x044ff000000810c0 */
[C---:B---3--:R-:W-:Y:S08]  /*2af70*/  HMMA.1688.F32.TF32 R120, R156.reuse, R28, R228 ;  /* 0x0000001c9c78723c */ /* 0x048ff000000810e4 */
[C---:B----4-:R-:W-:Y:S08]  /*2af80*/  HMMA.1688.F32.TF32 R116, R156.reuse, R24, R136 ;  /* 0x000000189c74723c */ /* 0x050ff00000081088 */
        /* <DEDUP_REMOVED lines=70> */
[C---:B--2---:R-:W-:Y:S08]  /*2b3f0*/  HMMA.1688.F32.TF32 R160, R220.reuse, R4, R204 ;  /* 0x00000004dca0723c */ /* 0x044ff000000810cc */
[C---:B----4-:R-:W-:Y:S11]  /*2b400*/  HMMA.1688.F32.TF32 R164, R220.reuse, R8, R200 ;  /* 0x00000008dca4723c */ /* 0x050ff600000810c8 */
[----:B------:R-:W-:Y:S04]  /*2b410*/  @!UPT UIADD3 URZ, URZ, URZ, URZ ;  /* 0x0000003f3f3ff290 */ /* 0x000fe8000fffe03f */
        /* <DEDUP_REMOVED lines=14> */
[C---:B---3--:R-:W-:Y:S03]  /*2b500*/  HMMA.1688.F32.TF32 R184, R220.reuse, R28, R212 ;  /* 0x0000001cdcb8723c */ /* 0x048fe600000810d4 */
[----:B------:R-:W-:Y:S04]  /*2b510*/  STL.64 [R1+0x20a0], R166 ;  /* 0x0020a0a601007387 */ /* 0x000fe80000100a00 */
[----:B------:R-:W-:Y:S01]  /*2b520*/  STL.64 [R1+0x2098], R164 ;  /* 0x002098a401007387 */ /* 0x000fe20000100a00 */
[C---:B------:R-:W-:Y:S03]  /*2b530*/  HMMA.1688.F32.TF32 R196, R220.reuse, R40, R196 ;  /* 0x00000028dcc4723c */ /* 0x040fe600000810c4 */
[----:B------:R-:W3:Y:S04]  /*2b540*/  LDL.LU R212, [R1+0x570] ;  /* 0x0005700001d47983 */ /* 0x000ee80000300800 */
[----:B------:R-:W3:Y:S04]  /*2b550*/  LDL.LU R213, [R1+0x574] ;  /* 0x0005740001d57983 */ /* 0x000ee80000300800 */
[----:B------:R-:W3:Y:S04]  /*2b560*/  LDL.LU R214, [R1+0x578] ;  /* 0x0005780001d67983 */ /* 0x000ee80000300800 */
[----:B------:R-:W3:Y:S01]  /*2b570*/  LDL.LU R215, [R1+0x57c] ;  /* 0x00057c0001d77983 */ /* 0x000ee20000300800 */
[C---:B------:R-:W-:Y:S03]  /*2b580*/  HMMA.1688.F32.TF32 R180, R220.reuse, R24, R216 ;  /* 0x00000018dcb4723c */ /* 0x040fe600000810d8 */
[----:B------:R-:W3:Y:S04]  /*2b590*/  LDL.LU R216, [R1+0x590] ;  /* 0x0005900001d87983 */ /* 0x000ee80000300800 */
[----:B------:R-:W3:Y:S04]  /*2b5a0*/  LDL.LU R217, [R1+0x594] ;  /* 0x0005940001d97983 */ /* 0x000ee80000300800 */
[----:B------:R-:W3:Y:S04]  /*2b5b0*/  LDL.LU R218, [R1+0x598] ;  /* 0x0005980001da7983 */ /* 0x000ee80000300800 */
[----:B------:R-:W3:Y:S04]  /*2b5c0*/  LDL.LU R219, [R1+0x59c] ;  /* 0x00059c0001db7983 */ /* 0x000ee80000300800 */
[----:B------:R-:W-:Y:S04]  /*2b5d0*/  STL [R1+0x1e64], R196 ;  /* 0x001e64c401007387 */ /* 0x000fe80000100800 */
[----:B------:R-:W-:Y:S04]  /*2b5e0*/  STL [R1+0x1e60], R197 ;  /* 0x001e60c501007387 */ /* 0x000fe80000100800 */
[----:B------:R-:W-:Y:S04]  /*2b5f0*/  STL [R1+0x1e5c], R198 ;  /* 0x001e5cc601007387 */ /* 0x000fe80000100800 */
[----:B------:R-:W-:Y:S01]  /*2b600*/  STL [R1+0x1e58], R199 ;  /* 0x001e58c701007387 */ /* 0x000fe20000100800 */
[C---:B------:R-:W-:Y:S08]  /*2b610*/  HMMA.1688.F32.TF32 R168, R220.reuse, R12, R248 ;  /* 0x0000000cdca8723c */ /* 0x040ff000000810f8 */
[C---:B--2---:R-:W-:Y:S08]  /*2b620*/  HMMA.1688.F32.TF32 R200, R220.reuse, R44, R200 ;  /* 0x0000002cdcc8723c */ /* 0x044ff000000810c8 */
[C---:B----4-:R-:W-:Y:S11]  /*2b630*/  HMMA.1688.F32.TF32 R204, R220.reuse, R48, R204 ;  /* 0x00000030dccc723c */ /* 0x050ff600000810cc */
[----:B------:R-:W-:Y:S04]  /*2b640*/  @!UPT UIADD3 URZ, URZ, URZ, URZ ;  /* 0x0000003f3f3ff290 */ /* 0x000fe8000fffe03f */
[----:B------:R-:W-:Y:S04]  /*2b650*/  STL [R1+0x1e74], R200 ;  /* 0x001e74c801007387 */ /* 0x000fe80000100800 */
[----:B------:R-:W-:Y:S04]  /*2b660*/  STL [R1+0x1e70], R201 ;  /* 0x001e70c901007387 */ /* 0x000fe80000100800 */
[----:B------:R-:W-:Y:S04]  /*2b670*/  STL [R1+0x1e6c], R202 ;  /* 0x001e6cca01007387 */ /* 0x000fe80000100800 */
[----:B------:R-:W-:Y:S04]  /*2b680*/  STL [R1+0x1e68], R203 ;  /* 0x001e68cb01007387 */ /* 0x000fe80000100800 */
[----:B------:R1:W-:Y:S04]  /*2b690*/  STL [R1+0x1e80], R204 ;  /* 0x001e80cc01007387 */ /* 0x0003e80000100800 */
[----:B------:R2:W-:Y:S04]  /*2b6a0*/  STL [R1+0x1e7c], R205 ;  /* 0x001e7ccd01007387 */ /* 0x0005e80000100800 */
[----:B------:R4:W-:Y:S04]  /*2b6b0*/  STL [R1+0x1e78], R206 ;  /* 0x001e78ce01007387 */ /* 0x0009e80000100800 */
[----:B------:R-:W-:Y:S04]  /*2b6c0*/  STL [R1+0x1e54], R207 ;  /* 0x001e54cf01007387 */ /* 0x000fe80000100800 */
[----:B------:R-:W2:Y:S04]  /*2b6d0*/  LDL.LU R248, [R1+0x580] ;  /* 0x0005800001f87983 */ /* 0x000ea80000300800 */
[----:B------:R-:W2:Y:S04]  /*2b6e0*/  LDL.LU R249, [R1+0x584] ;  /* 0x0005840001f97983 */ /* 0x000ea80000300800 */
[----:B------:R-:W2:Y:S04]  /*2b6f0*/  LDL.LU R250, [R1+0x588] ;  /* 0x0005880001fa7983 */ /* 0x000ea80000300800 */
[----:B------:R-:W2:Y:S01]  /*2b700*/  LDL.LU R251, [R1+0x58c] ;  /* 0x00058c0001fb7983 */ /* 0x000ea20000300800 */
[C---:B------:R-:W-:Y:S08]  /*2b710*/  HMMA.1688.F32.TF32 R208, R220.reuse, R52, R208 ;  /* 0x00000034dcd0723c */ /* 0x040ff000000810d0 */
[C---:B---3--:R-:W-:Y:S08]  /*2b720*/  HMMA.1688.F32.TF32 R212, R220.reuse, R56, R212 ;  /* 0x00000038dcd4723c */ /* 0x048ff000000810d4 */
[C---:B------:R-:W-:Y:S07]  /*2b730*/  HMMA.1688.F32.TF32 R176, R220.reuse, R20, R224 ;  /* 0x00000014dcb0723c */ /* 0x040fee00000810e0 */
[----:B------:R-:W-:Y:S04]  /*2b740*/  STL [R1+0x1e8c], R208 ;  /* 0x001e8cd001007387 */ /* 0x000fe80000100800 */
[----:B------:R-:W-:Y:S04]  /*2b750*/  STL [R1+0x1e88], R209 ;  /* 0x001e88d101007387 */ /* 0x000fe80000100800 */
[----:B------:R-:W-:Y:S04]  /*2b760*/  STL [R1+0x1e84], R210 ;  /* 0x001e84d201007387 */ /* 0x000fe80000100800 */
[----:B------:R-:W-:Y:S04]  /*2b770*/  STL [R1+0x1e50], R211 ;  /* 0x001e50d301007387 */ /* 0x000fe80000100800 */
        /* <DEDUP_REMOVED lines=8> */
[C---:B------:R-:W-:Y:S03]  /*2b800*/  HMMA.1688.F32.TF32 R172, R220.reuse, R16, R228 ;  /* 0x00000010dcac723c */ /* 0x040fe600000810e4 */
[----:B------:R-:W4:Y:S04]  /*2b810*/  LDL.LU R68, [R1+0xd40] ;  /* 0x000d400001447983 */ /* 0x000f280000300800 */
[----:B------:R-:W4:Y:S01]  /*2b820*/  LDL.LU R69, [R1+0xd44] ;  /* 0x000d440001457983 */ /* 0x000f220000300800 */
[C---:B------:R-:W-:Y:S03]  /*2b830*/  HMMA.1688.F32.TF32 R216, R220.reuse, R60, R216 ;  /* 0x0000003cdcd8723c */ /* 0x040fe600000810d8 */
[----:B------:R-:W4:Y:S04]  /*2b840*/  LDL.LU R70, [R1+0xd48] ;  /* 0x000d480001467983 */ /* 0x000f280000300800 */
[----:B------:R-:W4:Y:S04]  /*2b850*/  LDL.LU R71, [R1+0xd4c] ;  /* 0x000d4c0001477983 */ /* 0x000f280000300800 */
[----:B------:R-:W4:Y:S01]  /*2b860*/  LDL.LU R228, [R1+0xd70] ;  /* 0x000d700001e47983 */ /* 0x000f220000300800 */
[C---:B------:R-:W-:Y:S03]  /*2b870*/  HMMA.1688.F32.TF32 R188, R220.reuse, R32, R188 ;  /* 0x00000020dcbc723c */ /* 0x040fe600000810bc */
[----:B------:R-:W4:Y:S04]  /*2b880*/  LDL.LU R229, [R1+0xd74] ;  /* 0x000d740001e57983 */ /* 0x000f280000300800 */
[----:B------:R-:W4:Y:S01]  /*2b890*/  LDL.LU R230, [R1+0xd78] ;  /* 0x000d780001e67983 */ /* 0x000f220000300800 */
[C---:B------:R-:W-:Y:S03]  /*2b8a0*/  HMMA.1688.F32.TF32 R192, R220.reuse, R36, R192 ;  /* 0x00000024dcc0723c */ /* 0x040fe600000810c0 */
        /* <DEDUP_REMOVED lines=9> */
[----:B------:R-:W-:Y:S04]  /*2b940*/  STL [R1+0x1ea0], R216 ;  /* 0x001ea0d801007387 */ /* 0x000fe80000100800 */
[----:B------:R-:W-:Y:S04]  /*2b950*/  STL [R1+0x1e9c], R217 ;  /* 0x001e9cd901007387 */ /* 0x000fe80000100800 */
[----:B------:R-:W-:Y:S04]  /*2b960*/  STL [R1+0x1e98], R218 ;  /* 0x001e98da01007387 */ /* 0x000fe80000100800 */
[----:B------:R-:W-:Y:S01]  /*2b970*/  STL [R1+0x1e44], R219 ;  /* 0x001e44db01007387 */ /* 0x000fe20000100800 */
[----:B--2---:R-:W-:Y:S11]  /*2b980*/  HMMA.1688.F32.TF32 R220, R220, R64, R248 ;  /* 0x00000040dcdc723c */ /* 0x004ff600000810f8 */
[----:B------:R-:W-:Y:S11]  /*2b990*/  @!UPT UIADD3 URZ, URZ, URZ, URZ ;  /* 0x0000003f3f3ff290 */ /* 0x000ff6000fffe03f */
[----:B------:R-:W-:Y:S01]  /*2b9a0*/  @!UPT UIADD3 URZ, URZ, URZ, URZ ;  /* 0x0000003f3f3ff290 */ /* 0x000fe2000fffe03f */
[----:B------:R-:W-:Y:S04]  /*2b9b0*/  STL [R1+0x1eb0], R220 ;  /* 0x001eb0dc01007387 */ /* 0x000fe80000100800 */
[----:B------:R-:W-:Y:S04]  /*2b9c0*/  STL [R1+0x1eac], R221 ;  /* 0x001eacdd01007387 */ /* 0x000fe80000100800 */
[----:B------:R-:W-:Y:S04]  /*2b9d0*/  STL [R1+0x1ea8], R222 ;  /* 0x001ea8de01007387 */ /* 0x000fe80000100800 */
[----:B------:R-:W-:Y:S04]  /*2b9e0*/  STL [R1+0x1ea4], R223 ;  /* 0x001ea4df01007387 */ /* 0x000fe80000100800 */
[----:B------:R-:W2:Y:S04]  /*2b9f0*/  LDL.LU R248, [R1+0xd20] ;  /* 0x000d200001f87983 */ /* 0x000ea80000300800 */
[----:B------:R-:W2:Y:S04]  /*2ba00*/  LDL.LU R249, [R1+0xd24] ;  /* 0x000d240001f97983 */ /* 0x000ea80000300800 */
[----:B------:R-:W2:Y:S04]  /*2ba10*/  LDL.LU R250, [R1+0xd28] ;  /* 0x000d280001fa7983 */ /* 0x000ea80000300800 */
[----:B------:R-:W2:Y:S01]  /*2ba20*/  LDL.LU R251, [R1+0xd2c] ;  /* 0x000d2c0001fb7983 */ /* 0x000ea20000300800 */
[C---:B---3--:R-:W-:Y:S08]  /*2ba30*/  HMMA.1688.F32.TF32 R224, R240.reuse, R4, R224 ;  /* 0x00000004f0e0723c */ /* 0x048ff000000810e0 */
[C---:B----4-:R-:W-:Y:S08]  /*2ba40*/  HMMA.1688.F32.TF32 R68, R240.reuse, R20, R68 ;  /* 0x00000014f044723c */ /* 0x050ff00000081044 */
[C---:B------:R-:W-:Y:S07]  /*2ba50*/  HMMA.1688.F32.TF32 R228, R240.reuse, R8, R228 ;  /* 0x00000008f0e4723c */ /* 0x040fee00000810e4 */
[----:B------:R-:W-:Y:S01]  /*2ba60*/  STL [R1+0x1ec0], R224 ;  /* 0x001ec0e001007387 */ /* 0x000fe20000100800 */
[C---:B------:R-:W-:Y:S03]  /*2ba70*/  HMMA.1688.F32.TF32 R232, R240.reuse, R12, R232 ;  /* 0x0000000cf0e8723c */ /* 0x040fe600000810e8 */
[----:B------:R-:W-:Y:S05]  /*2ba80*/  STL [R1+0x1ebc], R225 ;  /* 0x001ebce101007387 */ /* 0x000fea0000100800 */
[----:B------:R-:W-:Y:S01]  /*2ba90*/  HMMA.1688.F32.TF32 R72, R240, R16, R72 ;  /* 0x00000010f048723c */ /* 0x000fe20000081048 */
[----:B------:R-:W-:Y:S04]  /*2baa0*/  STL [R1+0x1eb8], R226 ;  /* 0x001eb8e201007387 */ /* 0x000fe80000100800 */
[----:B------:R-:W-:Y:S04]  /*2bab0*/  STL [R1+0x1eb4], R227 ;  /* 0x001eb4e301007387 */ /* 0x000fe80000100800 */
[----:B------:R-:W-:Y:S04]  /*2bac0*/  STL [R1+0x1ed0], R228 ;  /* 0x001ed0e401007387 */ /* 0x000fe80000100800 */
[----:B------:R-:W-:Y:S04]  /*2bad0*/  STL [R1+0x1ecc], R229 ;  /* 0x001ecce501007387 */ /* 0x000fe80000100800 */
[----:B------:R-:W-:Y:S04]  /*2bae0*/  STL [R1+0x1ec8], R230 ;  /* 0x001ec8e601007387 */ /* 0x000fe80000100800 */
[----:B------:R-:W-:Y:S04]  /*2baf0*/  STL [R1+0x1ec4], R231 ;  /* 0x001ec4e701007387 */ /* 0x000fe80000100800 */
[----:B------:R-:W-:Y:S01]  /*2bb00*/  STL [R1+0x1ee0], R232 ;  /* 0x001ee0e801007387 */ /* 0x000fe20000100800 */
[----:B-1----:R-:W-:-:S03]  /*2bb10*/  IMAD.MOV.U32 R204, RZ, RZ, R68 ;  /* 0x000000ffffcc7224 */ /* 0x002fc600078e0044 */
[----:B------:R-:W-:Y:S01]  /*2bb20*/  STL [R1+0x1edc], R233 ;  /* 0x001edce901007387 */ /* 0x000fe20000100800 */
[----:B------:R-:W-:-:S03]  /*2bb30*/  IMAD.MOV.U32 R205, RZ, RZ, R69 ;  /* 0x000000ffffcd7224 */ /* 0x000fc600078e0045 */
[----:B------:R-:W-:Y:S01]  /*2bb40*/  STL [R1+0x1ed8], R234 ;  /* 0x001ed8ea01007387 */ /* 0x000fe20000100800 */
[----:B------:R-:W-:Y:S02]  /*2bb50*/  IMAD.MOV.U32 R206, RZ, RZ, R70 ;  /* 0x000000ffffce7224 */ /* 0x000fe400078e0046 */
[----:B------:R-:W-:Y:S01]  /*2bb60*/  IMAD.MOV.U32 R200, RZ, RZ, R71 ;  /* 0x000000ffffc87224 */ /* 0x000fe200078e0047 */
[----:B------:R-:W-:Y:S04]  /*2bb70*/  STL [R1+0x1ed4], R235 ;  /* 0x001ed4eb01007387 */ /* 0x000fe80000100800 */
[----:B------:R1:W-:Y:S04]  /*2bb80*/  STL.64 [R1+0x390], R72 ;  /* 0x0003904801007387 */ /* 0x0003e80000100a00 */
[----:B------:R3:W-:Y:S04]  /*2bb90*/  STL.64 [R1+0x398], R74 ;  /* 0x0003984a01007387 */ /* 0x0007e80000100a00 */
        /* <DEDUP_REMOVED lines=20> */
[----:B-1----:R-:W4:Y:S04]  /*2bce0*/  LDL.LU R72, [R1+0xcd0] ;  /* 0x000cd00001487983 */ /* 0x002f280000300800 */
[----:B------:R-:W4:Y:S04]  /*2bcf0*/  LDL.LU R73, [R1+0xcd4] ;  /* 0x000cd40001497983 */ /* 0x000f280000300800 */
[----:B---3--:R-:W3:Y:S04]  /*2bd00*/  LDL.LU R74, [R1+0xcd8] ;  /* 0x000cd800014a7983 */ /* 0x008ee80000300800 */
[----:B------:R-:W3:Y:S01]  /*2bd10*/  LDL.LU R75, [R1+0xcdc] ;  /* 0x000cdc00014b7983 */ /* 0x000ee20000300800 */
[C---:B--2---:R-:W-:Y:S11]  /*2bd20*/  HMMA.1688.F32.TF32 R68, R240.reuse, R24, R248 ;  /* 0x00000018f044723c */ /* 0x044ff600000810f8 */
[----:B------:R-:W-:Y:S11]  /*2bd30*/  @!UPT UIADD3 URZ, URZ, URZ, URZ ;  /* 0x0000003f3f3ff290 */ /* 0x000ff6000fffe03f */
[----:B------:R-:W-:Y:S02]  /*2bd40*/  @!UPT UIADD3 URZ, URZ, URZ, URZ ;  /* 0x0000003f3f3ff290 */ /* 0x000fe4000fffe03f */
[----:B------:R-:W-:Y:S02]  /*2bd50*/  IMAD.MOV.U32 R213, RZ, RZ, R68 ;  /* 0x000000ffffd57224 */ /* 0x000fe400078e0044 */
[----:B------:R-:W-:Y:S01]  /*2bd60*/  IMAD.MOV.U32 R208, RZ, RZ, R69 ;  /* 0x000000ffffd07224 */ /* 0x000fe200078e0045 */
[----:B------:R-:W2:Y:S01]  /*2bd70*/  LDL.LU R68, [R1+0xcc0] ;  /* 0x000cc00001447983 */ /* 0x000ea20000300800 */
[----:B------:R-:W-:Y:S02]  /*2bd80*/  IMAD.MOV.U32 R209, RZ, RZ, R70 ;  /* 0x000000ffffd17224 */ /* 0x000fe400078e0046 */
[----:B------:R-:W-:Y:S01]  /*2bd90*/  IMAD.MOV.U32 R210, RZ, RZ, R71 ;  /* 0x000000ffffd27224 */ /* 0x000fe200078e0047 */
[----:B------:R-:W2:Y:S04]  /*2bda0*/  LDL.LU R69, [R1+0xcc4] ;  /* 0x000cc40001457983 */ /* 0x000ea80000300800 */
[----:B------:R-:W2:Y:S04]  /*2bdb0*/  LDL.LU R70, [R1+0xcc8] ;  /* 0x000cc80001467983 */ /* 0x000ea80000300800 */
[----:B------:R-:W2:Y:S04]  /*2bdc0*/  LDL.LU R71, [R1+0xccc] ;  /* 0x000ccc0001477983 */ /* 0x000ea80000300800 */
        /* <DEDUP_REMOVED lines=8> */
[C---:B----4-:R-:W-:Y:S08]  /*2be50*/  HMMA.1688.F32.TF32 R84, R240.reuse, R32, R84 ;  /* 0x00000020f054723c */ /* 0x050ff00000081054 */
[C---:B------:R-:W-:Y:S08]  /*2be60*/  HMMA.1688.F32.TF32 R80, R240.reuse, R36, R80 ;  /* 0x00000024f050723c */ /* 0x040ff00000081050 */
[----:B------:R-:W-:Y:S08]  /*2be70*/  HMMA.1688.F32.TF32 R76, R240, R40, R76 ;  /* 0x00000028f04c723c */ /* 0x000ff0000008104c */
[----:B------:R-:W-:-:S02]  /*2be80*/  IMAD.MOV.U32 R201, RZ, RZ, R84 ;  /* 0x000000ffffc97224 */ /* 0x000fc400078e0054 */
[----:B------:R-:W-:-:S06]  /*2be90*/  IMAD.MOV.U32 R202, RZ, RZ, R85 ;  /* 0x000000ffffca7224 */ /* 0x000fcc00078e0055 */
[----:B------:R-:W-:Y:S02]  /*2bea0*/  IMAD.MOV.U32 R220, RZ, RZ, R80 ;  /* 0x000000ffffdc7224 */ /* 0x000fe400078e0050 */
        /* <DEDUP_REMOVED lines=8> */
[----:B------:R-:W-:Y:S01]  /*2bf30*/  IMAD.MOV.U32 R196, RZ, RZ, R87 ;  /* 0x000000ffffc47224 */ /* 0x000fe200078e0057 */
[C---:B--2---:R-:W-:Y:S11]  /*2bf40*/  HMMA.1688.F32.TF32 R68, R240.reuse, R48, R68 ;  /* 0x00000030f044723c */ /* 0x044ff60000081044 */
[----:B------:R-:W-:Y:S11]  /*2bf50*/  @!UPT UIADD3 URZ, URZ, URZ, URZ ;  /* 0x0000003f3f3ff290 */ /* 0x000ff6000fffe03f */
[----:B------:R-:W-:Y:S02]  /*2bf60*/  @!UPT UIADD3 URZ, URZ, URZ, URZ ;  /* 0x0000003f3f3ff290 */ /* 0x000fe4000fffe03f */
[----:B------:R-:W-:Y:S02]  /*2bf70*/  IMAD.MOV.U32 R197, RZ, RZ, R68 ;  /* 0x000000ffffc57224 */ /* 0x000fe400078e0044 */
[----:B------:R-:W-:Y:S02]  /*2bf80*/  IMAD.MOV.U32 R198, RZ, RZ, R69 ;  /* 0x000000ffffc67224 */ /* 0x000fe400078e0045 */
[----:B------:R-:W-:Y:S02]  /*2bf90*/  IMAD.MOV.U32 R199, RZ, RZ, R70 ;  /* 0x000000ffffc77224 */ /* 0x000fe400078e0046 */
[----:B------:R-:W-:Y:S02]  /*2bfa0*/  IMAD.MOV.U32 R207, RZ, RZ, R71 ;  /* 0x000000ffffcf7224 */ /* 0x000fe400078e0047 */
[----:B---3--:R-:W-:Y:S01]  /*2bfb0*/  HMMA.1688.F32.TF32 R68, R240, R52, R248 ;  /* 0x00000034f044723c */ /* 0x008fe200000810f8 */
[----:B------:R-:W2:Y:S04]  /*2bfc0*/  LDL.LU R248, [R1+0x790] ;  /* 0x0007900001f87983 */ /* 0x000ea80000300800 */
[----:B------:R-:W2:Y:S04]  /*2bfd0*/  LDL.LU R249, [R1+0x794] ;  /* 0x0007940001f97983 */ /* 0x000ea80000300800 */
[----:B------:R-:W2:Y:S04]  /*2bfe0*/  LDL.LU R250, [R1+0x798] ;  /* 0x0007980001fa7983 */ /* 0x000ea80000300800 */
[----:B------:R-:W2:Y:S11]  /*2bff0*/  LDL.LU R251, [R1+0x79c] ;  /* 0x00079c0001fb7983 */ /* 0x000eb60000300800 */
[----:B------:R-:W-:-:S02]  /*2c000*/  IMAD.MOV.U32 R232, RZ, RZ, R68 ;  /* 0x000000ffffe87224 */ /* 0x000fc400078e0044 */
[----:B------:R-:W-:Y:S01]  /*2c010*/  IMAD.MOV.U32 R233, RZ, RZ, R69 ;  /* 0x000000ffffe97224 */ /* 0x000fe200078e0045 */
[----:B------:R-:W3:Y:S01]  /*2c020*/  LDL.LU R68, [R1+0x780] ;  /* 0x0007800001447983 */ /* 0x000ee20000300800 */
[----:B------:R-:W-:Y:S02]  /*2c030*/  IMAD.MOV.U32 R234, RZ, RZ, R70 ;  /* 0x000000ffffea7224 */ /* 0x000fe400078e0046 */
[----:B------:R-:W-:Y:S01]  /*2c040*/  IMAD.MOV.U32 R235, RZ, RZ, R71 ;  /* 0x000000ffffeb7224 */ /* 0x000fe200078e0047 */
        /* <DEDUP_REMOVED lines=55> */
[----:B------:R-:W4:Y:S01]  /*2c3c0*/  LDL.LU R103, [R1+0x5ec] ;  /* 0x0005ec0001677983 */ /* 0x000f220000300800 */
[----:B------:R-:W-:Y:S08]  /*2c3d0*/  HMMA.1688.F32.TF32 R72, R240, R44, R72 ;  /* 0x0000002cf048723c */ /* 0x000ff00000081048 */
[----:B------:R-:W-:-:S02]  /*2c3e0*/  IMAD.MOV.U32 R216, RZ, RZ, R88 ;  /* 0x000000ffffd87224 */ /* 0x000fc400078e0058 */
[----:B------:R-:W-:Y:S01]  /*2c3f0*/  IMAD.MOV.U32 R217, RZ, RZ, R89 ;  /* 0x000000ffffd97224 */ /* 0x000fe200078e0059 */
[----:B------:R-:W4:Y:S01]  /*2c400*/  LDL.LU R88, [R1+0x730] ;  /* 0x0007300001587983 */ /* 0x000f220000300800 */
[----:B------:R-:W-:Y:S02]  /*2c410*/  IMAD.MOV.U32 R218, RZ, RZ, R90 ;  /* 0x000000ffffda7224 */ /* 0x000fe400078e005a */
[----:B------:R-:W-:Y:S01]  /*2c420*/  IMAD.MOV.U32 R212, RZ, RZ, R91 ;  /* 0x000000ffffd47224 */ /* 0x000fe200078e005b */
        /* <DEDUP_REMOVED lines=16> */
[C---:B------:R-:W-:Y:S11]  /*2c530*/  HMMA.1688.F32.TF32 R100, R236.reuse, R16, R100 ;  /* 0x00000010ec64723c */ /* 0x040ff60000081064 */
[----:B------:R-:W-:Y:S04]  /*2c540*/  @!UPT UIADD3 URZ, URZ, URZ, URZ ;  /* 0x0000003f3f3ff290 */ /* 0x000fe8000fffe03f */
        /* <DEDUP_REMOVED lines=14> */
[C---:B-1----:R-:W-:Y:S08]  /*2c630*/  HMMA.1688.F32.TF32 R92, R236.reuse, R36, R84 ;  /* 0x00000024ec5c723c */ /* 0x042ff00000081054 */
[C---:B------:R-:W-:Y:S08]  /*2c640*/  HMMA.1688.F32.TF32 R88, R236.reuse, R40, R80 ;  /* 0x00000028ec58723c */ /* 0x040ff00000081050 */
[C---:B------:R-:W-:Y:S08]  /*2c650*/  HMMA.1688.F32.TF32 R84, R236.reuse, R44, R76 ;  /* 0x0000002cec54723c */ /* 0x040ff0000008104c */
[C---:B------:R-:W-:Y:S08]  /*2c660*/  HMMA.1688.F32.TF32 R80, R236.reuse, R48, R72 ;  /* 0x00000030ec50723c */ /* 0x040ff00000081048 */
[C---:B------:R-:W-:Y:S08]  /*2c670*/  HMMA.1688.F32.TF32 R76, R236.reuse, R52, R68 ;  /* 0x00000034ec4c723c */ /* 0x040ff00000081044 */
[----:B------:R-:W-:Y:S01]  /*2c680*/  HMMA.1688.F32.TF32 R72, R236, R56, R248 ;  /* 0x00000038ec48723c */ /* 0x000fe200000810f8 */
        /* <DEDUP_REMOVED lines=20> */
[----:B-1----:R-:W4:Y:S04]  /*2c7d0*/  LDL.LU R72, [R1+0x890] ;  /* 0x0008900001487983 */ /* 0x002f280000300800 */
[----:B------:R-:W4:Y:S04]  /*2c7e0*/  LDL.LU R73, [R1+0x894] ;  /* 0x0008940001497983 */ /* 0x000f280000300800 */
[----:B---3--:R-:W4:Y:S04]  /*2c7f0*/  LDL.LU R74, [R1+0x898] ;  /* 0x00089800014a7983 */ /* 0x008f280000300800 */
[----:B------:R-:W4:Y:S01]  /*2c800*/  LDL.LU R75, [R1+0x89c] ;  /* 0x00089c00014b7983 */ /* 0x000f220000300800 */
[C---:B------:R-:W-:Y:S03]  /*2c810*/  HMMA.1688.F32.TF32 R116, R240.reuse, R64, R116 ;  /* 0x00000040f074723c */ /* 0x040fe60000081074 */
[----:B------:R-:W3:Y:S04]  /*2c820*/  LDL.LU R84, [R1+0xd90] ;  /* 0x000d900001547983 */ /* 0x000ee80000300800 */
[----:B------:R-:W3:Y:S04]  /*2c830*/  LDL.LU R85, [R1+0xd94] ;  /* 0x000d940001557983 */ /* 0x000ee80000300800 */
[----:B------:R-:W3:Y:S04]  /*2c840*/  LDL.LU R86, [R1+0xd98] ;  /* 0x000d980001567983 */ /* 0x000ee80000300800 */
[----:B------:R-:W3:Y:S01]  /*2c850*/  LDL.LU R87, [R1+0xd9c] ;  /* 0x000d9c0001577983 */ /* 0x000ee20000300800 */
[----:B------:R-:W-:Y:S03]  /*2c860*/  HMMA.1688.F32.TF32 R120, R240, R60, R120 ;  /* 0x0000003cf078723c */ /* 0x000fe60000081078 */
        /* <DEDUP_REMOVED lines=19> */
[----:B------:R-:W3:Y:S01]  /*2c9a0*/  LDL.LU R107, [R1+0xdfc] ;  /* 0x000dfc00016b7983 */ /* 0x000ee20000300800 */
[----:B------:R-:W-:-:S03]  /*2c9b0*/  IMAD.MOV.U32 R211, RZ, RZ, R116 ;  /* 0x000000ffffd37224 */ /* 0x000fc600078e0074 */
        /* <DEDUP_REMOVED lines=75> */
[----:B------:R-:W2:Y:S02]  /*2ce70*/  LDS R243, [R252+0x35200] ;  /* 0x03520000fcf37984 */ /* 0x000ea40000000800 */
[C---:B--2---:R-:W-:Y:S08]  /*2ce80*/  HMMA.1688.F32.TF32 R88, R240.reuse, R60, R88 ;  /* 0x0000003cf058723c */ /* 0x044ff00000081058 */
[-C--:B---3--:R-:W-:Y:S08]  /*2ce90*/  HMMA.1688.F32.TF32 R84, R240, R64.reuse, R84 ;  /* 0x00000040f054723c */ /* 0x088ff00000081054 */
[C---:B----4-:R-:W-:Y:S08]  /*2cea0*/  HMMA.1688.F32.TF32 R144, R236.reuse, R64, R144 ;  /* 0x00000040ec90723c */ /* 0x050ff00000081090 */
[----:B------:R-:W-:Y:S01]  /*2ceb0*/  HMMA.1688.F32.TF32 R148, R236, R60, R148 ;  /* 0x0000003cec94723c */ /* 0x000fe20000081094 */
[----:B------:R-:W-:Y:S04]  /*2cec0*/  LDS R236, [R2+0x34200] ;  /* 0x0342000002ec7984 */ /* 0x000fe80000000800 */
[----:B------:R-:W-:Y:S04]  /*2ced0*/  LDS R238, [R2+0x35200] ;  /* 0x0352000002ee7984 */ /* 0x000fe80000000800 */
[----:B------:R-:W-:Y:S04]  /*2cee0*/  LDS R237, [R3+0x34200] ;  /* 0x0342000003ed7984 */ /* 0x000fe80000000800 */
[----:B------:R-:W1:Y:S10]  /*2cef0*/  LDS R239, [R3+0x35200] ;  /* 0x0352000003ef7984 */ /* 0x000e740000000800 */
[----:B------:R-:W-:Y:S04]  /*2cf00*/  STL.64 [R1+0x590], R148 ;  /* 0x0005909401007387 */ /* 0x000fe80000100a00 */
[----:B------:R-:W-:Y:S04]  /*2cf10*/  STL.64 [R1+0x598], R150 ;  /* 0x0005989601007387 */ /* 0x000fe80000100a00 */
[----:B------:R-:W-:Y:S04]  /*2cf20*/  STL.64 [R1+0x580], R144 ;  /* 0x0005809001007387 */ /* 0x000fe80000100a00 */
[----:B------:R2:W-:Y:S02]  /*2cf30*/  STL.64 [R1+0x588], R146 ;  /* 0x0005889201007387 */ /* 0x0005e40000100a00 */
[C---:B--2---:R-:W-:Y:S08]  /*2cf40*/  HMMA.1688.F32.TF32 R144, R240.reuse, R4, R140 ;  /* 0x00000004f090723c */ /* 0x044ff0000008108c */
        /* <DEDUP_REMOVED lines=46> */
[----:B------:R-:W-:Y:S04]  /*2d230*/  LDS R240, [R0+0x34280] ;  /* 0x0342800000f07984 */ /* 0x000fe80000000800 */
[----:B------:R-:W-:Y:S01]  /*2d240*/  LDS R242, [R0+0x35280] ;  /* 0x0352800000f27984 */ /* 0x000fe20000000800 */
[C---:B--2---:R-:W-:Y:S03]  /*2d250*/  HMMA.1688.F32.TF32 R84, R236.reuse, R8, R76 ;  /* 0x00000008ec54723c */ /* 0x044fe6000008104c */
[----:B------:R-:W-:Y:S04]  /*2d260*/  LDS R241, [R252+0x34280] ;  /* 0x03428000fcf17984 */ /* 0x000fe80000000800 */
[----:B------:R-:W1:Y:S01]  /*2d270*/  LDS R243, [R252+0x35280] ;  /* 0x03528000fcf37984 */ /* 0x000e620000000800 */
        /* <DEDUP_REMOVED lines=121> */
[C---:B-1----:R-:W-:Y:S08]  /*2da10*/  HMMA.1688.F32.TF32 R100, R240.reuse, R24, R100 ;  /* 0x00000018f064723c */ /* 0x042ff00000081064 */
[C---:B--2---:R-:W-:Y:S08]  /*2da20*/  HMMA.1688.F32.TF32 R104, R240.reuse, R20, R104 ;  /* 0x00000014f068723c */ /* 0x044ff00000081068 */
[C---:B------:R-:W-:Y:S08]  /*2da30*/  HMMA.1688.F32.TF32 R96, R240.reuse, R28, R96 ;  /* 0x0000001cf060723c */ /* 0x040ff00000081060 */
[C---:B---3--:R-:W-:Y:S08]  /*2da40*/  HMMA.1688.F32.TF32 R112, R240.reuse, R12, R112 ;  /* 0x0000000cf070723c */ /* 0x048ff00000081070 */
[----:B----4-:R-:W-:Y:S08]  /*2da50*/  HMMA.1688.F32.TF32 R116, R240, R8, R116 ;  /* 0x00000008f074723c */ /* 0x010ff00000081074 */
        /* <DEDUP_REMOVED lines=13> */
[----:B------:R-:W-:Y:S03]  /*2db30*/  HMMA.1688.F32.TF32 R124, R236, R64, R124 ;  /* 0x00000040ec7c723c */ /* 0x000fe6000008107c */
[----:B------:R-:W-:Y:S04]  /*2db40*/  STL.64 [R1+0x778], R162 ;  /* 0x000778a201007387 */ /* 0x000fe80000100a00 */
        /* <DEDUP_REMOVED lines=43> */
[----:B------:R-:W1:Y:S01]  /*2de00*/  LDS R239, [R3+0x35280] ;  /* 0x0352800003ef7984 */ /* 0x000e620000000800 */
        /* <DEDUP_REMOVED lines=116> */
[----:B------:R-:W1:Y:S02]  /*2e550*/  LDS R243, [R252+0x35300] ;  /* 0x03530000fcf37984 */ /* 0x000e640000000800 */
[C---:B-1----:R-:W-:Y:S08]  /*2e560*/  HMMA.1688.F32.TF32 R152, R236.reuse, R4, R148 ;  /* 0x00000004ec98723c */ /* 0x042ff00000081094 */
[C---:B--2---:R-:W-:Y:S08]  /*2e570*/  HMMA.1688.F32.TF32 R148, R236.reuse, R8, R144 ;  /* 0x00000008ec94723c */ /* 0x044ff00000081090 */
[C---:B---3--:R-:W-:Y:S08]  /*2e580*/  HMMA.1688.F32.TF32 R144, R236.reuse, R12, R140 ;  /* 0x0000000cec90723c */ /* 0x048ff0000008108c */
[C---:B------:R-:W-:Y:S08]  /*2e590*/  HMMA.1688.F32.TF32 R140, R236.reuse, R16, R136 ;  /* 0x00000010ec8c723c */ /* 0x040ff00000081088 */
[C---:B------:R-:W-:Y:S08]  /*2e5a0*/  HMMA.1688.F32.TF32 R136, R236.reuse, R20, R132 ;  /* 0x00000014ec88723c */ /* 0x040ff00000081084 */
[C---:B------:R-:W-:Y:S08]  /*2e5b0*/  HMMA.1688.F32.TF32 R132, R236.reuse, R24, R128 ;  /* 0x00000018ec84723c */ /* 0x040ff00000081080 */
        /* <DEDUP_REMOVED lines=16> */
[----:B------:R-:W-:Y:S03]  /*2e6c0*/  STL.64 [R1+0xdc0], R136 ;  /* 0x000dc08801007387 */ /* 0x000fe60000100a00 */
        /* <DEDUP_REMOVED lines=54> */
[----:B---3--:R-:W1:Y:S04]  /*2ea30*/  LDL.LU R72, [R1+0xa00] ;  /* 0x000a000001487983 */ /* 0x008e680000300800 */
[----:B------:R-:W1:Y:S04]  /*2ea40*/  LDL.LU R73, [R1+0xa04] ;  /* 0x000a040001497983 */ /* 0x000e680000300800 */
[----:B----4-:R-:W1:Y:S04]  /*2ea50*/  LDL.LU R74, [R1+0xa08] ;  /* 0x000a0800014a7983 */ /* 0x010e680000300800 */
[----:B------:R-:W1:Y:S04]  /*2ea60*/  LDL.LU R75, [R1+0xa0c] ;  /* 0x000a0c00014b7983 */ /* 0x000e680000300800 */
        /* <DEDUP_REMOVED lines=84> */
[----:B-1----:R-:W-:Y:S08]  /*2efb0*/  HMMA.1688.F32.TF32 R72, R236, R48, R72 ;  /* 0x00000030ec48723c */ /* 0x002ff00000081048 */
[C---:B--2---:R-:W-:Y:S08]  /*2efc0*/  HMMA.1688.F32.TF32 R116, R240.reuse, R64, R116 ;  /* 0x00000040f074723c */ /* 0x044ff00000081074 */
[C---:B---3--:R-:W-:Y:S08]  /*2efd0*/  HMMA.1688.F32.TF32 R120, R240.reuse, R60, R120 ;  /* 0x0000003cf078723c */ /* 0x048ff00000081078 */
[C---:B----4-:R-:W-:Y:S08]  /*2efe0*/  HMMA.1688.F32.TF32 R128, R240.reuse, R52, R128 ;  /* 0x00000034f080723c */ /* 0x050ff00000081080 */
[C---:B------:R-:W-:Y:S08]  /*2eff0*/  HMMA.1688.F32.TF32 R132, R240.reuse, R48, R132 ;  /* 0x00000030f084723c */ /* 0x040ff00000081084 */
[C---:B------:R-:W-:Y:S08]  /*2f000*/  HMMA.1688.F32.TF32 R136, R240.reuse, R44, R136 ;  /* 0x0000002cf088723c */ /* 0x040ff00000081088 */
[C---:B------:R-:W-:Y:S08]  /*2f010*/  HMMA.1688.F32.TF32 R144, R240.reuse, R36, R144 ;  /* 0x00000024f090723c */ /* 0x040ff00000081090 */
[C---:B------:R-:W-:Y:S08]  /*2f020*/  HMMA.1688.F32.TF32 R148, R240.reuse, R32, R148 ;  /* 0x00000020f094723c */ /* 0x040ff00000081094 */
[C---:B------:R-:W-:Y:S08]  /*2f030*/  HMMA.1688.F32.TF32 R140, R240.reuse, R40, R140 ;  /* 0x00000028f08c723c */ /* 0x040ff0000008108c */
[----:B------:R-:W-:Y:S07]  /*2f040*/  HMMA.1688.F32.TF32 R124, R240, R56, R124 ;  /* 0x00000038f07c723c */ /* 0x000fee000008107c */
        /* <DEDUP_REMOVED lines=19> */
[----:B------:R2:W-:Y:S01]  /*2f180*/  LDS R242, [R0+0x35380] ;  /* 0x0353800000f27984 */ /* 0x0005e20000000800 */
[C---:B-1----:R-:W-:Y:S03]  /*2f190*/  HMMA.1688.F32.TF32 R116, R236.reuse, R4, R244 ;  /* 0x00000004ec74723c */ /* 0x042fe600000810f4 */
[----:B------:R-:W-:Y:S04]  /*2f1a0*/  LDS R244, [R2+0x34380] ;  /* 0x0343800002f47984 */ /* 0x000fe80000000800 */
[----:B--2---:R-:W2:Y:S04]  /*2f1b0*/  LDL.LU R0, [R1+0x21cc] ;  /* 0x0021cc0001007983 */ /* 0x004ea80000300800 */
[----:B------:R1:W-:Y:S04]  /*2f1c0*/  LDS R246, [R2+0x35380] ;  /* 0x0353800002f67984 */ /* 0x0003e80000000800 */
[----:B------:R-:W-:Y:S04]  /*2f1d0*/  LDS R241, [R252+0x34380] ;  /* 0x03438000fcf17984 */ /* 0x000fe80000000800 */
[----:B------:R-:W3:Y:S04]  /*2f1e0*/  LDS R243, [R252+0x35380] ;  /* 0x03538000fcf37984 */ /* 0x000ee80000000800 */
[----:B------:R-:W-:Y:S04]  /*2f1f0*/  LDS R245, [R3+0x34380] ;  /* 0x0343800003f57984 */ /* 0x000fe80000000800 */
[----:B------:R-:W-:Y:S04]  /*2f200*/  STL.64 [R1+0x10a0], R116 ;  /* 0x0010a07401007387 */ /* 0x000fe80000100a00 */
[----:B------:R4:W-:Y:S04]  /*2f210*/  STL.64 [R1+0x10a8], R118 ;  /* 0x0010a87601007387 */ /* 0x0009e80000100a00 */
[----:B-1----:R-:W2:Y:S04]  /*2f220*/  LDL.LU R2, [R1+0x21c8] ;  /* 0x0021c80001027983 */ /* 0x002ea80000300800 */
[----:B------:R-:W1:Y:S01]  /*2f230*/  LDS R247, [R3+0x35380] ;  /* 0x0353800003f77984 */ /* 0x000e620000000800 */
        /* <DEDUP_REMOVED lines=33> */
[----:B------:R1:W-:Y:S04]  /*2f450*/  STL.64 [R1+0xff8], R74 ;  /* 0x000ff84a01007387 */ /* 0x0003e80000100a00 */
[----:B----4-:R-:W4:Y:S04]  /*2f460*/  LDL.LU R72, [R1+0x990] ;  /* 0x0009900001487983 */ /* 0x010f280000300800 */
[----:B------:R1:W-:Y:S04]  /*2f470*/  STL.64 [R1+0xfe0], R76 ;  /* 0x000fe04c01007387 */ /* 0x0003e80000100a00 */
[----:B------:R1:W-:Y:S04]  /*2f480*/  STL.64 [R1+0xfe8], R78 ;  /* 0x000fe84e01007387 */ /* 0x0003e80000100a00 */
[----:B------:R1:W-:Y:S04]  /*2f490*/  STL.64 [R1+0xfd0], R68 ;  /* 0x000fd04401007387 */ /* 0x0003e80000100a00 */
[----:B------:R2:W-:Y:S04]  /*2f4a0*/  STL.64 [R1+0xfd8], R70 ;  /* 0x000fd84601007387 */ /* 0x0005e80000100a00 */
[----:B------:R-:W4:Y:S04]  /*2f4b0*/  LDL.LU R73, [R1+0x994] ;  /* 0x0009940001497983 */ /* 0x000f280000300800 */
[----:B-1----:R-:W4:Y:S04]  /*2f4c0*/  LDL.LU R74, [R1+0x998] ;  /* 0x00099800014a7983 */ /* 0x002f280000300800 */
[----:B------:R-:W4:Y:S04]  /*2f4d0*/  LDL.LU R75, [R1+0x99c] ;  /* 0x00099c00014b7983 */ /* 0x000f280000300800 */
        /* <DEDUP_REMOVED lines=78> */
[----:B--2---:R-:W2:Y:S04]  /*2f9c0*/  LDL.LU R70, [R1+0x988] ;  /* 0x0009880001467983 */ /* 0x004ea80000300800 */
[----:B------:R-:W2:Y:S04]  /*2f9d0*/  LDL.LU R71, [R1+0x98c] ;  /* 0x00098c0001477983 */ /* 0x000ea80000300800 */
[----:B------:R-:W2:Y:S04]  /*2f9e0*/  LDL.LU R248, [R1+0x970] ;  /* 0x0009700001f87983 */ /* 0x000ea80000300800 */
[----:B------:R-:W2:Y:S01]  /*2f9f0*/  LDL.LU R249, [R1+0x974] ;  /* 0x0009740001f97983 */ /* 0x000ea20000300800 */
[C---:B---3--:R-:W-:Y:S08]  /*2fa00*/  HMMA.1688.F32.TF32 R80, R240.reuse, R64, R80 ;  /* 0x00000040f050723c */ /* 0x048ff00000081050 */
[C---:B----4-:R-:W-:Y:S08]  /*2fa10*/  HMMA.1688.F32.TF32 R88, R240.reuse, R56, R88 ;  /* 0x00000038f058723c */ /* 0x050ff00000081058 */
        /* <DEDUP_REMOVED lines=8> */
[----:B------:R-:W-:Y:S08]  /*2faa0*/  HMMA.1688.F32.TF32 R136, R240, R8, R136 ;  /* 0x00000008f088723c */ /* 0x000ff00000081088 */
[C---:B------:R-:W-:Y:S08]  /*2fab0*/  HMMA.1688.F32.TF32 R144, R236.reuse, R64, R144 ;  /* 0x00000040ec90723c */ /* 0x040ff00000081090 */
[----:B------:R-:W-:Y:S01]  /*2fac0*/  HMMA.1688.F32.TF32 R148, R236, R60, R148 ;  /* 0x0000003cec94723c */ /* 0x000fe20000081094 */
[----:B------:R-:W-:Y:S01]  /*2fad0*/  IMAD.MOV.U32 R250, RZ, RZ, R2 ;  /* 0x000000fffffa7224 */ /* 0x000fe200078e0002 */
[----:B------:R-:W-:Y:S01]  /*2fae0*/  LDS R237, [R252+0x36000] ;  /* 0x03600000fced7984 */ /* 0x000fe20000000800 */
[----:B------:R-:W-:-:S03]  /*2faf0*/  IMAD.MOV.U32 R251, RZ, RZ, R0 ;  /* 0x000000fffffb7224 */ /* 0x000fc600078e0000 */
[----:B------:R-:W-:Y:S02]  /*2fb00*/  LDS R239, [R252+0x37000] ;  /* 0x03700000fcef7984 */ /* 0x000fe40000000800 */
[C---:B------:R-:W-:Y:S08]  /*2fb10*/  HMMA.1688.F32.TF32 R140, R240.reuse, R4, R140 ;  /* 0x00000004f08c723c */ /* 0x040ff0000008108c */
[C---:B------:R-:W-:Y:S07]  /*2fb20*/  HMMA.1688.F32.TF32 R132, R240.reuse, R12, R132 ;  /* 0x0000000cf084723c */ /* 0x040fee0000081084 */
        /* <DEDUP_REMOVED lines=11> */
[----:B------:R-:W-:Y:S03]  /*2fbe0*/  HMMA.1688.F32.TF32 R84, R240, R60, R84 ;  /* 0x0000003cf054723c */ /* 0x000fe60000081054 */
[----:B------:R-:W-:Y:S04]  /*2fbf0*/  STL.64 [R1+0x1100], R128 ;  /* 0x0011008001007387 */ /* 0x000fe80000100a00 */
[----:B------:R-:W-:Y:S04]  /*2fc00*/  STL.64 [R1+0x1108], R130 ;  /* 0x0011088201007387 */ /* 0x000fe80000100a00 */
[----:B------:R-:W-:Y:S04]  /*2fc10*/  STL.64 [R1+0x1110], R124 ;  /* 0x0011107c01007387 */ /* 0x000fe80000100a00 */
[----:B------:R-:W-:Y:S01]  /*2fc20*/  STL.64 [R1+0x1118], R126 ;  /* 0x0011187e01007387 */ /* 0x000fe20000100a00 */
[C---:B------:R-:W-:Y:S03]  /*2fc30*/  HMMA.1688.F32.TF32 R72, R244.reuse, R8, R72 ;  /* 0x00000008f448723c */ /* 0x040fe60000081048 */
[----:B------:R-:W-:Y:S04]  /*2fc40*/  STL.64 [R1+0x1120], R120 ;  /* 0x0011207801007387 */ /* 0x000fe80000100a00 */
[----:B------:R-:W-:Y:S01]  /*2fc50*/  STL.64 [R1+0x1128], R122 ;  /* 0x0011287a01007387 */ /* 0x000fe20000100a00 */
[----:B------:R-:W-:Y:S03]  /*2fc60*/  HMMA.1688.F32.TF32 R76, R244, R4, R76 ;  /* 0x00000004f44c723c */ /* 0x000fe6000008104c */
        /* <DEDUP_REMOVED lines=12> */
[----:B------:R-:W-:-:S03]  /*2fd30*/  IMAD.MOV.U32 R2, RZ, RZ, R83 ;  /* 0x000000ffff027224 */ /* 0x000fc600078e0053 */
        /* <DEDUP_REMOVED lines=9> */
[----:B-1----:R-:W3:Y:S04]  /*2fdd0*/  LDL.LU R2, [R1+0xa94] ;  /* 0x000a940001027983 */ /* 0x002ee80000300800 */
[----:B------:R-:W-:Y:S04]  /*2fde0*/  STL.64 [R1+0x12a0], R76 ;  /* 0x0012a04c01007387 */ /* 0x000fe80000100a00 */
[----:B------:R2:W-:Y:S04]  /*2fdf0*/  STL.64 [R1+0x12a8], R78 ;  /* 0x0012a84e01007387 */ /* 0x0005e80000100a00 */
[----:B------:R-:W-:Y:S04]  /*2fe00*/  STL.64 [R1+0x1290], R72 ;  /* 0x0012904801007387 */ /* 0x000fe80000100a00 */
[----:B------:R1:W-:Y:S01]  /*2fe10*/  STL.64 [R1+0x1298], R74 ;  /* 0x0012984a01007387 */ /* 0x0003e20000100a00 */
[C---:B--2---:R-:W-:Y:S03]  /*2fe20*/  HMMA.1688.F32.TF32 R76, R244.reuse, R12, R68 ;  /* 0x0000000cf44c723c */ /* 0x044fe60000081044 */
[----:B------:R-:W2:Y:S05]  /*2fe30*/  LDL.LU R68, [R1+0x360] ;  /* 0x0003600001447983 */ /* 0x000eaa0000300800 */
[----:B-1----:R-:W-:Y:S11]  /*2fe40*/  HMMA.1688.F32.TF32 R72, R244, R16, R248 ;  /* 0x00000010f448723c */ /* 0x002ff600000810f8 */
[----:B------:R-:W-:Y:S04]  /*2fe50*/  @!UPT UIADD3 URZ, URZ, URZ, URZ ;  /* 0x0000003f3f3ff290 */ /* 0x000fe8000fffe03f */
        /* <DEDUP_REMOVED lines=55> */
[----:B-1----:R-:W-:-:S02]  /*301d0*/  IMAD.MOV.U32 R72, RZ, RZ, R18 ;  /* 0x000000ffff487224 */ /* 0x002fc400078e0012 */
[----:B------:R-:W-:Y:S01]  /*301e0*/  IMAD.MOV.U32 R73, RZ, RZ, R19 ;  /* 0x000000ffff497224 */ /* 0x000fe200078e0013 */
[----:B------:R-:W2:Y:S01]  /*301f0*/  LDL.LU R18, [R1+0x21c4] ;  /* 0x0021c40001127983 */ /* 0x000ea20000300800 */
[----:B----4-:R-:W-:Y:S02]  /*30200*/  IMAD.MOV.U32 R74, RZ, RZ, R14 ;  /* 0x000000ffff4a7224 */ /* 0x010fe400078e000e */
[----:B------:R-:W-:Y:S01]  /*30210*/  IMAD.MOV.U32 R75, RZ, RZ, R15 ;  /* 0x000000ffff4b7224 */ /* 0x000fe200078e000f */
        /* <DEDUP_REMOVED lines=15> */
[----:B---3--:R-:W-:Y:S04]  /*30310*/  LDS R236, [R2+0x36000] ;  /* 0x0360000002ec7984 */ /* 0x008fe80000000800 */
[----:B------:R-:W4:Y:S01]  /*30320*/  LDS R238, [R2+0x37000] ;  /* 0x0370000002ee7984 */ /* 0x000f220000000800 */
        /* <DEDUP_REMOVED lines=9> */
[----:B------:R-:W-:Y:S01]  /*303c0*/  STL.64 [R1+0x1268], R126 ;  /* 0x0012687e01007387 */ /* 0x000fe20000100a00 */
[C---:B------:R-:W-:Y:S03]  /*303d0*/  HMMA.1688.F32.TF32 R92, R244.reuse, R52, R92 ;  /* 0x00000034f45c723c */ /* 0x040fe6000008105c */
[----:B------:R-:W-:Y:S05]  /*303e0*/  STL.64 [R1+0x1250], R120 ;  /* 0x0012507801007387 */ /* 0x000fea0000100a00 */
[C---:B------:R-:W-:Y:S01]  /*303f0*/  HMMA.1688.F32.TF32 R80, R244.reuse, R64, R80 ;  /* 0x00000040f450723c */ /* 0x040fe20000081050 */
[----:B------:R-:W-:Y:S04]  /*30400*/  STL.64 [R1+0x1258], R122 ;  /* 0x0012587a01007387 */ /* 0x000fe80000100a00 */
[----:B------:R-:W2:Y:S03]  /*30410*/  LDL.LU R33, [R1+0x700] ;  /* 0x0007000001217983 */ /* 0x000ea60000300800 */
[----:B------:R-:W-:Y:S01]  /*30420*/  HMMA.1688.F32.TF32 R84, R244, R60, R84 ;  /* 0x0000003cf454723c */ /* 0x000fe20000081054 */
[----:B------:R-:W-:Y:S04]  /*30430*/  STL.64 [R1+0x1240], R116 ;  /* 0x0012407401007387 */ /* 0x000fe80000100a00 */
[----:B------:R-:W-:Y:S11]  /*30440*/  STL.64 [R1+0x1248], R118 ;  /* 0x0012487601007387 */ /* 0x000ff60000100a00 */
[----:B------:R-:W-:-:S02]  /*30450*/  IMAD.MOV.U32 R17, RZ, RZ, R80 ;  /* 0x000000ffff117224 */ /* 0x000fc400078e0050 */
[----:B------:R-:W-:Y:S02]  /*30460*/  IMAD.MOV.U32 R16, RZ, RZ, R81 ;  /* 0x000000ffff107224 */ /* 0x000fe400078e0051 */
[----:B------:R-:W-:Y:S02]  /*30470*/  IMAD.MOV.U32 R13, RZ, RZ, R82 ;  /* 0x000000ffff0d7224 */ /* 0x000fe400078e0052 */
[----:B------:R-:W-:Y:S01]  /*30480*/  IMAD.MOV.U32 R12, RZ, RZ, R83 ;  /* 0x000000ffff0c7224 */ /* 0x000fe200078e0053 */
[----:B------:R-:W-:Y:S01]  /*30490*/  STL.64 [R1+0x1230], R112 ;  /* 0x0012307001007387 */ /* 0x000fe20000100a00 */
[C---:B----4-:R-:W-:Y:S08]  /*304a0*/  HMMA.1688.F32.TF32 R72, R236.reuse, R10, R72 ;  /* 0x0000000aec48723c */ /* 0x050ff00000081048 */
[C---:B------:R-:W-:Y:S01]  /*304b0*/  HMMA.1688.F32.TF32 R80, R236.reuse, R6, R76 ;  /* 0x00000006ec50723c */ /* 0x040fe2000008104c */
[----:B------:R-:W-:Y:S04]  /*304c0*/  STL.64 [R1+0x1238], R114 ;  /* 0x0012387201007387 */ /* 0x000fe80000100a00 */
[----:B------:R-:W3:Y:S03]  /*304d0*/  LDL.LU R41, [R1+0x704] ;  /* 0x0007040001297983 */ /* 0x000ee60000300800 */
[C---:B------:R-:W-:Y:S01]  /*304e0*/  HMMA.1688.F32.TF32 R76, R236.reuse, R14, R68 ;  /* 0x0000000eec4c723c */ /* 0x040fe20000081044 */
[----:B------:R-:W-:Y:S07]  /*304f0*/  STL.64 [R1+0x1220], R108 ;  /* 0x0012206c01007387 */ /* 0x000fee0000100a00 */
        /* <DEDUP_REMOVED lines=10> */
[----:B------:R-:W-:Y:S04]  /*305a0*/  STL.64 [R1+0x11c0], R84 ;  /* 0x0011c05401007387 */ /* 0x000fe80000100a00 */
[----:B------:R-:W-:Y:S04]  /*305b0*/  STL.64 [R1+0x11c8], R86 ;  /* 0x0011c85601007387 */ /* 0x000fe80000100a00 */
[----:B------:R-:W-:Y:S04]  /*305c0*/  STL.64 [R1+0xf30], R80 ;  /* 0x000f305001007387 */ /* 0x000fe80000100a00 */
[----:B------:R-:W-:Y:S04]  /*305d0*/  STL.64 [R1+0xf38], R82 ;  /* 0x000f385201007387 */ /* 0x000fe80000100a00 */
[----:B------:R1:W-:Y:S04]  /*305e0*/  STL.64 [R1+0xf10], R72 ;  /* 0x000f104801007387 */ /* 0x0003e80000100a00 */
[----:B------:R4:W-:Y:S04]  /*305f0*/  STL.64 [R1+0xf18], R74 ;  /* 0x000f184a01007387 */ /* 0x0009e80000100a00 */
[----:B------:R4:W-:Y:S01]  /*30600*/  STL.64 [R1+0xf00], R76 ;  /* 0x000f004c01007387 */ /* 0x0009e20000100a00 */
[----:B-1----:R-:W-:-:S03]  /*30610*/  IMAD.MOV.U32 R72, RZ, RZ, R66 ;  /* 0x000000ffff487224 */ /* 0x002fc600078e0042 */
[----:B------:R1:W-:Y:S01]  /*30620*/  STL.64 [R1+0xf08], R78 ;  /* 0x000f084e01007387 */ /* 0x0003e20000100a00 */
[----:B------:R-:W-:-:S03]  /*30630*/  IMAD.MOV.U32 R73, RZ, RZ, R67 ;  /* 0x000000ffff497224 */ /* 0x000fc600078e0043 */
[----:B------:R-:W3:Y:S01]  /*30640*/  LDL.LU R66, [R1+0x21a4] ;  /* 0x0021a40001427983 */ /* 0x000ee20000300800 */
[----:B----4-:R-:W-:-:S03]  /*30650*/  IMAD.MOV.U32 R74, RZ, RZ, R63 ;  /* 0x000000ffff4a7224 */ /* 0x010fc600078e003f */
[----:B------:R4:W-:Y:S01]  /*30660*/  STL.64 [R1+0xee0], R68 ;  /* 0x000ee04401007387 */ /* 0x0009e20000100a00 */
[----:B------:R-:W-:-:S03]  /*30670*/  IMAD.MOV.U32 R75, RZ, RZ, R62 ;  /* 0x000000ffff4b7224 */ /* 0x000fc600078e003e */
[----:B------:R1:W-:Y:S04]  /*30680*/  STL.64 [R1+0xee8], R70 ;  /* 0x000ee84601007387 */ /* 0x0003e80000100a00 */
[----:B------:R-:W4:Y:S04]  /*30690*/  LDL.LU R67, [R1+0x21a0] ;  /* 0x0021a00001437983 */ /* 0x000f280000300800 */
[----:B------:R-:W4:Y:S04]  /*306a0*/  LDL.LU R63, [R1+0x219c] ;  /* 0x00219c00013f7983 */ /* 0x000f280000300800 */
[----:B------:R-:W4:Y:S01]  /*306b0*/  LDL.LU R62, [R1+0x2198] ;  /* 0x00219800013e7983 */ /* 0x000f220000300800 */
[----:B------:R-:W-:Y:S01]  /*306c0*/  HMMA.1688.F32.TF32 R88, R244, R56, R88 ;  /* 0x00000038f458723c */ /* 0x000fe20000081058 */
[----:B------:R-:W-:-:S02]  /*306d0*/  IMAD.MOV.U32 R76, RZ, RZ, R55 ;  /* 0x000000ffff4c7224 */ /* 0x000fc400078e0037 */
[----:B------:R-:W4:Y:S01]  /*306e0*/  LDL.LU R55, [R1+0x2194] ;  /* 0x0021940001377983 */ /* 0x000f220000300800 */
[----:B------:R-:W-:Y:S02]  /*306f0*/  IMAD.MOV.U32 R77, RZ, RZ, R54 ;  /* 0x000000ffff4d7224 */ /* 0x000fe400078e0036 */
[----:B-1----:R-:W-:Y:S01]  /*30700*/  IMAD.MOV.U32 R78, RZ, RZ, R59 ;  /* 0x000000ffff4e7224 */ /* 0x002fe200078e003b */
[----:B------:R-:W4:Y:S01]  /*30710*/  LDL.LU R54, [R1+0x2190] ;  /* 0x0021900001367983 */ /* 0x000f220000300800 */
[----:B------:R-:W-:Y:S02]  /*30720*/  IMAD.MOV.U32 R79, RZ, RZ, R58 ;  /* 0x000000ffff4f7224 */ /* 0x000fe400078e003a */
[----:B------:R-:W-:Y:S01]  /*30730*/  IMAD.MOV.U32 R80, RZ, RZ, R39 ;  /* 0x000000ffff507224 */ /* 0x000fe200078e0027 */
[----:B------:R-:W4:Y:S01]  /*30740*/  LDL.LU R59, [R1+0x218c] ;  /* 0x00218c00013b7983 */ /* 0x000f220000300800 */
[----:B------:R-:W-:-:S03]  /*30750*/  IMAD.MOV.U32 R81, RZ, RZ, R38 ;  /* 0x000000ffff517224 */ /* 0x000fc600078e0026 */
[----:B------:R-:W4:Y:S01]  /*30760*/  LDL.LU R58, [R1+0x2188] ;  /* 0x00218800013a7983 */ /* 0x000f220000300800 */
[----:B------:R-:W-:-:S03]  /*30770*/  IMAD.MOV.U32 R82, RZ, RZ, R43 ;  /* 0x000000ffff527224 */ /* 0x000fc600078e002b */
[----:B------:R-:W4:Y:S01]  /*30780*/  LDL.LU R39, [R1+0x2184] ;  /* 0x0021840001277983 */ /* 0x000f220000300800 */
[----:B------:R-:W-:-:S03]  /*30790*/  IMAD.MOV.U32 R83, RZ, RZ, R42 ;  /* 0x000000ffff537224 */ /* 0x000fc600078e002a */
[----:B------:R-:W4:Y:S01]  /*307a0*/  LDL.LU R38, [R1+0x2180] ;  /* 0x0021800001267983 */ /* 0x000f220000300800 */
[----:B------:R-:W-:Y:S02]  /*307b0*/  IMAD.MOV.U32 R25, RZ, RZ, R88 ;  /* 0x000000ffff197224 */ /* 0x000fe400078e0058 */
[----:B------:R-:W-:Y:S01]  /*307c0*/  IMAD.MOV.U32 R24, RZ, RZ, R89 ;  /* 0x000000ffff187224 */ /* 0x000fe200078e0059 */
[----:B------:R-:W4:Y:S01]  /*307d0*/  LDL.LU R43, [R1+0x217c] ;  /* 0x00217c00012b7983 */ /* 0x000f220000300800 */
[----:B------:R-:W-:Y:S02]  /*307e0*/  IMAD.MOV.U32 R88, RZ, RZ, R50 ;  /* 0x000000ffff587224 */ /* 0x000fe400078e0032 */
[----:B------:R-:W-:Y:S01]  /*307f0*/  IMAD.MOV.U32 R21, RZ, RZ, R90 ;  /* 0x000000ffff157224 */ /* 0x000fe200078e005a */
[----:B------:R-:W4:Y:S01]  /*30800*/  LDL.LU R42, [R1+0x2178] ;  /* 0x00217800012a7983 */ /* 0x000f220000300800 */
[----:B------:R-:W-:Y:S02]  /*30810*/  IMAD.MOV.U32 R89, RZ, RZ, R51 ;  /* 0x000000ffff597224 */ /* 0x000fe400078e0033 */
[----:B------:R-:W-:Y:S01]  /*30820*/  IMAD.MOV.U32 R20, RZ, RZ, R91 ;  /* 0x000000ffff147224 */ /* 0x000fe200078e005b */
[----:B------:R-:W4:Y:S01]  /*30830*/  LDL.LU R50, [R1+0x2174] ;  /* 0x0021740001327983 */ /* 0x000f220000300800 */
[----:B------:R-:W-:-:S02]  /*30840*/  IMAD.MOV.U32 R90, RZ, RZ, R46 ;  /* 0x000000ffff5a7224 */ /* 0x000fc400078e002e */
[----:B------:R-:W-:Y:S01]  /*30850*/  IMAD.MOV.U32 R91, RZ, RZ, R47 ;  /* 0x000000ffff5b7224 */ /* 0x000fe200078e002f */
[----:B------:R-:W4:Y:S01]  /*30860*/  LDL.LU R51, [R1+0x2170] ;  /* 0x0021700001337983 */ /* 0x000f220000300800 */
[----:B------:R-:W-:-:S03]  /*30870*/  IMAD.MOV.U32 R28, RZ, RZ, R95 ;  /* 0x000000ffff1c7224 */ /* 0x000fc600078e005f */
[----:B------:R-:W4:Y:S04]  /*30880*/  LDL.LU R46, [R1+0x216c] ;  /* 0x00216c00012e7983 */ /* 0x000f280000300800 */
[----:B------:R-:W4:Y:S01]  /*30890*/  LDL.LU R47, [R1+0x2168] ;  /* 0x00216800012f7983 */ /* 0x000f220000300800 */
[----:B------:R-:W-:Y:S02]  /*308a0*/  IMAD.MOV.U32 R0, RZ, RZ, R146 ;  /* 0x000000ffff007224 */ /* 0x000fe400078e0092 */
[----:B------:R-:W-:Y:S01]  /*308b0*/  IMAD.MOV.U32 R3, RZ, RZ, R147 ;  /* 0x000000ffff037224 */ /* 0x000fe200078e0093 */
[----:B--2---:R-:W-:Y:S04]  /*308c0*/  LDS R240, [R33+0x36000] ;  /* 0x0360000021f07984 */ /* 0x004fe80000000800 */
[----:B------:R-:W-:Y:S04]  /*308d0*/  LDS R242, [R33+0x37000] ;  /* 0x0370000021f27984 */ /* 0x000fe80000000800 */
[----:B---3--:R-:W-:Y:S04]  /*308e0*/  LDS R241, [R41+0x36000] ;  /* 0x0360000029f17984 */ /* 0x008fe80000000800 */
[----:B------:R-:W1:Y:S01]  /*308f0*/  LDS R243, [R41+0x37000] ;  /* 0x0370000029f37984 */ /* 0x000e620000000800 */
[----:B------:R-:W-:-:S02]  /*30900*/  IMAD.MOV.U32 R95, RZ, RZ, R66 ;  /* 0x000000ffff5f7224 */ /* 0x000fc400078e0042 */
[----:B----4-:R-:W-:Y:S02]  /*30910*/  IMAD.MOV.U32 R94, RZ, RZ, R67 ;  /* 0x000000ffff5e7224 */ /* 0x010fe400078e0043 */
[----:B------:R-:W-:Y:S02]  /*30920*/  IMAD.MOV.U32 R93, RZ, RZ, R63 ;  /* 0x000000ffff5d7224 */ /* 0x000fe400078e003f */
[----:B------:R-:W-:Y:S02]  /*30930*/  IMAD.MOV.U32 R92, RZ, RZ, R62 ;  /* 0x000000ffff5c7224 */ /* 0x000fe400078e003e */
[----:B------:R-:W2:Y:S04]  /*30940*/  LDL.LU R62, [R1+0x2164] ;  /* 0x00216400013e7983 */ /* 0x000ea80000300800 */
[----:B------:R-:W3:Y:S04]  /*30950*/  LDL.LU R63, [R1+0x2160] ;  /* 0x00216000013f7983 */ /* 0x000ee80000300800 */
[----:B------:R-:W4:Y:S04]  /*30960*/  LDL.LU R67, [R1+0x215c] ;  /* 0x00215c0001437983 */ /* 0x000f280000300800 */
[----:B------:R-:W4:Y:S01]  /*30970*/  LDL.LU R66, [R1+0x2158] ;  /* 0x0021580001427983 */ /* 0x000f220000300800 */
[----:B------:R-:W-:-:S02]  /*30980*/  IMAD.MOV.U32 R97, RZ, RZ, R59 ;  /* 0x000000ffff617224 */ /* 0x000fc400078e003b */
[----:B------:R-:W-:Y:S02]  /*30990*/  IMAD.MOV.U32 R96, RZ, RZ, R58 ;  /* 0x000000ffff607224 */ /* 0x000fe400078e003a */
[----:B------:R-:W4:Y:S01]  /*309a0*/  LDL.LU R58, [R1+0x2154] ;  /* 0x00215400013a7983 */ /* 0x000f220000300800 */
[----:B------:R-:W-:Y:S02]  /*309b0*/  IMAD.MOV.U32 R98, RZ, RZ, R54 ;  /* 0x000000ffff627224 */ /* 0x000fe400078e0036 */
[----:B------:R-:W-:Y:S01]  /*309c0*/  IMAD.MOV.U32 R99, RZ, RZ, R55 ;  /* 0x000000ffff637224 */ /* 0x000fe200078e0037 */
[----:B------:R-:W4:Y:S04]  /*309d0*/  LDL.LU R59, [R1+0x2150] ;  /* 0x00215000013b7983 */ /* 0x000f280000300800 */
[----:B------:R-:W4:Y:S04]  /*309e0*/  LDL.LU R54, [R1+0x214c] ;  /* 0x00214c0001367983 */ /* 0x000f280000300800 */
[----:B------:R-:W4:Y:S01]  /*309f0*/  LDL.LU R55, [R1+0x2148] ;  /* 0x0021480001377983 */ /* 0x000f220000300800 */
[----:B------:R-:W-:-:S02]  /*30a00*/  IMAD.MOV.U32 R107, RZ, RZ, R50 ;  /* 0x000000ffff6b7224 */ /* 0x000fc400078e0032 */
[----:B------:R-:W-:Y:S02]  /*30a10*/  IMAD.MOV.U32 R106, RZ, RZ, R51 ;  /* 0x000000ffff6a7224 */ /* 0x000fe400078e0033 */
[----:B------:R-:W-:Y:S02]  /*30a20*/  IMAD.MOV.U32 R105, RZ, RZ, R46 ;  /* 0x000000ffff697224 */ /* 0x000fe400078e002e */
[----:B------:R-:W-:Y:S02]  /*30a30*/  IMAD.MOV.U32 R104, RZ, RZ, R47 ;  /* 0x000000ffff687224 */ /* 0x000fe400078e002f */
[----:B------:R-:W4:Y:S04]  /*30a40*/  LDL.LU R47, [R1+0x2144] ;  /* 0x00214400012f7983 */ /* 0x000f280000300800 */
[----:B------:R-:W4:Y:S04]  /*30a50*/  LDL.LU R46, [R1+0x2140] ;  /* 0x00214000012e7983 */ /* 0x000f280000300800 */
[----:B------:R-:W4:Y:S04]  /*30a60*/  LDL.LU R51, [R1+0x213c] ;  /* 0x00213c0001337983 */ /* 0x000f280000300800 */
[----:B------:R-:W4:Y:S01]  /*30a70*/  LDL.LU R50, [R1+0x2138] ;  /* 0x0021380001327983 */ /* 0x000f220000300800 */
[----:B--2---:R-:W-:-:S02]  /*30a80*/  IMAD.MOV.U32 R111, RZ, RZ, R62 ;  /* 0x000000ffff6f7224 */ /* 0x004fc400078e003e */
[----:B---3--:R-:W-:Y:S02]  /*30a90*/  IMAD.MOV.U32 R110, RZ, RZ, R63 ;  /* 0x000000ffff6e7224 */ /* 0x008fe400078e003f */
[----:B----4-:R-:W-:Y:S02]  /*30aa0*/  IMAD.MOV.U32 R109, RZ, RZ, R67 ;  /* 0x000000ffff6d7224 */ /* 0x010fe400078e0043 */
        /* <DEDUP_REMOVED lines=13> */
[----:B--2---:R-:W-:-:S02]  /*30b80*/  IMAD.MOV.U32 R123, RZ, RZ, R66 ;  /* 0x000000ffff7b7224 */ /* 0x004fc400078e0042 */
[----:B---3--:R-:W-:Y:S02]  /*30b90*/  IMAD.MOV.U32 R122, RZ, RZ, R67 ;  /* 0x000000ffff7a7224 */ /* 0x008fe400078e0043 */
[----:B----4-:R-:W-:Y:S02]  /*30ba0*/  IMAD.MOV.U32 R120, RZ, RZ, R63 ;  /* 0x000000ffff787224 */ /* 0x010fe400078e003f */
[----:B------:R-:W2:Y:S01]  /*30bb0*/  LDL.LU R63, [R1+0x2114] ;  /* 0x00211400013f7983 */ /* 0x000ea20000300800 */
[----:B------:R-:W-:-:S03]  /*30bc0*/  IMAD.MOV.U32 R121, RZ, RZ, R62 ;  /* 0x000000ffff797224 */ /* 0x000fc600078e003e */
        /* <DEDUP_REMOVED lines=67> */
[----:B--2---:R-:W-:Y:S02]  /*31000*/  IMAD.MOV.U32 R135, RZ, RZ, R63 ;  /* 0x000000ffff877224 */ /* 0x004fe400078e003f */
[----:B---3--:R-:W-:Y:S02]  /*31010*/  IMAD.MOV.U32 R134, RZ, RZ, R62 ;  /* 0x000000ffff867224 */ /* 0x008fe400078e003e */
[----:B----4-:R-:W-:Y:S02]  /*31020*/  IMAD.MOV.U32 R133, RZ, RZ, R67 ;  /* 0x000000ffff857224 */ /* 0x010fe400078e0043 */
[----:B------:R-:W-:Y:S02]  /*31030*/  IMAD.MOV.U32 R132, RZ, RZ, R66 ;  /* 0x000000ffff847224 */ /* 0x000fe400078e0042 */
[----:B------:R-:W2:Y:S04]  /*31040*/  LDL.LU R66, [R1+0x2104] ;  /* 0x0021040001427983 */ /* 0x000ea80000300800 */
[----:B------:R-:W2:Y:S04]  /*31050*/  LDL.LU R67, [R1+0x2100] ;  /* 0x0021000001437983 */ /* 0x000ea80000300800 */
[----:B------:R-:W3:Y:S04]  /*31060*/  LDL.LU R62, [R1+0x20fc] ;  /* 0x0020fc00013e7983 */ /* 0x000ee80000300800 */
[----:B------:R-:W3:Y:S04]  /*31070*/  LDL.LU R63, [R1+0x20f8] ;  /* 0x0020f800013f7983 */ /* 0x000ee80000300800 */
        /* <DEDUP_REMOVED lines=17> */
[----:B------:R-:W4:Y:S04]  /*31190*/  LDL.LU R35, [R1+0x20b0] ;  /* 0x0020b00001237983 */ /* 0x000f280000300800 */
[----:B------:R-:W4:Y:S04]  /*311a0*/  LDL.LU R30, [R1+0x20ac] ;  /* 0x0020ac00011e7983 */ /* 0x000f280000300800 */
[----:B------:R-:W4:Y:S01]  /*311b0*/  LDL.LU R31, [R1+0x20a8] ;  /* 0x0020a800011f7983 */ /* 0x000f220000300800 */
[C---:B--2---:R-:W-:Y:S08]  /*311c0*/  HMMA.1688.F32.TF32 R164, R236.reuse, R22, R164 ;  /* 0x00000016eca4723c */ /* 0x044ff000000810a4 */
[C---:B---3--:R-:W-:Y:S08]  /*311d0*/  HMMA.1688.F32.TF32 R160, R236.reuse, R26, R160 ;  /* 0x0000001aeca0723c */ /* 0x048ff000000810a0 */
        /* <DEDUP_REMOVED lines=10> */
[----:B------:R4:W-:Y:S04]  /*31280*/  STL.64 [R1+0xeb8], R250 ;  /* 0x000eb8fa01007387 */ /* 0x0009e80000100a00 */
[----:B----4-:R-:W4:Y:S04]  /*31290*/  LDL.LU.64 R250, [R1+0x2080] ;  /* 0x0020800001fa7983 */ /* 0x010f280000300a00 */
[----:B------:R-:W4:Y:S01]  /*312a0*/  LDL.LU.64 R248, [R1+0x2078] ;  /* 0x0020780001f87983 */ /* 0x000f220000300a00 */
[C---:B------:R-:W-:Y:S08]  /*312b0*/  HMMA.1688.F32.TF32 R244, R236.reuse, R34, R244 ;  /* 0x00000022ecf4723c */ /* 0x040ff000000810f4 */
        /* <DEDUP_REMOVED lines=63> */
[----:B----4-:R-:W-:Y:S03]  /*316b0*/  HMMA.1688.F32.TF32 R68, R240, R66, R248 ;  /* 0x00000042f044723c */ /* 0x010fe600000810f8 */
        /* <DEDUP_REMOVED lines=10> */
[----:B------:R-:W4:Y:S04]  /*31760*/  LDL.LU R244, [R1+0x110] ;  /* 0x0001100001f47983 */ /* 0x000f280000300800 */
[----:B------:R1:W-:Y:S04]  /*31770*/  STL.64 [R1+0xbf0], R72 ;  /* 0x000bf04801007387 */ /* 0x0003e80000100a00 */
[----:B------:R1:W-:Y:S04]  /*31780*/  STL.64 [R1+0xbf8], R74 ;  /* 0x000bf84a01007387 */ /* 0x0003e80000100a00 */
[----:B------:R1:W-:Y:S04]  /*31790*/  STL.64 [R1+0xbe0], R68 ;  /* 0x000be04401007387 */ /* 0x0003e80000100a00 */
[----:B------:R1:W-:Y:S04]  /*317a0*/  STL.64 [R1+0xbe8], R70 ;  /* 0x000be84601007387 */ /* 0x0003e80000100a00 */
[----:B------:R-:W4:Y:S04]  /*317b0*/  LDL.LU R245, [R1+0x114] ;  /* 0x0001140001f57983 */ /* 0x000f280000300800 */
[----:B------:R-:W4:Y:S04]  /*317c0*/  LDL.LU R246, [R1+0x118] ;  /* 0x0001180001f67983 */ /* 0x000f280000300800 */
[----:B------:R-:W4:Y:S04]  /*317d0*/  LDL.LU R247, [R1+0x11c] ;  /* 0x00011c0001f77983 */ /* 0x000f280000300800 */
        /* <DEDUP_REMOVED lines=118> */
[----:B------:R-:W-:Y:S04]  /*31f40*/  STL.64 [R1+0xbc0], R152 ;  /* 0x000bc09801007387 */ /* 0x000fe80000100a00 */
[----:B------:R3:W-:Y:S01]  /*31f50*/  STL.64 [R1+0xbc8], R154 ;  /* 0x000bc89a01007387 */ /* 0x0007e20000100a00 */
[C---:B------:R-:W-:Y:S03]  /*31f60*/  HMMA.1688.F32.TF32 R116, R236.reuse, R46, R116 ;  /* 0x0000002eec74723c */ /* 0x040fe60000081074 */
[----:B---3--:R-:W3:Y:S04]  /*31f70*/  LDL.LU.64 R154, [R1+0x2060] ;  /* 0x00206000019a7983 */ /* 0x008ee80000300a00 */
[----:B------:R-:W3:Y:S04]  /*31f80*/  LDL.LU.64 R152, [R1+0x2058] ;  /* 0x0020580001987983 */ /* 0x000ee80000300a00 */
[----:B------:R-:W-:Y:S04]  /*31f90*/  STL.64 [R1+0xbb0], R148 ;  /* 0x000bb09401007387 */ /* 0x000fe80000100a00 */
[----:B------:R4:W-:Y:S04]  /*31fa0*/  STL.64 [R1+0xbb8], R150 ;  /* 0x000bb89601007387 */ /* 0x0009e80000100a00 */
[----:B----4-:R-:W4:Y:S04]  /*31fb0*/  LDL.LU.64 R150, [R1+0x2050] ;  /* 0x0020500001967983 */ /* 0x010f280000300a00 */
        /* <DEDUP_REMOVED lines=20> */
[----:B------:R-:W-:Y:S03]  /*32100*/  HMMA.1688.F32.TF32 R236, R236, R66, R96 ;  /* 0x00000042ecec723c */ /* 0x000fe60000081060 */
        /* <DEDUP_REMOVED lines=49> */
[----:B------:R1:W-:Y:S04]  /*32420*/  STL.64 [R1+0xab8], R90 ;  /* 0x000ab85a01007387 */ /* 0x0003e80000100a00 */
        /* <DEDUP_REMOVED lines=25> */
[----:B------:R1:W-:Y:S02]  /*325c0*/  STL.64 [R1+0xa48], R250 ;  /* 0x000a48fa01007387 */ /* 0x0003e40000100a00 */
[C---:B-1----:R-:W-:Y:S11]  /*325d0*/  HMMA.1688.F32.TF32 R248, R240.reuse, R38, R244 ;  /* 0x00000026f0f8723c */ /* 0x042ff600000810f4 */
[----:B------:R-:W-:Y:S11]  /*325e0*/  @!UPT UIADD3 URZ, URZ, URZ, URZ ;  /* 0x0000003f3f3ff290 */ /* 0x000ff6000fffe03f */
[----:B------:R-:W-:Y:S01]  /*325f0*/  @!UPT UIADD3 URZ, URZ, URZ, URZ ;  /* 0x0000003f3f3ff290 */ /* 0x000fe2000fffe03f */
[----:B------:R-:W-:Y:S04]  /*32600*/  STL.64 [R1+0xa30], R248 ;  /* 0x000a30f801007387 */ /* 0x000fe80000100a00 */
[----:B------:R-:W-:Y:S04]  /*32610*/  STL.64 [R1+0xa38], R250 ;  /* 0x000a38fa01007387 */ /* 0x000fe80000100a00 */
[----:B------:R-:W-:Y:S04]  /*32620*/  LDS R248, [R2+0x36180] ;  /* 0x0361800002f87984 */ /* 0x000fe80000000800 */
[----:B------:R-:W-:Y:S04]  /*32630*/  LDS R250, [R2+0x37180] ;  /* 0x0371800002fa7984 */ /* 0x000fe80000000800 */
[----:B------:R-:W-:Y:S04]  /*32640*/  LDS R249, [R252+0x36180] ;  /* 0x03618000fcf97984 */ /* 0x000fe80000000800 */
[----:B------:R-:W-:Y:S01]  /*32650*/  LDS R251, [R252+0x37180] ;  /* 0x03718000fcfb7984 */ /* 0x000fe20000000800 */
[C---:B--2---:R-:W-:Y:S08]  /*32660*/  HMMA.1688.F32.TF32 R76, R240.reuse, R50, R76 ;  /* 0x00000032f04c723c */ /* 0x044ff0000008104c */
[C---:B---3--:R-:W-:Y:S08]  /*32670*/  HMMA.1688.F32.TF32 R244, R240.reuse, R42, R68 ;  /* 0x0000002af0f4723c */ /* 0x048ff00000081044 */
[C---:B------:R-:W-:Y:S08]  /*32680*/  HMMA.1688.F32.TF32 R68, R240.reuse, R46, R72 ;  /* 0x0000002ef044723c */ /* 0x040ff00000081048 */
[C---:B------:R-:W-:Y:S07]  /*32690*/  HMMA.1688.F32.TF32 R72, R240.reuse, R54, R80 ;  /* 0x00000036f048723c */ /* 0x040fee0000081050 */
        /* <DEDUP_REMOVED lines=13> */
[----:B------:R-:W-:Y:S04]  /*32770*/  STL.64 [R1+0x9c0], R76 ;  /* 0x0009c04c01007387 */ /* 0x000fe80000100a00 */
[----:B------:R-:W-:Y:S01]  /*32780*/  STL.64 [R1+0x9c8], R78 ;  /* 0x0009c84e01007387 */ /* 0x000fe20000100a00 */
[C---:B------:R-:W-:Y:S03]  /*32790*/  HMMA.1688.F32.TF32 R80, R236.reuse, R10, R100 ;  /* 0x0000000aec50723c */ /* 0x040fe60000081064 */
[----:B------:R-:W-:Y:S04]  /*327a0*/  LDS R68, [R33+0x36100] ;  /* 0x0361000021447984 */ /* 0x000fe80000000800 */
[----:B------:R-:W-:Y:S04]  /*327b0*/  STL.64 [R1+0x9b0], R72 ;  /* 0x0009b04801007387 */ /* 0x000fe80000100a00 */
[----:B------:R1:W-:Y:S04]  /*327c0*/  STL.64 [R1+0x9b8], R74 ;  /* 0x0009b84a01007387 */ /* 0x0003e80000100a00 */
[----:B------:R-:W-:Y:S04]  /*327d0*/  LDS R70, [R33+0x37100] ;  /* 0x0371000021467984 */ /* 0x000fe80000000800 */
[----:B------:R-:W-:Y:S01]  /*327e0*/  LDS R69, [R41+0x36100] ;  /* 0x0361000029457984 */ /* 0x000fe20000000800 */
[C---:B-1----:R-:W-:Y:S03]  /*327f0*/  HMMA.1688.F32.TF32 R72, R236.reuse, R6, R96 ;  /* 0x00000006ec48723c */ /* 0x042fe60000081060 */
[----:B------:R-:W1:Y:S05]  /*32800*/  LDS R71, [R41+0x37100] ;  /* 0x0371000029477984 */ /* 0x000e6a0000000800 */
[C---:B------:R-:W-:Y:S11]  /*32810*/  HMMA.1688.F32.TF32 R76, R236.reuse, R14, R104 ;  /* 0x0000000eec4c723c */ /* 0x040ff60000081068 */
[----:B------:R-:W-:Y:S04]  /*32820*/  @!UPT UIADD3 URZ, URZ, URZ, URZ ;  /* 0x0000003f3f3ff290 */ /* 0x000fe8000fffe03f */
[----:B------:R-:W-:Y:S04]  /*32830*/  STL.64 [R1+0x9a0], R72 ;  /* 0x0009a04801007387 */ /* 0x000fe80000100a00 */
[----:B------:R2:W-:Y:S02]  /*32840*/  STL.64 [R1+0x9a8], R74 ;  /* 0x0009a84a01007387 */ /* 0x0005e40000100a00 */
[C---:B--2---:R-:W-:Y:S02]  /*32850*/  HMMA.1688.F32.TF32 R72, R236.reuse, R18, R108 ;  /* 0x00000012ec48723c */ /* 0x044fe4000008106c */
[----:B------:R-:W-:Y:S04]  /*32860*/  STL.64 [R1+0x990], R80 ;  /* 0x0009905001007387 */ /* 0x000fe80000100a00 */
[----:B------:R2:W-:Y:S04]  /*32870*/  STL.64 [R1+0x998], R82 ;  /* 0x0009985201007387 */ /* 0x0005e80000100a00 */
[----:B------:R-:W-:Y:S04]  /*32880*/  STL.64 [R1+0x980], R76 ;  /* 0x0009804c01007387 */ /* 0x000fe80000100a00 */
[----:B------:R3:W-:Y:S01]  /*32890*/  STL.64 [R1+0x988], R78 ;  /* 0x0009884e01007387 */ /* 0x0007e20000100a00 */
[C---:B--2---:R-:W-:Y:S08]  /*328a0*/  HMMA.1688.F32.TF32 R80, R236.reuse, R22, R112 ;  /* 0x00000016ec50723c */ /* 0x044ff00000081070 */
[C---:B---3--:R-:W-:Y:S01]  /*328b0*/  HMMA.1688.F32.TF32 R76, R236.reuse, R26, R116 ;  /* 0x0000001aec4c723c */ /* 0x048fe20000081074 */
[----:B------:R-:W-:Y:S04]  /*328c0*/  STL.64 [R1+0x970], R72 ;  /* 0x0009704801007387 */ /* 0x000fe80000100a00 */
[----:B------:R2:W-:Y:S03]  /*328d0*/  STL.64 [R1+0x978], R74 ;  /* 0x0009784a01007387 */ /* 0x0005e60000100a00 */
[C---:B--2---:R-:W-:Y:S07]  /*328e0*/  HMMA.1688.F32.TF32 R72, R236.reuse, R30, R120 ;  /* 0x0000001eec48723c */ /* 0x044fee0000081078 */
        /* <DEDUP_REMOVED lines=14> */
[----:B---3--:R-:W-:Y:S01]  /*329d0*/  HMMA.1688.F32.TF32 R76, R236, R50, R140 ;  /* 0x00000032ec4c723c */ /* 0x008fe2000008108c */
[----:B------:R-:W-:Y:S04]  /*329e0*/  STL.64 [R1+0x600], R72 ;  /* 0x0006004801007387 */ /* 0x000fe80000100a00 */
[----:B------:R2:W-:Y:S01]  /*329f0*/  STL.64 [R1+0x608], R74 ;  /* 0x0006084a01007387 */ /* 0x0005e20000100a00 */
[----:B------:R-:W-:-:S02]  /*32a00*/  IMAD.MOV.U32 R84, RZ, RZ, R232 ;  /* 0x000000ffff547224 */ /* 0x000fc400078e00e8 */
[----:B------:R-:W-:Y:S01]  /*32a10*/  IMAD.MOV.U32 R85, RZ, RZ, R233 ;  /* 0x000000ffff557224 */ /* 0x000fe200078e00e9 */
[----:B------:R-:W-:Y:S01]  /*32a20*/  LDS R140, [R2+0x36200] ;  /* 0x03620000028c7984 */ /* 0x000fe20000000800 */
[----:B------:R-:W-:Y:S02]  /*32a30*/  IMAD.MOV.U32 R86, RZ, RZ, R234 ;  /* 0x000000ffff567224 */ /* 0x000fe400078e00ea */
[----:B------:R-:W-:Y:S01]  /*32a40*/  IMAD.MOV.U32 R87, RZ, RZ, R235 ;  /* 0x000000ffff577224 */ /* 0x000fe200078e00eb */
[----:B------:R-:W-:Y:S01]  /*32a50*/  LDS R142, [R2+0x37200] ;  /* 0x03720000028e7984 */ /* 0x000fe20000000800 */
[C---:B--2---:R-:W-:Y:S03]  /*32a60*/  HMMA.1688.F32.TF32 R72, R236.reuse, R54, R144 ;  /* 0x00000036ec48723c */ /* 0x044fe60000081090 */
[----:B------:R-:W-:Y:S04]  /*32a70*/  STL.64 [R1+0x5e0], R80 ;  /* 0x0005e05001007387 */ /* 0x000fe80000100a00 */
[----:B------:R4:W-:Y:S04]  /*32a80*/  STL.64 [R1+0x5e8], R82 ;  /* 0x0005e85201007387 */ /* 0x0009e80000100a00 */
[----:B------:R-:W-:Y:S04]  /*32a90*/  STL.64 [R1+0x5d0], R76 ;  /* 0x0005d04c01007387 */ /* 0x000fe80000100a00 */
[----:B------:R2:W-:Y:S01]  /*32aa0*/  STL.64 [R1+0x5d8], R78 ;  /* 0x0005d84e01007387 */ /* 0x0005e20000100a00 */
[----:B----4-:R-:W-:Y:S01]  /*32ab0*/  HMMA.1688.F32.TF32 R80, R236, R58, R148 ;  /* 0x0000003aec50723c */ /* 0x010fe20000081094 */
[----:B------:R-:W-:-:S02]  /*32ac0*/  IMAD.MOV.U32 R240, RZ, RZ, R228 ;  /* 0x000000fffff07224 */ /* 0x000fc400078e00e4 */
[----:B------:R-:W-:Y:S01]  /*32ad0*/  LDS R141, [R252+0x36200] ;  /* 0x03620000fc8d7984 */ /* 0x000fe20000000800 */
[----:B------:R-:W-:Y:S02]  /*32ae0*/  IMAD.MOV.U32 R241, RZ, RZ, R229 ;  /* 0x000000fffff17224 */ /* 0x000fe400078e00e5 */
[----:B------:R-:W-:Y:S01]  /*32af0*/  IMAD.MOV.U32 R242, RZ, RZ, R230 ;  /* 0x000000fffff27224 */ /* 0x000fe200078e00e6 */
[----:B------:R-:W-:Y:S01]  /*32b00*/  LDS R143, [R252+0x37200] ;  /* 0x03720000fc8f7984 */ /* 0x000fe20000000800 */
[C---:B--2---:R-:W-:Y:S03]  /*32b10*/  HMMA.1688.F32.TF32 R76, R236.reuse, R62, R152 ;  /* 0x0000003eec4c723c */ /* 0x044fe60000081098 */
[----:B------:R-:W-:Y:S04]  /*32b20*/  STL.64 [R1+0x5c0], R72 ;  /* 0x0005c04801007387 */ /* 0x000fe80000100a00 */
[----:B------:R2:W-:Y:S02]  /*32b30*/  STL.64 [R1+0x5c8], R74 ;  /* 0x0005c84a01007387 */ /* 0x0005e40000100a00 */
[----:B--2---:R-:W-:Y:S06]  /*32b40*/  HMMA.1688.F32.TF32 R72, R236, R66, R156 ;  /* 0x00000042ec48723c */ /* 0x004fec000008109c */
[----:B------:R-:W-:Y:S04]  /*32b50*/  STL.64 [R1+0x5b0], R80 ;  /* 0x0005b05001007387 */ /* 0x000fe80000100a00 */
[----:B------:R1:W-:Y:S04]  /*32b60*/  STL.64 [R1+0x5b8], R82 ;  /* 0x0005b85201007387 */ /* 0x0003e80000100a00 */
[----:B------:R-:W-:Y:S04]  /*32b70*/  STL.64 [R1+0x5a0], R76 ;  /* 0x0005a04c01007387 */ /* 0x000fe80000100a00 */
[----:B------:R2:W-:Y:S01]  /*32b80*/  STL.64 [R1+0x5a8], R78 ;  /* 0x0005a84e01007387 */ /* 0x0005e20000100a00 */
[C---:B-1----:R-:W-:Y:S08]  /*32b90*/  HMMA.1688.F32.TF32 R80, R68.reuse, R10, R164 ;  /* 0x0000000a4450723c */ /* 0x042ff000000810a4 */
[C---:B--2---:R-:W-:Y:S01]  /*32ba0*/  HMMA.1688.F32.TF32 R76, R68.reuse, R6, R160 ;  /* 0x00000006444c723c */ /* 0x044fe200000810a0 */
[----:B------:R-:W-:Y:S04]  /*32bb0*/  STL.64 [R1+0x4d0], R72 ;  /* 0x0004d04801007387 */ /* 0x000fe80000100a00 */
[----:B------:R1:W-:Y:S03]  /*32bc0*/  STL.64 [R1+0x4d8], R74 ;  /* 0x0004d84a01007387 */ /* 0x0003e60000100a00 */
[C---:B-1----:R-:W-:Y:S11]  /*32bd0*/  HMMA.1688.F32.TF32 R72, R68.reuse, R14, R168 ;  /* 0x0000000e4448723c */ /* 0x042ff600000810a8 */
[----:B------:R-:W-:Y:S04]  /*32be0*/  @!UPT UIADD3 URZ, URZ, URZ, URZ ;  /* 0x0000003f3f3ff290 */ /* 0x000fe8000fffe03f */
        /* <DEDUP_REMOVED lines=18> */
[----:B------:R1:W-:Y:S04]  /*32d10*/  STL.64 [R1+0x2b0], R76 ;  /* 0x0002b04c01007387 */ /* 0x0003e80000100a00 */
[----:B------:R2:W-:Y:S04]  /*32d20*/  STL.64 [R1+0x2b8], R78 ;  /* 0x0002b84e01007387 */ /* 0x0005e80000100a00 */
[----:B------:R3:W-:Y:S01]  /*32d30*/  STL.64 [R1+0x290], R80 ;  /* 0x0002905001007387 */ /* 0x0007e20000100a00 */
[----:B-1----:R-:W-:-:S03]  /*32d40*/  IMAD.MOV.U32 R76, RZ, RZ, R210 ;  /* 0x000000ffff4c7224 */ /* 0x002fc600078e00d2 */
[----:B------:R1:W-:Y:S01]  /*32d50*/  STL.64 [R1+0x298], R82 ;  /* 0x0002985201007387 */ /* 0x0003e20000100a00 */
[----:B------:R-:W-:-:S03]  /*32d60*/  IMAD.MOV.U32 R77, RZ, RZ, R209 ;  /* 0x000000ffff4d7224 */ /* 0x000fc600078e00d1 */
[----:B------:R-:W4:Y:S01]  /*32d70*/  LDL.LU R210, [R1+0x1f00] ;  /* 0x001f000001d27983 */ /* 0x000f220000300800 */
[----:B--2---:R-:W-:-:S03]  /*32d80*/  IMAD.MOV.U32 R78, RZ, RZ, R208 ;  /* 0x000000ffff4e7224 */ /* 0x004fc600078e00d0 */
[----:B------:R2:W-:Y:S01]  /*32d90*/  STL.64 [R1+0x270], R72 ;  /* 0x0002704801007387 */ /* 0x0005e20000100a00 */
[----:B------:R-:W-:-:S03]  /*32da0*/  IMAD.MOV.U32 R79, RZ, RZ, R213 ;  /* 0x000000ffff4f7224 */ /* 0x000fc600078e00d5 */
[----:B------:R2:W-:Y:S01]  /*32db0*/  STL.64 [R1+0x278], R74 ;  /* 0x0002784a01007387 */ /* 0x0005e20000100a00 */
[----:B---3--:R-:W-:-:S03]  /*32dc0*/  IMAD.MOV.U32 R80, RZ, RZ, R200 ;  /* 0x000000ffff507224 */ /* 0x008fc600078e00c8 */
[----:B------:R-:W3:Y:S01]  /*32dd0*/  LDL.LU R209, [R1+0x1efc] ;  /* 0x001efc0001d17983 */ /* 0x000ee20000300800 */
[----:B------:R-:W-:-:S03]  /*32de0*/  IMAD.MOV.U32 R81, RZ, RZ, R206 ;  /* 0x000000ffff517224 */ /* 0x000fc600078e00ce */
[----:B------:R-:W3:Y:S01]  /*32df0*/  LDL.LU R208, [R1+0x1ef8] ;  /* 0x001ef80001d07983 */ /* 0x000ee20000300800 */
[----:B-1----:R-:W-:-:S03]  /*32e00*/  IMAD.MOV.U32 R82, RZ, RZ, R205 ;  /* 0x000000ffff527224 */ /* 0x002fc600078e00cd */
[----:B------:R-:W3:Y:S01]  /*32e10*/  LDL.LU R213, [R1+0x1ef4] ;  /* 0x001ef40001d57983 */ /* 0x000ee20000300800 */
[----:B------:R-:W-:-:S03]  /*32e20*/  IMAD.MOV.U32 R83, RZ, RZ, R204 ;  /* 0x000000ffff537224 */ /* 0x000fc600078e00cc */
[----:B------:R-:W3:Y:S04]  /*32e30*/  LDL.LU R200, [R1+0x1ef0] ;  /* 0x001ef00001c87983 */ /* 0x000ee80000300800 */
[----:B------:R-:W3:Y:S04]  /*32e40*/  LDL.LU R206, [R1+0x1eec] ;  /* 0x001eec0001ce7983 */ /* 0x000ee80000300800 */
[----:B------:R-:W3:Y:S04]  /*32e50*/  LDL.LU R205, [R1+0x1ee8] ;  /* 0x001ee80001cd7983 */ /* 0x000ee80000300800 */
[----:B------:R-:W3:Y:S04]  /*32e60*/  LDL.LU R204, [R1+0x1ee4] ;  /* 0x001ee40001cc7983 */ /* 0x000ee80000300800 */
[----:B------:R-:W3:Y:S04]  /*32e70*/  LDL.LU R232, [R1+0x1ee0] ;  /* 0x001ee00001e87983 */ /* 0x000ee80000300800 */
[----:B------:R-:W3:Y:S04]  /*32e80*/  LDL.LU R233, [R1+0x1edc] ;  /* 0x001edc0001e97983 */ /* 0x000ee80000300800 */
        /* <DEDUP_REMOVED lines=26> */
[----:B------:R-:W3:Y:S04]  /*33030*/  LDL.LU R223, [R1+0x1ea4] ;  /* 0x001ea40001df7983 */ /* 0x000ee80000300800 */
[----:B------:R-:W3:Y:S04]  /*33040*/  LDL.LU R216, [R1+0x1ea0] ;  /* 0x001ea00001d87983 */ /* 0x000ee80000300800 */
[----:B------:R-:W3:Y:S04]  /*33050*/  LDL.LU R217, [R1+0x1e9c] ;  /* 0x001e9c0001d97983 */ /* 0x000ee80000300800 */
[----:B------:R-:W3:Y:S04]  /*33060*/  LDL.LU R218, [R1+0x1e98] ;  /* 0x001e980001da7983 */ /* 0x000ee80000300800 */
[----:B------:R-:W3:Y:S01]  /*33070*/  LDL.LU R212, [R1+0x1e94] ;  /* 0x001e940001d47983 */ /* 0x000ee20000300800 */
        /* <DEDUP_REMOVED lines=9> */
[----:B------:R-:W-:Y:S02]  /*33110*/  IMAD.MOV.U32 R73, RZ, RZ, R214 ;  /* 0x000000ffff497224 */ /* 0x000fe400078e00d6 */
[----:B------:R-:W-:Y:S02]  /*33120*/  IMAD.MOV.U32 R74, RZ, RZ, R215 ;  /* 0x000000ffff4a7224 */ /* 0x000fe400078e00d7 */
[----:B------:R-:W-:Y:S02]  /*33130*/  IMAD.MOV.U32 R75, RZ, RZ, R219 ;  /* 0x000000ffff4b7224 */ /* 0x000fe400078e00db */
[----:B----4-:R-:W-:-:S02]  /*33140*/  IMAD.MOV.U32 R115, RZ, RZ, R210 ;  /* 0x000000ffff737224 */ /* 0x010fc400078e00d2 */
[----:B---3--:R-:W-:Y:S02]  /*33150*/  IMAD.MOV.U32 R114, RZ, RZ, R209 ;  /* 0x000000ffff727224 */ /* 0x008fe400078e00d1 */
[----:B------:R-:W-:Y:S02]  /*33160*/  IMAD.MOV.U32 R113, RZ, RZ, R208 ;  /* 0x000000ffff717224 */ /* 0x000fe400078e00d0 */
[----:B------:R-:W-:Y:S02]  /*33170*/  IMAD.MOV.U32 R112, RZ, RZ, R213 ;  /* 0x000000ffff707224 */ /* 0x000fe400078e00d5 */
[----:B------:R-:W2:Y:S04]  /*33180*/  LDL.LU R213, [R1+0x1e90] ;  /* 0x001e900001d57983 */ /* 0x000ea80000300800 */
[----:B------:R-:W3:Y:S04]  /*33190*/  LDL.LU R208, [R1+0x1e8c] ;  /* 0x001e8c0001d07983 */ /* 0x000ee80000300800 */
[----:B------:R-:W3:Y:S01]  /*331a0*/  LDL.LU R209, [R1+0x1e88] ;  /* 0x001e880001d17983 */ /* 0x000ee20000300800 */
[----:B------:R-:W-:-:S02]  /*331b0*/  IMAD.MOV.U32 R118, RZ, RZ, R206 ;  /* 0x000000ffff767224 */ /* 0x000fc400078e00ce */
[----:B------:R-:W-:Y:S01]  /*331c0*/  IMAD.MOV.U32 R117, RZ, RZ, R205 ;  /* 0x000000ffff757224 */ /* 0x000fe200078e00cd */
[----:B------:R-:W3:Y:S01]  /*331d0*/  LDL.LU R210, [R1+0x1e84] ;  /* 0x001e840001d27983 */ /* 0x000ee20000300800 */
[----:B------:R-:W-:-:S03]  /*331e0*/  IMAD.MOV.U32 R116, RZ, RZ, R204 ;  /* 0x000000ffff747224 */ /* 0x000fc600078e00cc */
[----:B------:R-:W4:Y:S01]  /*331f0*/  LDL.LU R204, [R1+0x1e80] ;  /* 0x001e800001cc7983 */ /* 0x000f220000300800 */
[----:B------:R-:W-:-:S03]  /*33200*/  IMAD.MOV.U32 R119, RZ, RZ, R200 ;  /* 0x000000ffff777224 */ /* 0x000fc600078e00c8 */
        /* <DEDUP_REMOVED lines=18> */
[----:B------:R-:W4:Y:S01]  /*33330*/  LDL.LU R219, [R1+0x1e44] ;  /* 0x001e440001db7983 */ /* 0x000f220000300800 */
[C---:B--2---:R-:W-:Y:S08]  /*33340*/  HMMA.1688.F32.TF32 R92, R68.reuse, R46, R200 ;  /* 0x0000002e445c723c */ /* 0x044ff000000810c8 */
[C---:B---3--:R-:W-:Y:S08]  /*33350*/  HMMA.1688.F32.TF32 R128, R68.reuse, R42, R196 ;  /* 0x0000002a4480723c */ /* 0x048ff000000810c4 */
[----:B----4-:R-:W-:Y:S01]  /*33360*/  HMMA.1688.F32.TF32 R124, R68, R50, R204 ;  /* 0x00000032447c723c */ /* 0x010fe200000810cc */
[----:B------:R-:W-:Y:S04]  /*33370*/  LDS R204, [R33+0x36200] ;  /* 0x0362000021cc7984 */ /* 0x000fe80000000800 */
[----:B------:R-:W-:Y:S03]  /*33380*/  LDS R206, [R33+0x37200] ;  /* 0x0372000021ce7984 */ /* 0x000fe60000000800 */
[----:B------:R-:W-:Y:S01]  /*33390*/  HMMA.1688.F32.TF32 R120, R248, R18, R120 ;  /* 0x00000012f878723c */ /* 0x000fe20000081078 */
[----:B------:R-:W-:Y:S04]  /*333a0*/  LDS R205, [R41+0x36200] ;  /* 0x0362000029cd7984 */ /* 0x000fe80000000800 */
[----:B------:R-:W-:Y:S04]  /*333b0*/  LDS R207, [R41+0x37200] ;  /* 0x0372000029cf7984 */ /* 0x000fe80000000800 */
        /* <DEDUP_REMOVED lines=18> */
[----:B------:R-:W2:Y:S01]  /*334e0*/  LDL.LU R244, [R1+0x470] ;  /* 0x0004700001f47983 */ /* 0x000ea20000300800 */
[C---:B------:R-:W-:Y:S03]  /*334f0*/  HMMA.1688.F32.TF32 R116, R248.reuse, R22, R116 ;  /* 0x00000016f874723c */ /* 0x040fe60000081074 */
[----:B------:R-:W-:Y:S04]  /*33500*/  LDS R92, [R33+0x36180] ;  /* 0x03618000215c7984 */ /* 0x000fe80000000800 */
[----:B------:R-:W-:Y:S01]  /*33510*/  LDS R94, [R33+0x37180] ;  /* 0x03718000215e7984 */ /* 0x000fe20000000800 */
[C---:B-1----:R-:W-:Y:S03]  /*33520*/  HMMA.1688.F32.TF32 R68, R248.reuse, R6, R224 ;  /* 0x00000006f844723c */ /* 0x042fe600000810e0 */
[----:B------:R-:W-:Y:S04]  /*33530*/  LDS R93, [R41+0x36180] ;  /* 0x03618000295d7984 */ /* 0x000fe80000000800 */
[----:B------:R-:W2:Y:S11]  /*33540*/  LDS R95, [R41+0x37180] ;  /* 0x03718000295f7984 */ /* 0x000eb60000000800 */
[----:B------:R-:W-:Y:S05]  /*33550*/  @!UPT UIADD3 URZ, URZ, URZ, URZ ;  /* 0x0000003f3f3ff290 */ /* 0x000fea000fffe03f */
[----:B------:R-:W-:Y:S04]  /*33560*/  STL.64 [R1+0x180], R68 ;  /* 0x0001804401007387 */ /* 0x000fe80000100a00 */
[----:B------:R1:W-:Y:S04]  /*33570*/  STL.64 [R1+0x188], R70 ;  /* 0x0001884601007387 */ /* 0x0003e80000100a00 */
[----:B------:R-:W2:Y:S04]  /*33580*/  LDL.LU R245, [R1+0x474] ;  /* 0x0004740001f57983 */ /* 0x000ea80000300800 */
[----:B------:R-:W2:Y:S04]  /*33590*/  LDL.LU R246, [R1+0x478] ;  /* 0x0004780001f67983 */ /* 0x000ea80000300800 */
[----:B------:R-:W2:Y:S01]  /*335a0*/  LDL.LU R247, [R1+0x47c] ;  /* 0x00047c0001f77983 */ /* 0x000ea20000300800 */
[C---:B------:R-:W-:Y:S08]  /*335b0*/  HMMA.1688.F32.TF32 R124, R248.reuse, R10, R228 ;  /* 0x0000000af87c723c */ /* 0x040ff000000810e4 */
[C---:B-1----:R-:W-:Y:S11]  /*335c0*/  HMMA.1688.F32.TF32 R68, R248.reuse, R14, R232 ;  /* 0x0000000ef844723c */ /* 0x042ff600000810e8 */
[----:B------:R-:W-:Y:S04]  /*335d0*/  @!UPT UIADD3 URZ, URZ, URZ, URZ ;  /* 0x0000003f3f3ff290 */ /* 0x000fe8000fffe03f */
[----:B------:R-:W-:Y:S04]  /*335e0*/  STL.64 [R1+0x160], R124 ;  /* 0x0001607c01007387 */ /* 0x000fe80000100a00 */
[----:B------:R-:W-:Y:S04]  /*335f0*/  STL.64 [R1+0x168], R126 ;  /* 0x0001687e01007387 */ /* 0x000fe80000100a00 */
        /* <DEDUP_REMOVED lines=32> */
[----:B------:R-:W-:Y:S02]  /*33800*/  HMMA.1688.F32.TF32 R248, R248, R66, R72 ;  /* 0x00000042f8f8723c */ /* 0x000fe40000081048 */
[----:B------:R-:W-:Y:S04]  /*33810*/  STL.64 [R1+0x10], R80 ;  /* 0x0000105001007387 */ /* 0x000fe80000100a00 */
[----:B------:R-:W-:Y:S04]  /*33820*/  STL.64 [R1+0x18], R82 ;  /* 0x0000185201007387 */ /* 0x000fe80000100a00 */
[----:B------:R-:W3:Y:S05]  /*33830*/  LDL.LU R72, [R1+0x490] ;  /* 0x0004900001487983 */ /* 0x000eea0000300800 */
[----:B------:R-:W-:Y:S04]  /*33840*/  STL.64 [R1], R68 ;  /* 0x0000004401007387 */ /* 0x000fe80000100a00 */
[----:B------:R2:W-:Y:S04]  /*33850*/  STL.64 [R1+0x8], R70 ;  /* 0x0000084601007387 */ /* 0x0005e80000100a00 */
[----:B------:R-:W3:Y:S04]  /*33860*/  LDL.LU R73, [R1+0x494] ;  /* 0x0004940001497983 */ /* 0x000ee80000300800 */
[----:B------:R-:W3:Y:S04]  /*33870*/  LDL.LU R74, [R1+0x498] ;  /* 0x00049800014a7983 */ /* 0x000ee80000300800 */
[----:B------:R-:W3:Y:S04]  /*33880*/  LDL.LU R75, [R1+0x49c] ;  /* 0x00049c00014b7983 */ /* 0x000ee80000300800 */
[----:B------:R-:W4:Y:S04]  /*33890*/  LDL.LU R76, [R1+0x480] ;  /* 0x00048000014c7983 */ /* 0x000f280000300800 */
[----:B------:R-:W4:Y:S04]  /*338a0*/  LDL.LU R77, [R1+0x484] ;  /* 0x00048400014d7983 */ /* 0x000f280000300800 */
[----:B------:R-:W4:Y:S04]  /*338b0*/  LDL.LU R78, [R1+0x488] ;  /* 0x00048800014e7983 */ /* 0x000f280000300800 */
[----:B------:R-:W4:Y:S04]  /*338c0*/  LDL.LU R79, [R1+0x48c] ;  /* 0x00048c00014f7983 */ /* 0x000f280000300800 */
[----:B------:R-:W-:Y:S04]  /*338d0*/  STL [R1+0x1c10], R250 ;  /* 0x001c10fa01007387 */ /* 0x000fe80000100800 */
[----:B------:R-:W-:Y:S04]  /*338e0*/  STL.64 [R1+0x1bd0], R248 ;  /* 0x001bd0f801007387 */ /* 0x000fe80000100a00 */
[----:B------:R-:W-:Y:S01]  /*338f0*/  STL [R1+0x1bcc], R251 ;  /* 0x001bccfb01007387 */ /* 0x000fe20000100800 */
[C---:B--2---:R-:W-:Y:S03]  /*33900*/  HMMA.1688.F32.TF32 R68, R92.reuse, R6, R244 ;  /* 0x000000065c44723c */ /* 0x044fe600000810f4 */
[----:B------:R-:W2:Y:S11]  /*33910*/  LDL.LU R244, [R1+0x520] ;  /* 0x0005200001f47983 */ /* 0x000eb60000300800 */
[----:B------:R-:W-:Y:S09]  /*33920*/  @!UPT UIADD3 URZ, URZ, URZ, URZ ;  /* 0x0000003f3f3ff290 */ /* 0x000ff2000fffe03f */
[----:B------:R-:W-:Y:S04]  /*33930*/  STL.64 [R1+0x150], R68 ;  /* 0x0001504401007387 */ /* 0x000fe80000100a00 */
        /* <DEDUP_REMOVED lines=28> */
[C---:B---3--:R-:W-:Y:S03]  /*33b00*/  HMMA.1688.F32.TF32 R68, R92.reuse, R14, R72 ;  /* 0x0000000e5c44723c */ /* 0x048fe60000081048 */
[----:B------:R-:W3:Y:S05]  /*33b10*/  LDL.LU R72, [R1+0x540] ;  /* 0x0005400001487983 */ /* 0x000eea0000300800 */
[C---:B----4-:R-:W-:Y:S11]  /*33b20*/  HMMA.1688.F32.TF32 R76, R92.reuse, R10, R76 ;  /* 0x0000000a5c4c723c */ /* 0x050ff6000008104c */
[----:B------:R-:W-:Y:S11]  /*33b30*/  @!UPT UIADD3 URZ, URZ, URZ, URZ ;  /* 0x0000003f3f3ff290 */ /* 0x000ff6000fffe03f */
[----:B------:R-:W-:Y:S01]  /*33b40*/  @!UPT UIADD3 URZ, URZ, URZ, URZ ;  /* 0x0000003f3f3ff290 */ /* 0x000fe2000fffe03f */
[----:B------:R1:W-:Y:S04]  /*33b50*/  STL.64 [R1+0x140], R76 ;  /* 0x0001404c01007387 */ /* 0x0003e80000100a00 */
[----:B------:R4:W-:Y:S04]  /*33b60*/  STL.64 [R1+0x148], R78 ;  /* 0x0001484e01007387 */ /* 0x0009e80000100a00 */
[----:B------:R-:W-:Y:S04]  /*33b70*/  STL.64 [R1+0x130], R68 ;  /* 0x0001304401007387 */ /* 0x000fe80000100a00 */
[----:B------:R2:W-:Y:S04]  /*33b80*/  STL.64 [R1+0x138], R70 ;  /* 0x0001384601007387 */ /* 0x0005e80000100a00 */
[----:B------:R-:W3:Y:S04]  /*33b90*/  LDL.LU R73, [R1+0x544] ;  /* 0x0005440001497983 */ /* 0x000ee80000300800 */
[----:B------:R-:W3:Y:S04]  /*33ba0*/  LDL.LU R74, [R1+0x548] ;  /* 0x00054800014a7983 */ /* 0x000ee80000300800 */
[----:B------:R-:W3:Y:S04]  /*33bb0*/  LDL.LU R75, [R1+0x54c] ;  /* 0x00054c00014b7983 */ /* 0x000ee80000300800 */
[----:B-1----:R-:W3:Y:S04]  /*33bc0*/  LDL.LU R76, [R1+0x550] ;  /* 0x00055000014c7983 */ /* 0x002ee80000300800 */
[----:B------:R-:W3:Y:S04]  /*33bd0*/  LDL.LU R77, [R1+0x554] ;  /* 0x00055400014d7983 */ /* 0x000ee80000300800 */
[----:B----4-:R-:W4:Y:S04]  /*33be0*/  LDL.LU R78, [R1+0x558] ;  /* 0x00055800014e7983 */ /* 0x010f280000300800 */
[----:B------:R-:W4:Y:S04]  /*33bf0*/  LDL.LU R79, [R1+0x55c] ;  /* 0x00055c00014f7983 */ /* 0x000f280000300800 */
[----:B------:R-:W4:Y:S04]  /*33c00*/  LDL.LU R80, [R1+0x560] ;  /* 0x0005600001507983 */ /* 0x000f280000300800 */
[----:B------:R-:W4:Y:S04]  /*33c10*/  LDL.LU R81, [R1+0x564] ;  /* 0x0005640001517983 */ /* 0x000f280000300800 */
[----:B------:R-:W4:Y:S04]  /*33c20*/  LDL.LU R82, [R1+0x568] ;  /* 0x0005680001527983 */ /* 0x000f280000300800 */
[----:B------:R-:W4:Y:S01]  /*33c30*/  LDL.LU R83, [R1+0x56c] ;  /* 0x00056c0001537983 */ /* 0x000f220000300800 */
[C---:B--2---:R-:W-:Y:S03]  /*33c40*/  HMMA.1688.F32.TF32 R68, R92.reuse, R18, R84 ;  /* 0x000000125c44723c */ /* 0x044fe60000081054 */
[----:B------:R-:W2:Y:S11]  /*33c50*/  LDL.LU R84, [R1+0x570] ;  /* 0x0005700001547983 */ /* 0x000eb60000300800 */
[----:B------:R-:W-:Y:S09]  /*33c60*/  @!UPT UIADD3 URZ, URZ, URZ, URZ ;  /* 0x0000003f3f3ff290 */ /* 0x000ff2000fffe03f */
[----:B------:R-:W-:Y:S04]  /*33c70*/  STL.64 [R1+0x110], R68 ;  /* 0x0001104401007387 */ /* 0x000fe80000100a00 */
[----:B------:R1:W-:Y:S04]  /*33c80*/  STL.64 [R1+0x118], R70 ;  /* 0x0001184601007387 */ /* 0x0003e80000100a00 */
[----:B------:R-:W2:Y:S04]  /*33c90*/  LDL.LU R85, [R1+0x574] ;  /* 0x0005740001557983 */ /* 0x000ea80000300800 */
[----:B------:R-:W2:Y:S01]  /*33ca0*/  LDL.LU R86, [R1+0x578] ;  /* 0x0005780001567983 */ /* 0x000ea20000300800 */
[C---:B-1----:R-:W-:Y:S03]  /*33cb0*/  HMMA.1688.F32.TF32 R68, R92.reuse, R22, R88 ;  /* 0x000000165c44723c */ /* 0x042fe60000081058 */
[----:B------:R-:W2:Y:S04]  /*33cc0*/  LDL.LU R87, [R1+0x57c] ;  /* 0x00057c0001577983 */ /* 0x000ea80000300800 */
[----:B------:R-:W2:Y:S11]  /*33cd0*/  LDL.LU R88, [R1+0x590] ;  /* 0x0005900001587983 */ /* 0x000eb60000300800 */
[----:B------:R-:W-:Y:S05]  /*33ce0*/  @!UPT UIADD3 URZ, URZ, URZ, URZ ;  /* 0x0000003f3f3ff290 */ /* 0x000fea000fffe03f */
[----:B------:R-:W-:Y:S04]  /*33cf0*/  STL.64 [R1+0x100], R68 ;  /* 0x0001004401007387 */ /* 0x000fe80000100a00 */
[----:B------:R1:W-:Y:S04]  /*33d00*/  STL.64 [R1+0x108], R70 ;  /* 0x0001084601007387 */ /* 0x0003e80000100a00 */
[----:B------:R-:W2:Y:S04]  /*33d10*/  LDL.LU R89, [R1+0x594] ;  /* 0x0005940001597983 */ /* 0x000ea80000300800 */
[----:B------:R-:W2:Y:S04]  /*33d20*/  LDL.LU R90, [R1+0x598] ;  /* 0x00059800015a7983 */ /* 0x000ea80000300800 */
[----:B------:R-:W2:Y:S01]  /*33d30*/  LDL.LU R91, [R1+0x59c] ;  /* 0x00059c00015b7983 */ /* 0x000ea20000300800 */
[C---:B------:R-:W-:Y:S08]  /*33d40*/  HMMA.1688.F32.TF32 R104, R92.reuse, R26, R104 ;  /* 0x0000001a5c68723c */ /* 0x040ff00000081068 */
[C---:B------:R-:W-:Y:S08]  /*33d50*/  HMMA.1688.F32.TF32 R100, R92.reuse, R30, R100 ;  /* 0x0000001e5c64723c */ /* 0x040ff00000081064 */
[C---:B------:R-:W-:Y:S08]  /*33d60*/  HMMA.1688.F32.TF32 R244, R92.reuse, R38, R244 ;  /* 0x000000265cf4723c */ /* 0x040ff000000810f4 */
[C---:B-1----:R-:W-:Y:S01]  /*33d70*/  HMMA.1688.F32.TF32 R68, R92.reuse, R34, R96 ;  /* 0x000000225c44723c */ /* 0x042fe20000081060 */
[----:B------:R-:W-:Y:S04]  /*33d80*/  STL.64 [R1+0xf0], R104 ;  /* 0x0000f06801007387 */ /* 0x000fe80000100a00 */
[----:B------:R-:W-:Y:S04]  /*33d90*/  STL.64 [R1+0xf8], R106 ;  /* 0x0000f86a01007387 */ /* 0x000fe80000100a00 */
[----:B------:R-:W-:Y:S04]  /*33da0*/  STL.64 [R1+0xe0], R100 ;  /* 0x0000e06401007387 */ /* 0x000fe80000100a00 */
[----:B------:R-:W-:Y:S04]  /*33db0*/  STL.64 [R1+0xe8], R102 ;  /* 0x0000e86601007387 */ /* 0x000fe80000100a00 */
[----:B------:R-:W-:Y:S06]  /*33dc0*/  STL.64 [R1+0x1be0], R244 ;  /* 0x001be0f401007387 */ /* 0x000fec0000100a00 */
[----:B------:R-:W-:Y:S04]  /*33dd0*/  STL.64 [R1+0xd0], R68 ;  /* 0x0000d04401007387 */ /* 0x000fe80000100a00 */
[----:B------:R1:W-:Y:S04]  /*33de0*/  STL.64 [R1+0xd8], R70 ;  /* 0x0000d84601007387 */ /* 0x0003e80000100a00 */
[----:B------:R2:W-:Y:S01]  /*33df0*/  STL.64 [R1+0x1bd8], R246 ;  /* 0x001bd8f601007387 */ /* 0x0005e20000100a00 */
[C---:B-1----:R-:W-:Y:S03]  /*33e00*/  HMMA.1688.F32.TF32 R68, R92.reuse, R42, R240 ;  /* 0x0000002a5c44723c */ /* 0x042fe600000810f0 */
[----:B------:R-:W2:Y:S04]  /*33e10*/  LDL.LU R240, [R1+0x580] ;  /* 0x0005800001f07983 */ /* 0x000ea80000300800 */
[----:B------:R-:W2:Y:S04]  /*33e20*/  LDL.LU R241, [R1+0x584] ;  /* 0x0005840001f17983 */ /* 0x000ea80000300800 */
[----:B------:R-:W2:Y:S04]  /*33e30*/  LDL.LU R242, [R1+0x588] ;  /* 0x0005880001f27983 */ /* 0x000ea80000300800 */
[----:B------:R-:W2:Y:S08]  /*33e40*/  LDL.LU R243, [R1+0x58c] ;  /* 0x00058c0001f37983 */ /* 0x000eb00000300800 */
[----:B------:R1:W-:Y:S04]  /*33e50*/  STL.64 [R1+0x1bf0], R68 ;  /* 0x001bf04401007387 */ /* 0x0003e80000100a00 */
[----:B------:R1:W-:Y:S01]  /*33e60*/  STL.64 [R1+0x1be8], R70 ;  /* 0x001be84601007387 */ /* 0x0003e20000100a00 */
[C---:B---3--:R-:W-:Y:S08]  /*33e70*/  HMMA.1688.F32.TF32 R72, R92.reuse, R46, R72 ;  /* 0x0000002e5c48723c */ /* 0x048ff00000081048 */
[C---:B----4-:R-:W-:Y:S08]  /*33e80*/  HMMA.1688.F32.TF32 R76, R92.reuse, R50, R76 ;  /* 0x000000325c4c723c */ /* 0x050ff0000008104c */
[C---:B------:R-:W-:Y:S07]  /*33e90*/  HMMA.1688.F32.TF32 R80, R92.reuse, R54, R80 ;  /* 0x000000365c50723c */ /* 0x040fee0000081050 */
[----:B------:R3:W-:Y:S04]  /*33ea0*/  STL.64 [R1+0x1c00], R72 ;  /* 0x001c004801007387 */ /* 0x0007e80000100a00 */
[----:B------:R4:W-:Y:S04]  /*33eb0*/  STL.64 [R1+0x1bf8], R74 ;  /* 0x001bf84a01007387 */ /* 0x0009e80000100a00 */
[----:B------:R-:W-:Y:S04]  /*33ec0*/  STL [R1+0x1c18], R76 ;  /* 0x001c184c01007387 */ /* 0x000fe80000100800 */
[----:B------:R-:W-:Y:S04]  /*33ed0*/  STL [R1+0x1c14], R77 ;  /* 0x001c144d01007387 */ /* 0x000fe80000100800 */
[----:B------:R-:W-:Y:S04]  /*33ee0*/  STL.64 [R1+0x1c08], R78 ;  /* 0x001c084e01007387 */ /* 0x000fe80000100a00 */
[----:B------:R1:W-:Y:S04]  /*33ef0*/  STL [R1+0x1c28], R80 ;  /* 0x001c285001007387 */ /* 0x0003e80000100800 */
[----:B------:R1:W-:Y:S04]  /*33f00*/  STL [R1+0x1c24], R81 ;  /* 0x001c245101007387 */ /* 0x0003e80000100800 */
[----:B------:R1:W-:Y:S04]  /*33f10*/  STL [R1+0x1c20], R82 ;  /* 0x001c205201007387 */ /* 0x0003e80000100800 */
[----:B------:R1:W-:Y:S01]  /*33f20*/  STL [R1+0x1c1c], R83 ;  /* 0x001c1c5301007387 */ /* 0x0003e20000100800 */
[C---:B--2---:R-:W-:Y:S11]  /*33f30*/  HMMA.1688.F32.TF32 R84, R92.reuse, R58, R84 ;  /* 0x0000003a5c54723c */ /* 0x044ff60000081054 */
[----:B------:R-:W-:Y:S11]  /*33f40*/  @!UPT UIADD3 URZ, URZ, URZ, URZ ;  /* 0x0000003f3f3ff290 */ /* 0x000ff6000fffe03f */
[----:B------:R-:W-:Y:S01]  /*33f50*/  @!UPT UIADD3 URZ, URZ, URZ, URZ ;  /* 0x0000003f3f3ff290 */ /* 0x000fe2000fffe03f */
[----:B------:R2:W-:Y:S01]  /*33f60*/  STL [R1+0x1c38], R84 ;  /* 0x001c385401007387 */ /* 0x0005e20000100800 */
[C---:B------:R-:W-:Y:S03]  /*33f70*/  HMMA.1688.F32.TF32 R88, R92.reuse, R62, R88 ;  /* 0x0000003e5c58723c */ /* 0x040fe60000081058 */
[----:B------:R1:W-:Y:S04]  /*33f80*/  STL [R1+0x1c34], R85 ;  /* 0x001c345501007387 */ /* 0x0003e80000100800 */
[----:B------:R1:W-:Y:S04]  /*33f90*/  STL [R1+0x1c30], R86 ;  /* 0x001c305601007387 */ /* 0x0003e80000100800 */
[----:B------:R1:W-:Y:S04]  /*33fa0*/  STL [R1+0x1c2c], R87 ;  /* 0x001c2c5701007387 */ /* 0x0003e80000100800 */
        /* <DEDUP_REMOVED lines=8> */
[----:B------:R1:W-:Y:S04]  /*34030*/  STL [R1+0x1c48], R88 ;  /* 0x001c485801007387 */ /* 0x0003e80000100800 */
[----:B------:R1:W-:Y:S04]  /*34040*/  STL [R1+0x1c44], R89 ;  /* 0x001c445901007387 */ /* 0x0003e80000100800 */
[----:B------:R1:W-:Y:S04]  /*34050*/  STL [R1+0x1c40], R90 ;  /* 0x001c405a01007387 */ /* 0x0003e80000100800 */
[----:B------:R1:W-:Y:S04]  /*34060*/  STL [R1+0x1c3c], R91 ;  /* 0x001c3c5b01007387 */ /* 0x0003e80000100800 */
        /* <DEDUP_REMOVED lines=16> */
[----:B------:R-:W4:Y:S08]  /*34170*/  LDL.LU R243, [R1+0x65c] ;  /* 0x00065c0001f37983 */ /* 0x000f300000300800 */
[----:B------:R-:W-:Y:S04]  /*34180*/  STL [R1+0x1c58], R92 ;  /* 0x001c585c01007387 */ /* 0x000fe80000100800 */
[----:B------:R-:W-:Y:S04]  /*34190*/  STL [R1+0x1c54], R93 ;  /* 0x001c545d01007387 */ /* 0x000fe80000100800 */
[----:B------:R-:W-:Y:S04]  /*341a0*/  STL [R1+0x1c50], R94 ;  /* 0x001c505e01007387 */ /* 0x000fe80000100800 */
[----:B------:R-:W-:Y:S01]  /*341b0*/  STL [R1+0x1c4c], R95 ;  /* 0x001c4c5f01007387 */ /* 0x000fe20000100800 */
[C---:B--2---:R-:W-:Y:S08]  /*341c0*/  HMMA.1688.F32.TF32 R144, R140.reuse, R6, R112 ;  /* 0x000000068c90723c */ /* 0x044ff00000081070 */
[C---:B---3--:R-:W-:Y:S11]  /*341d0*/  HMMA.1688.F32.TF32 R148, R140.reuse, R10, R108 ;  /* 0x0000000a8c94723c */ /* 0x048ff6000008106c */
[----:B------:R-:W-:Y:S04]  /*341e0*/  @!UPT UIADD3 URZ, URZ, URZ, URZ ;  /* 0x0000003f3f3ff290 */ /* 0x000fe8000fffe03f */
[----:B------:R2:W-:Y:S04]  /*341f0*/  STL [R1+0x1c68], R144 ;  /* 0x001c689001007387 */ /* 0x0005e80000100800 */
[----:B------:R3:W-:Y:S04]  /*34200*/  STL [R1+0x1c64], R145 ;  /* 0x001c649101007387 */ /* 0x0007e80000100800 */
[----:B------:R1:W-:Y:S01]  /*34210*/  STL [R1+0x1c60], R146 ;  /* 0x001c609201007387 */ /* 0x0003e20000100800 */
[C---:B----4-:R-:W-:Y:S03]  /*34220*/  HMMA.1688.F32.TF32 R152, R140.reuse, R14, R104 ;  /* 0x0000000e8c98723c */ /* 0x050fe60000081068 */
[----:B------:R4:W-:Y:S05]  /*34230*/  STL [R1+0x1c5c], R147 ;  /* 0x001c5c9301007387 */ /* 0x0009ea0000100800 */
[C---:B------:R-:W-:Y:S01]  /*34240*/  HMMA.1688.F32.TF32 R156, R140.reuse, R18, R100 ;  /* 0x000000128c9c723c */ /* 0x040fe20000081064 */
[----:B------:R1:W-:Y:S04]  /*34250*/  STL [R1+0x1c78], R148 ;  /* 0x001c789401007387 */ /* 0x0003e80000100800 */
[----:B------:R1:W-:Y:S03]  /*34260*/  STL [R1+0x1c74], R149 ;  /* 0x001c749501007387 */ /* 0x0003e60000100800 */
[C---:B------:R-:W-:Y:S01]  /*34270*/  HMMA.1688.F32.TF32 R96, R140.reuse, R22, R96 ;  /* 0x000000168c60723c */ /* 0x040fe20000081060 */
[----:B------:R1:W-:Y:S04]  /*34280*/  STL [R1+0x1c70], R150 ;  /* 0x001c709601007387 */ /* 0x0003e80000100800 */
[----:B------:R1:W-:Y:S04]  /*34290*/  STL [R1+0x1c6c], R151 ;  /* 0x001c6c9701007387 */ /* 0x0003e80000100800 */
[----:B------:R1:W-:Y:S04]  /*342a0*/  STL [R1+0x1c88], R152 ;  /* 0x001c889801007387 */ /* 0x0003e80000100800 */
[----:B------:R1:W-:Y:S04]  /*342b0*/  STL [R1+0x1c84], R153 ;  /* 0x001c849901007387 */ /* 0x0003e80000100800 */
[----:B------:R1:W-:Y:S04]  /*342c0*/  STL [R1+0x1c80], R154 ;  /* 0x001c809a01007387 */ /* 0x0003e80000100800 */
[----:B------:R1:W-:Y:S04]  /*342d0*/  STL [R1+0x1c7c], R155 ;  /* 0x001c7c9b01007387 */ /* 0x0003e80000100800 */
[----:B------:R-:W-:Y:S04]  /*342e0*/  STL [R1+0x1c98], R156 ;  /* 0x001c989c01007387 */ /* 0x000fe80000100800 */
[----:B------:R-:W-:Y:S04]  /*342f0*/  STL [R1+0x1c94], R157 ;  /* 0x001c949d01007387 */ /* 0x000fe80000100800 */
[----:B------:R-:W-:Y:S04]  /*34300*/  STL [R1+0x1c90], R158 ;  /* 0x001c909e01007387 */ /* 0x000fe80000100800 */
[----:B------:R-:W-:Y:S04]  /*34310*/  STL [R1+0x1c8c], R159 ;  /* 0x001c8c9f01007387 */ /* 0x000fe80000100800 */
[----:B------:R-:W2:Y:S04]  /*34320*/  LDL.LU R104, [R1+0x660] ;  /* 0x0006600001687983 */ /* 0x000ea80000300800 */
[----:B------:R-:W2:Y:S04]  /*34330*/  LDL.LU R105, [R1+0x664] ;  /* 0x0006640001697983 */ /* 0x000ea80000300800 */
[----:B------:R-:W2:Y:S04]  /*34340*/  LDL.LU R106, [R1+0x668] ;  /* 0x00066800016a7983 */ /* 0x000ea80000300800 */
[----:B------:R-:W2:Y:S04]  /*34350*/  LDL.LU R107, [R1+0x66c] ;  /* 0x00066c00016b7983 */ /* 0x000ea80000300800 */
[----:B------:R1:W-:Y:S04]  /*34360*/  STL.64 [R1+0x1ca8], R96 ;  /* 0x001ca86001007387 */ /* 0x0003e80000100a00 */
[----:B------:R1:W-:Y:S04]  /*34370*/  STL [R1+0x1ca0], R98 ;  /* 0x001ca06201007387 */ /* 0x0003e80000100800 */
[----:B------:R1:W-:Y:S04]  /*34380*/  STL [R1+0x1c9c], R99 ;  /* 0x001c9c6301007387 */ /* 0x0003e80000100800 */
        /* <DEDUP_REMOVED lines=26> */
[----:B------:R-:W-:Y:S04]  /*34530*/  STL.64 [R1+0x1cb0], R102 ;  /* 0x001cb06601007387 */ /* 0x000fe80000100a00 */
        /* <DEDUP_REMOVED lines=11> */
[C---:B------:R-:W-:Y:S01]  /*345f0*/  HMMA.1688.F32.TF32 R116, R140.reuse, R42, R116 ;  /* 0x0000002a8c74723c */ /* 0x040fe20000081074 */
        /* <DEDUP_REMOVED lines=13> */
[----:B------:R-:W2:Y:S04]  /*346d0*/  LDL.LU R239, [R1+0x6ec] ;  /* 0x0006ec0001ef7983 */ /* 0x000ea80000300800 */
[----:B------:R-:W-:Y:S01]  /*346e0*/  STL.64 [R1+0x1d08], R120 ;  /* 0x001d087801007387 */ /* 0x000fe20000100a00 */
[C---:B------:R-:W-:Y:S03]  /*346f0*/  HMMA.1688.F32.TF32 R128, R140.reuse, R54, R240 ;  /* 0x000000368c80723c */ /* 0x040fe600000810f0 */
[----:B------:R-:W-:Y:S04]  /*34700*/  STL.64 [R1+0x1d00], R122 ;  /* 0x001d007a01007387 */ /* 0x000fe80000100a00 */
[----:B------:R-:W-:Y:S04]  /*34710*/  STL.64 [R1+0x1d18], R124 ;  /* 0x001d187c01007387 */ /* 0x000fe80000100a00 */
[----:B------:R-:W-:Y:S04]  /*34720*/  STL.64 [R1+0x1d10], R126 ;  /* 0x001d107e01007387 */ /* 0x000fe80000100a00 */
[----:B------:R-:W3:Y:S04]  /*34730*/  LDL.LU R240, [R1+0x710] ;  /* 0x0007100001f07983 */ /* 0x000ee80000300800 */
[----:B------:R-:W3:Y:S04]  /*34740*/  LDL.LU R241, [R1+0x714] ;  /* 0x0007140001f17983 */ /* 0x000ee80000300800 */
[----:B------:R-:W3:Y:S04]  /*34750*/  LDL.LU R242, [R1+0x718] ;  /* 0x0007180001f27983 */ /* 0x000ee80000300800 */
[----:B------:R-:W3:Y:S01]  /*34760*/  LDL.LU R243, [R1+0x71c] ;  /* 0x00071c0001f37983 */ /* 0x000ee20000300800 */
[C---:B------:R-:W-:Y:S03]  /*34770*/  HMMA.1688.F32.TF32 R132, R140.reuse, R58, R132 ;  /* 0x0000003a8c84723c */ /* 0x040fe60000081084 */
[----:B------:R-:W-:Y:S04]  /*34780*/  STL.64 [R1+0x1d28], R128 ;  /* 0x001d288001007387 */ /* 0x000fe80000100a00 */
[----:B------:R-:W-:Y:S01]  /*34790*/  STL.64 [R1+0x1d20], R130 ;  /* 0x001d208201007387 */ /* 0x000fe20000100a00 */
[C---:B------:R-:W-:Y:S11]  /*347a0*/  HMMA.1688.F32.TF32 R136, R140.reuse, R62, R136 ;  /* 0x0000003e8c88723c */ /* 0x040ff60000081088 */
[----:B------:R-:W-:Y:S04]  /*347b0*/  @!UPT UIADD3 URZ, URZ, URZ, URZ ;  /* 0x0000003f3f3ff290 */ /* 0x000fe8000fffe03f */
        /* <DEDUP_REMOVED lines=15> */
[----:B------:R-:W-:Y:S04]  /*348b0*/  STL.64 [R1+0x1d40], R138 ;  /* 0x001d408a01007387 */ /* 0x000fe80000100a00 */
[----:B------:R-:W4:Y:S04]  /*348c0*/  LDL.LU R160, [R1+0x750] ;  /* 0x0007500001a07983 */ /* 0x000f280000300800 */
[----:B------:R-:W4:Y:S04]  /*348d0*/  LDL.LU R161, [R1+0x754] ;  /* 0x0007540001a17983 */ /* 0x000f280000300800 */
[----:B------:R-:W4:Y:S04]  /*348e0*/  LDL.LU R162, [R1+0x758] ;  /* 0x0007580001a27983 */ /* 0x000f280000300800 */
[----:B------:R-:W4:Y:S01]  /*348f0*/  LDL.LU R163, [R1+0x75c] ;  /* 0x00075c0001a37983 */ /* 0x000f220000300800 */
[----:B--2---:R-:W-:Y:S03]  /*34900*/  HMMA.1688.F32.TF32 R140, R140, R66, R236 ;  /* 0x000000428c8c723c */ /* 0x004fe600000810ec */
[----:B------:R-:W-:Y:S04]  /*34910*/  LDS R236, [R2+0x36280] ;  /* 0x0362800002ec7984 */ /* 0x000fe80000000800 */
[----:B------:R-:W-:Y:S04]  /*34920*/  LDS R238, [R2+0x37280] ;  /* 0x0372800002ee7984 */ /* 0x000fe80000000800 */
[----:B------:R-:W-:Y:S04]  /*34930*/  LDS R237, [R252+0x36280] ;  /* 0x03628000fced7984 */ /* 0x000fe80000000800 */
[----:B------:R-:W2:Y:S08]  /*34940*/  LDS R239, [R252+0x37280] ;  /* 0x03728000fcef7984 */ /* 0x000eb00000000800 */
[----:B------:R-:W-:Y:S04]  /*34950*/  STL.64 [R1+0x1d58], R140 ;  /* 0x001d588c01007387 */ /* 0x000fe80000100a00 */
[----:B------:R-:W-:Y:S01]  /*34960*/  STL.64 [R1+0x1d50], R142 ;  /* 0x001d508e01007387 */ /* 0x000fe20000100a00 */
[C---:B---3--:R-:W-:Y:S03]  /*34970*/  HMMA.1688.F32.TF32 R208, R204.reuse, R6, R240 ;  /* 0x00000006ccd0723c */ /* 0x048fe600000810f0 */
[----:B------:R-:W3:Y:S04]  /*34980*/  LDL.LU R240, [R1+0x760] ;  /* 0x0007600001f07983 */ /* 0x000ee80000300800 */
[----:B------:R-:W3:Y:S04]  /*34990*/  LDL.LU R241, [R1+0x764] ;  /* 0x0007640001f17983 */ /* 0x000ee80000300800 */
[----:B------:R-:W3:Y:S04]  /*349a0*/  LDL.LU R242, [R1+0x768] ;  /* 0x0007680001f27983 */ /* 0x000ee80000300800 */
[----:B------:R-:W3:Y:S08]  /*349b0*/  LDL.LU R243, [R1+0x76c] ;  /* 0x00076c0001f37983 */ /* 0x000ef00000300800 */
[----:B------:R-:W-:Y:S01]  /*349c0*/  STL [R1+0x1d6c], R208 ;  /* 0x001d6cd001007387 */ /* 0x000fe20000100800 */
[C---:B----4-:R-:W-:Y:S08]  /*349d0*/  HMMA.1688.F32.TF32 R228, R204.reuse, R10, R172 ;  /* 0x0000000acce4723c */ /* 0x050ff000000810ac */
[C---:B------:R-:W-:Y:S01]  /*349e0*/  HMMA.1688.F32.TF32 R212, R204.reuse, R14, R168 ;  /* 0x0000000eccd4723c */ /* 0x040fe200000810a8 */
[----:B------:R-:W-:Y:S07]  /*349f0*/  STL [R1+0x1d68], R209 ;  /* 0x001d68d101007387 */ /* 0x000fee0000100800 */
[C---:B------:R-:W-:Y:S01]  /*34a00*/  HMMA.1688.F32.TF32 R216, R204.reuse, R18, R164 ;  /* 0x00000012ccd8723c */ /* 0x040fe200000810a4 */
[----:B------:R-:W-:Y:S04]  /*34a10*/  STL [R1+0x1d64], R210 ;  /* 0x001d64d201007387 */ /* 0x000fe80000100800 */
[----:B------:R-:W-:Y:S04]  /*34a20*/  STL [R1+0x1d60], R211 ;  /* 0x001d60d301007387 */ /* 0x000fe80000100800 */
[----:B------:R-:W-:Y:S04]  /*34a30*/  STL [R1+0x1d7c], R228 ;  /* 0x001d7ce401007387 */ /* 0x000fe80000100800 */
[----:B------:R-:W-:Y:S04]  /*34a40*/  STL [R1+0x1d78], R229 ;  /* 0x001d78e501007387 */ /* 0x000fe80000100800 */
[----:B------:R-:W-:Y:S01]  /*34a50*/  STL [R1+0x1d74], R230 ;  /* 0x001d74e601007387 */ /* 0x000fe20000100800 */
[C---:B------:R-:W-:Y:S03]  /*34a60*/  HMMA.1688.F32.TF32 R160, R204.reuse, R22, R160 ;  /* 0x00000016cca0723c */ /* 0x040fe600000810a0 */
        /* <DEDUP_REMOVED lines=38> */
[----:B------:R-:W3:Y:S04]  /*34cd0*/  LDL.LU R240, [R1+0x7d0] ;  /* 0x0007d00001f07983 */ /* 0x000ee80000300800 */
[----:B------:R-:W3:Y:S04]  /*34ce0*/  LDL.LU R241, [R1+0x7d4] ;  /* 0x0007d40001f17983 */ /* 0x000ee80000300800 */
[----:B------:R-:W3:Y:S04]  /*34cf0*/  LDL.LU R242, [R1+0x7d8] ;  /* 0x0007d80001f27983 */ /* 0x000ee80000300800 */
[----:B------:R-:W3:Y:S08]  /*34d00*/  LDL.LU R243, [R1+0x7dc] ;  /* 0x0007dc0001f37983 */ /* 0x000ef00000300800 */
[----:B------:R-:W-:Y:S04]  /*34d10*/  STL [R1+0x1dbc], R164 ;  /* 0x001dbca401007387 */ /* 0x000fe80000100800 */
[----:B------:R-:W-:Y:S04]  /*34d20*/  STL [R1+0x1db8], R165 ;  /* 0x001db8a501007387 */ /* 0x000fe80000100800 */
[----:B------:R-:W-:Y:S04]  /*34d30*/  STL [R1+0x1db4], R166 ;  /* 0x001db4a601007387 */ /* 0x000fe80000100800 */
[----:B------:R-:W-:Y:S01]  /*34d40*/  STL [R1+0x1db0], R167 ;  /* 0x001db0a701007387 */ /* 0x000fe20000100800 */
[C---:B----4-:R-:W-:Y:S08]  /*34d50*/  HMMA.1688.F32.TF32 R168, R204.reuse, R30, R168 ;  /* 0x0000001ecca8723c */ /* 0x050ff000000810a8 */
[C---:B--2---:R-:W-:Y:S11]  /*34d60*/  HMMA.1688.F32.TF32 R172, R204.reuse, R34, R172 ;  /* 0x00000022ccac723c */ /* 0x044ff600000810ac */
[----:B------:R-:W-:Y:S04]  /*34d70*/  @!UPT UIADD3 URZ, URZ, URZ, URZ ;  /* 0x0000003f3f3ff290 */ /* 0x000fe8000fffe03f */
[----:B------:R-:W-:Y:S04]  /*34d80*/  STL [R1+0x1dcc], R168 ;  /* 0x001dcca801007387 */ /* 0x000fe80000100800 */
[----:B------:R-:W-:Y:S04]  /*34d90*/  STL [R1+0x1dc8], R169 ;  /* 0x001dc8a901007387 */ /* 0x000fe80000100800 */
[----:B------:R-:W-:Y:S01]  /*34da0*/  STL [R1+0x1dc4], R170 ;  /* 0x001dc4aa01007387 */ /* 0x000fe20000100800 */
[C---:B------:R-:W-:Y:S03]  /*34db0*/  HMMA.1688.F32.TF32 R176, R204.reuse, R38, R176 ;  /* 0x00000026ccb0723c */ /* 0x040fe600000810b0 */
[----:B------:R-:W-:Y:S05]  /*34dc0*/  STL [R1+0x1dc0], R171 ;  /* 0x001dc0ab01007387 */ /* 0x000fea0000100800 */
[C---:B------:R-:W-:Y:S01]  /*34dd0*/  HMMA.1688.F32.TF32 R180, R204.reuse, R42, R180 ;  /* 0x0000002accb4723c */ /* 0x040fe200000810b4 */
[----:B------:R-:W-:Y:S07]  /*34de0*/  STL [R1+0x1ddc], R172 ;  /* 0x001ddcac01007387 */ /* 0x000fee0000100800 */
[C---:B------:R-:W-:Y:S01]  /*34df0*/  HMMA.1688.F32.TF32 R184, R204.reuse, R46, R184 ;  /* 0x0000002eccb8723c */ /* 0x040fe200000810b8 */
[----:B------:R-:W-:Y:S04]  /*34e00*/  STL [R1+0x1dd8], R173 ;  /* 0x001dd8ad01007387 */ /* 0x000fe80000100800 */
[----:B------:R-:W-:Y:S03]  /*34e10*/  STL [R1+0x1dd4], R174 ;  /* 0x001dd4ae01007387 */ /* 0x000fe60000100800 */
[C---:B------:R-:W-:Y:S01]  /*34e20*/  HMMA.1688.F32.TF32 R188, R204.reuse, R50, R188 ;  /* 0x00000032ccbc723c */ /* 0x040fe200000810bc */
        /* <DEDUP_REMOVED lines=91> */
[----:B---3--:R-:W-:Y:S03]  /*353e0*/  HMMA.1688.F32.TF32 R192, R204, R54, R240 ;  /* 0x00000036ccc0723c */ /* 0x008fe600000810f0 */
[----:B------:R-:W3:Y:S04]  /*353f0*/  LDL.LU R240, [R1+0xb90] ;  /* 0x000b900001f07983 */ /* 0x000ee80000300800 */
[----:B------:R-:W3:Y:S04]  /*35400*/  LDL.LU R241, [R1+0xb94] ;  /* 0x000b940001f17983 */ /* 0x000ee80000300800 */
[----:B------:R-:W3:Y:S04]  /*35410*/  LDL.LU R242, [R1+0xb98] ;  /* 0x000b980001f27983 */ /* 0x000ee80000300800 */
[----:B------:R-:W3:Y:S08]  /*35420*/  LDL.LU R243, [R1+0xb9c] ;  /* 0x000b9c0001f37983 */ /* 0x000ef00000300800 */
[----:B------:R-:W-:Y:S04]  /*35430*/  STL.64 [R1+0x1e20], R194 ;  /* 0x001e20c201007387 */ /* 0x000fe80000100a00 */
[----:B------:R-:W-:Y:S01]  /*35440*/  STL.64 [R1+0x1e18], R192 ;  /* 0x001e18c001007387 */ /* 0x000fe20000100a00 */
[C---:B--2---:R-:W-:Y:S08]  /*35450*/  HMMA.1688.F32.TF32 R96, R236.reuse, R14, R96 ;  /* 0x0000000eec60723c */ /* 0x044ff00000081060 */
[----:B------:R-:W-:Y:S08]  /*35460*/  HMMA.1688.F32.TF32 R100, R236, R22, R152 ;  /* 0x00000016ec64723c */ /* 0x000ff00000081098 */
[----:B----4-:R-:W-:Y:S11]  /*35470*/  HMMA.1688.F32.TF32 R196, R204, R58, R196 ;  /* 0x0000003accc4723c */ /* 0x010ff600000810c4 */
[----:B------:R-:W-:Y:S11]  /*35480*/  @!UPT UIADD3 URZ, URZ, URZ, URZ ;  /* 0x0000003f3f3ff290 */ /* 0x000ff6000fffe03f */
[----:B------:R-:W-:Y:S01]  /*35490*/  @!UPT UIADD3 URZ, URZ, URZ, URZ ;  /* 0x0000003f3f3ff290 */ /* 0x000fe2000fffe03f */
[----:B------:R-:W-:Y:S04]  /*354a0*/  STL.64 [R1+0x1e30], R198 ;  /* 0x001e30c601007387 */ /* 0x000fe80000100a00 */
[----:B------:R-:W-:Y:S04]  /*354b0*/  STL.64 [R1+0x1e28], R196 ;  /* 0x001e28c401007387 */ /* 0x000fe80000100a00 */
[----:B------:R-:W-:Y:S04]  /*354c0*/  STL.64 [R1+0x120], R96 ;  /* 0x0001206001007387 */ /* 0x000fe80000100a00 */
[----:B------:R1:W-:Y:S01]  /*354d0*/  STL.64 [R1+0x128], R98 ;  /* 0x0001286201007387 */ /* 0x0003e20000100a00 */
[C---:B------:R-:W-:Y:S08]  /*354e0*/  HMMA.1688.F32.TF32 R104, R236.reuse, R18, R156 ;  /* 0x00000012ec68723c */ /* 0x040ff0000008109c */
[----:B-1----:R-:W-:Y:S08]  /*354f0*/  HMMA.1688.F32.TF32 R96, R236, R26, R148 ;  /* 0x0000001aec60723c */ /* 0x002ff00000081094 */
[C---:B------:R-:W-:Y:S07]  /*35500*/  HMMA.1688.F32.TF32 R200, R204.reuse, R62, R200 ;  /* 0x0000003eccc8723c */ /* 0x040fee00000810c8 */
[----:B------:R-:W-:Y:S01]  /*35510*/  STL.64 [R1+0x170], R104 ;  /* 0x0001706801007387 */ /* 0x000fe20000100a00 */
[----:B------:R-:W-:Y:S03]  /*35520*/  HMMA.1688.F32.TF32 R204, R204, R66, R232 ;  /* 0x00000042cccc723c */ /* 0x000fe600000810e8 */
[----:B------:R1:W-:Y:S04]  /*35530*/  STL.64 [R1+0x178], R106 ;  /* 0x0001786a01007387 */ /* 0x0003e80000100a00 */
[----:B------:R-:W-:Y:S04]  /*35540*/  STL.64 [R1+0x1a0], R100 ;  /* 0x0001a06401007387 */ /* 0x000fe80000100a00 */
[----:B------:R2:W-:Y:S01]  /*35550*/  STL.64 [R1+0x1a8], R102 ;  /* 0x0001a86601007387 */ /* 0x0005e20000100a00 */
[C---:B-1----:R-:W-:Y:S03]  /*35560*/  HMMA.1688.F32.TF32 R104, R236.reuse, R30, R144 ;  /* 0x0000001eec68723c */ /* 0x042fe60000081090 */
[----:B------:R-:W-:Y:S04]  /*35570*/  STL.64 [R1+0x1c0], R96 ;  /* 0x0001c06001007387 */ /* 0x000fe80000100a00 */
[----:B------:R-:W-:Y:S01]  /*35580*/  LDS R232, [R33+0x36280] ;  /* 0x0362800021e87984 */ /* 0x000fe20000000800 */
[C---:B--2---:R-:W-:Y:S03]  /*35590*/  HMMA.1688.F32.TF32 R100, R236.reuse, R34, R92 ;  /* 0x00000022ec64723c */ /* 0x044fe6000008105c */
[----:B------:R-:W-:Y:S04]  /*355a0*/  LDS R234, [R33+0x37280] ;  /* 0x0372800021ea7984 */ /* 0x000fe80000000800 */
[----:B------:R-:W-:Y:S04]  /*355b0*/  LDS R233, [R41+0x36280] ;  /* 0x0362800029e97984 */ /* 0x000fe80000000800 */
[----:B------:R-:W3:Y:S01]  /*355c0*/  LDS R235, [R41+0x37280] ;  /* 0x0372800029eb7984 */ /* 0x000ee20000000800 */
[C---:B------:R-:W-:Y:S03]  /*355d0*/  HMMA.1688.F32.TF32 R92, R236.reuse, R42, R84 ;  /* 0x0000002aec5c723c */ /* 0x040fe60000081054 */
[----:B------:R1:W-:Y:S05]  /*355e0*/  STL.64 [R1+0x1c8], R98 ;  /* 0x0001c86201007387 */ /* 0x0003ea0000100a00 */
[C---:B------:R-:W-:Y:S08]  /*355f0*/  HMMA.1688.F32.TF32 R84, R236.reuse, R50, R76 ;  /* 0x00000032ec54723c */ /* 0x040ff0000008104c */
[C---:B-1----:R-:W-:Y:S08]  /*35600*/  HMMA.1688.F32.TF32 R96, R236.reuse, R38, R88 ;  /* 0x00000026ec60723c */ /* 0x042ff00000081058 */
[C---:B------:R-:W-:Y:S08]  /*35610*/  HMMA.1688.F32.TF32 R88, R236.reuse, R46, R80 ;  /* 0x0000002eec58723c */ /* 0x040ff00000081050 */
[C---:B------:R-:W-:Y:S08]  /*35620*/  HMMA.1688.F32.TF32 R80, R236.reuse, R54, R72 ;  /* 0x00000036ec50723c */ /* 0x040ff00000081048 */
[C---:B------:R-:W-:Y:S01]  /*35630*/  HMMA.1688.F32.TF32 R76, R236.reuse, R58, R68 ;  /* 0x0000003aec4c723c */ /* 0x040fe20000081044 */
[----:B------:R-:W-:Y:S07]  /*35640*/  STL.64 [R1+0x1e0], R104 ;  /* 0x0001e06801007387 */ /* 0x000fee0000100a00 */
        /* <DEDUP_REMOVED lines=22> */
[-C--:B---3--:R-:W-:Y:S03]  /*357b0*/  HMMA.1688.F32.TF32 R68, R232, R6.reuse, R240 ;  /* 0x00000006e844723c */ /* 0x088fe600000810f0 */
[----:B------:R-:W-:Y:S04]  /*357c0*/  LDS R240, [R33+0x36300] ;  /* 0x0363000021f07984 */ /* 0x000fe80000000800 */
[----:B------:R-:W-:Y:S01]  /*357d0*/  LDS R242, [R33+0x37300] ;  /* 0x0373000021f27984 */ /* 0x000fe20000000800 */
[C---:B------:R-:W-:Y:S03]  /*357e0*/  HMMA.1688.F32.TF32 R220, R236.reuse, R6, R220 ;  /* 0x00000006ecdc723c */ /* 0x040fe600000810dc */
[----:B------:R-:W-:Y:S04]  /*357f0*/  LDS R241, [R41+0x36300] ;  /* 0x0363000029f17984 */ /* 0x000fe80000000800 */
[----:B------:R-:W-:Y:S08]  /*35800*/  LDS R243, [R41+0x37300] ;  /* 0x0373000029f37984 */ /* 0x000ff00000000800 */
        /* <DEDUP_REMOVED lines=8> */
[----:B------:R-:W4:Y:S04]  /*35890*/  LDL.LU R71, [R1+0xf7c] ;  /* 0x000f7c0001477983 */ /* 0x000f280000300800 */
        /* <DEDUP_REMOVED lines=155> */
[----:B--2---:R-:W-:Y:S01]  /*36250*/  HMMA.1688.F32.TF32 R100, R236, R10, R152 ;  /* 0x0000000aec64723c */ /* 0x004fe20000081098 */
[----:B------:R-:W-:-:S02]  /*36260*/  IMAD.MOV.U32 R29, RZ, RZ, 0x1f ;  /* 0x0000001fff1d7424 */ /* 0x000fc400078e00ff */
[----:B------:R-:W-:Y:S01]  /*36270*/  LDS R232, [R2+0x36380] ;  /* 0x0363800002e87984 */ /* 0x000fe20000000800 */
[----:B------:R-:W-:-:S03]  /*36280*/  IMAD.MOV.U32 R5, RZ, RZ, c[0x0][0x188] ;  /* 0x00006200ff057624 */ /* 0x000fc600078e00ff */
[----:B------:R-:W-:Y:S01]  /*36290*/  LDS R234, [R2+0x37380] ;  /* 0x0373800002ea7984 */ /* 0x000fe20000000800 */
[C---:B-1----:R-:W-:Y:S03]  /*362a0*/  HMMA.1688.F32.TF32 R96, R236.reuse, R14, R148 ;  /* 0x0000000eec60723c */ /* 0x042fe60000081094 */
[----:B------:R-:W1:Y:S04]  /*362b0*/  S2R R45, SR_TID.X ;  /* 0x00000000002d7919 */ /* 0x000e680000002100 */
        /* <DEDUP_REMOVED lines=8> */
[C---:B---3--:R-:W-:Y:S03]  /*36340*/  HMMA.1688.F32.TF32 R100, R236.reuse, R22, R92 ;  /* 0x00000016ec64723c */ /* 0x048fe6000008105c */
[----:B------:R-:W3:Y:S05]  /*36350*/  LDS R235, [R252+0x37380] ;  /* 0x03738000fceb7984 */ /* 0x000eea0000000800 */
[C---:B--2---:R-:W-:Y:S08]  /*36360*/  HMMA.1688.F32.TF32 R96, R236.reuse, R26, R88 ;  /* 0x0000001aec60723c */ /* 0x044ff00000081058 */
        /* <DEDUP_REMOVED lines=23> */
[----:B--2---:R-:W2:Y:S04]  /*364e0*/  LDL.LU R76, [R1+0xfe0] ;  /* 0x000fe000014c7983 */ /* 0x004ea80000300800 */
[----:B------:R1:W-:Y:S04]  /*364f0*/  STL.64 [R1+0x3d0], R72 ;  /* 0x0003d04801007387 */ /* 0x0003e80000100a00 */
[----:B------:R1:W-:Y:S04]  /*36500*/  STL.64 [R1+0x3d8], R74 ;  /* 0x0003d84a01007387 */ /* 0x0003e80000100a00 */
[----:B------:R1:W-:Y:S04]  /*36510*/  STL.64 [R1+0x3e0], R68 ;  /* 0x0003e04401007387 */ /* 0x0003e80000100a00 */
[----:B------:R1:W-:Y:S04]  /*36520*/  STL.64 [R1+0x3e8], R70 ;  /* 0x0003e84601007387 */ /* 0x0003e80000100a00 */
[----:B------:R-:W2:Y:S04]  /*36530*/  LDL.LU R77, [R1+0xfe4] ;  /* 0x000fe400014d7983 */ /* 0x000ea80000300800 */
[----:B----4-:R-:W2:Y:S04]  /*36540*/  LDL.LU R78, [R1+0xfe8] ;  /* 0x000fe800014e7983 */ /* 0x010ea80000300800 */
        /* <DEDUP_REMOVED lines=63> */
[----:B------:R-:W4:Y:S04]  /*36940*/  LDL.LU R74, [R1+0xfd8] ;  /* 0x000fd800014a7983 */ /* 0x000f280000300800 */
[----:B------:R-:W4:Y:S04]  /*36950*/  LDL.LU R75, [R1+0xfdc] ;  /* 0x000fdc00014b7983 */ /* 0x000f280000300800 */
[----:B------:R-:W4:Y:S04]  /*36960*/  LDL.LU R68, [R1+0xfc0] ;  /* 0x000fc00001447983 */ /* 0x000f280000300800 */
[----:B------:R-:W4:Y:S01]  /*36970*/  LDL.LU R69, [R1+0xfc4] ;  /* 0x000fc40001457983 */ /* 0x000f220000300800 */
[----:B------:R-:W-:-:S03]  /*36980*/  IMAD.MOV.U32 R246, RZ, RZ, R0 ;  /* 0x000000fffff67224 */ /* 0x000fc600078e0000 */
[----:B------:R-:W4:Y:S04]  /*36990*/  LDL.LU R70, [R1+0xfc8] ;  /* 0x000fc80001467983 */ /* 0x000f280000300800 */
[----:B------:R-:W4:Y:S04]  /*369a0*/  LDL.LU R71, [R1+0xfcc] ;  /* 0x000fcc0001477983 */ /* 0x000f280000300800 */
[----:B------:R-:W4:Y:S04]  /*369b0*/  LDL.LU R244, [R1+0xfb0] ;  /* 0x000fb00001f47983 */ /* 0x000f280000300800 */
[----:B------:R-:W4:Y:S04]  /*369c0*/  LDL.LU R245, [R1+0xfb4] ;  /* 0x000fb40001f57983 */ /* 0x000f280000300800 */
[----:B------:R-:W4:Y:S01]  /*369d0*/  LDL.LU R0, [R1+0x1e40] ;  /* 0x001e400001007983 */ /* 0x000f220000300800 */
[C---:B--2---:R-:W-:Y:S08]  /*369e0*/  HMMA.1688.F32.TF32 R120, R236.reuse, R58, R116 ;  /* 0x0000003aec78723c */ /* 0x044ff00000081074 */
[C---:B------:R-:W-:Y:S08]  /*369f0*/  HMMA.1688.F32.TF32 R116, R236.reuse, R62, R112 ;  /* 0x0000003eec74723c */ /* 0x040ff00000081070 */
[----:B---3--:R-:W-:Y:S01]  /*36a00*/  HMMA.1688.F32.TF32 R112, R236, R66, R248 ;  /* 0x00000042ec70723c */ /* 0x008fe200000810f8 */
[----:B------:R-:W-:Y:S01]  /*36a10*/  IMAD.MOV.U32 R247, RZ, RZ, R3 ;  /* 0x000000fffff77224 */ /* 0x000fe200078e0003 */
[----:B------:R-:W-:-:S05]  /*36a20*/  IADD3 R29, R29, c[0x0][0x180], RZ ;  /* 0x000060001d1d7a10 */ /* 0x000fca0007ffe0ff */
[----:B------:R-:W-:Y:S04]  /*36a30*/  STL.64 [R1+0x3f0], R120 ;  /* 0x0003f07801007387 */ /* 0x000fe80000100a00 */
[----:B------:R-:W-:Y:S04]  /*36a40*/  STL.64 [R1+0x3f8], R122 ;  /* 0x0003f87a01007387 */ /* 0x000fe80000100a00 */
[----:B------:R-:W2:Y:S04]  /*36a50*/  LDL.LU R251, [R1+0x178c] ;  /* 0x00178c0001fb7983 */ /* 0x000ea80000300800 */
[----:B------:R-:W-:Y:S04]  /*36a60*/  STL.64 [R1+0x410], R116 ;  /* 0x0004107401007387 */ /* 0x000fe80000100a00 */
[----:B------:R1:W-:Y:S04]  /*36a70*/  STL.64 [R1+0x418], R118 ;  /* 0x0004187601007387 */ /* 0x0003e80000100a00 */
[----:B------:R-:W-:Y:S04]  /*36a80*/  STL.64 [R1+0x400], R112 ;  /* 0x0004007001007387 */ /* 0x000fe80000100a00 */
[----:B------:R3:W-:Y:S01]  /*36a90*/  STL.64 [R1+0x408], R114 ;  /* 0x0004087201007387 */ /* 0x0007e20000100a00 */
[----:B-1----:R-:W-:Y:S01]  /*36aa0*/  HMMA.1688.F32.TF32 R116, R240, R6, R108 ;  /* 0x00000006f074723c */ /* 0x002fe2000008106c */
[----:B------:R-:W-:-:S02]  /*36ab0*/  IMAD.SHL.U32 R5, R5, 0x20, RZ ;  /* 0x0000002005057824 */ /* 0x000fc400078e00ff */
[----:B------:R-:W-:Y:S04]  /*36ac0*/  LDS R236, [R33+0x36380] ;  /* 0x0363800021ec7984 */ /* 0x000fe80000000800 */
[----:B------:R-:W-:Y:S01]  /*36ad0*/  LDS R238, [R33+0x37380] ;  /* 0x0373800021ee7984 */ /* 0x000fe20000000800 */
[C---:B---3--:R-:W-:Y:S03]  /*36ae0*/  HMMA.1688.F32.TF32 R112, R240.reuse, R10, R104 ;  /* 0x0000000af070723c */ /* 0x048fe60000081068 */
[----:B------:R-:W-:Y:S04]  /*36af0*/  LDS R237, [R41+0x36380] ;  /* 0x0363800029ed7984 */ /* 0x000fe80000000800 */
[----:B------:R-:W1:Y:S01]  /*36b00*/  LDS R239, [R41+0x37380] ;  /* 0x0373800029ef7984 */ /* 0x000e620000000800 */
[C---:B----4-:R-:W-:Y:S08]  /*36b10*/  HMMA.1688.F32.TF32 R108, R240.reuse, R14, R100 ;  /* 0x0000000ef06c723c */ /* 0x050ff00000081064 */
        /* <DEDUP_REMOVED lines=11> */
[----:B------:R-:W3:Y:S04]  /*36bd0*/  LDL.LU R8, [R1+0x1798] ;  /* 0x0017980001087983 */ /* 0x000ee80000300800 */
[----:B------:R-:W-:Y:S04]  /*36be0*/  STL.64 [R1+0x760], R100 ;  /* 0x0007606401007387 */ /* 0x000fe80000100a00 */
[----:B------:R4:W-:Y:S04]  /*36bf0*/  STL.64 [R1+0x768], R102 ;  /* 0x0007686601007387 */ /* 0x0009e80000100a00 */
[----:B------:R-:W-:Y:S04]  /*36c00*/  STL.64 [R1+0x770], R96 ;  /* 0x0007706001007387 */ /* 0x000fe80000100a00 */
[----:B------:R1:W-:Y:S01]  /*36c10*/  STL.64 [R1+0x778], R98 ;  /* 0x0007786201007387 */ /* 0x0003e20000100a00 */
[C---:B----4-:R-:W-:Y:S03]  /*36c20*/  HMMA.1688.F32.TF32 R100, R240.reuse, R30, R148 ;  /* 0x0000001ef064723c */ /* 0x050fe60000081094 */
[----:B------:R-:W4:Y:S05]  /*36c30*/  LDL.LU R4, [R1+0x1584] ;  /* 0x0015840001047983 */ /* 0x000f2a0000300800 */
[C---:B-1----:R-:W-:Y:S11]  /*36c40*/  HMMA.1688.F32.TF32 R96, R240.reuse, R34, R144 ;  /* 0x00000022f060723c */ /* 0x042ff60000081090 */
[----:B------:R-:W-:Y:S04]  /*36c50*/  @!UPT UIADD3 URZ, URZ, URZ, URZ ;  /* 0x0000003f3f3ff290 */ /* 0x000fe8000fffe03f */
[----:B------:R-:W-:Y:S04]  /*36c60*/  STL.64 [R1+0x780], R100 ;  /* 0x0007806401007387 */ /* 0x000fe80000100a00 */
[----:B------:R-:W-:Y:S04]  /*36c70*/  STL.64 [R1+0x788], R102 ;  /* 0x0007886601007387 */ /* 0x000fe80000100a00 */
[----:B------:R-:W4:Y:S04]  /*36c80*/  LDL.LU R9, [R1+0x1794] ;  /* 0x0017940001097983 */ /* 0x000f280000300800 */
[----:B------:R-:W4:Y:S04]  /*36c90*/  LDL.LU R37, [R1+0x179c] ;  /* 0x00179c0001257983 */ /* 0x000f280000300800 */
[----:B------:R-:W-:Y:S04]  /*36ca0*/  STL.64 [R1+0x790], R96 ;  /* 0x0007906001007387 */ /* 0x000fe80000100a00 */
[----:B------:R-:W-:Y:S04]  /*36cb0*/  STL.64 [R1+0x798], R98 ;  /* 0x0007986201007387 */ /* 0x000fe80000100a00 */
[----:B------:R-:W4:Y:S01]  /*36cc0*/  LDL.LU R36, [R1+0x17a0] ;  /* 0x0017a00001247983 */ /* 0x000f220000300800 */
[C---:B------:R-:W-:Y:S08]  /*36cd0*/  HMMA.1688.F32.TF32 R92, R240.reuse, R38, R92 ;  /* 0x00000026f05c723c */ /* 0x040ff0000008105c */
[C---:B------:R-:W-:Y:S08]  /*36ce0*/  HMMA.1688.F32.TF32 R88, R240.reuse, R42, R88 ;  /* 0x0000002af058723c */ /* 0x040ff00000081058 */
        /* <DEDUP_REMOVED lines=18> */
[----:B------:R1:W-:Y:S01]  /*36e10*/  STL.64 [R1+0x918], R70 ;  /* 0x0009184601007387 */ /* 0x0003e20000100a00 */
[----:B------:R-:W-:-:S02]  /*36e20*/  IMAD.MOV.U32 R3, RZ, RZ, c[0x0][0x180] ;  /* 0x00006000ff037624 */ /* 0x000fc400078e00ff */
[----:B------:R-:W-:Y:S01]  /*36e30*/  IMAD.SHL.U32 R49, R5, 0x4, RZ ;  /* 0x0000000405317824 */ /* 0x000fe200078e00ff */
[----:B-1----:R-:W-:Y:S01]  /*36e40*/  HMMA.1688.F32.TF32 R68, R240, R66, R244 ;  /* 0x00000042f044723c */ /* 0x002fe200000810f4 */
[----:B------:R-:W-:Y:S02]  /*36e50*/  SHF.R.S32.HI R5, RZ, 0x1f, R29 ;  /* 0x0000001fff057819 */ /* 0x000fe4000001141d */
[----:B------:R-:W-:Y:S02]  /*36e60*/  IADD3 R3, R3, -0x60, RZ ;  /* 0xffffffa003037810 */ /* 0x000fe40007ffe0ff */
[----:B------:R-:W-:-:S04]  /*36e70*/  LEA.HI R5, R5, R29, RZ, 0x5 ;  /* 0x0000001d05057211 */ /* 0x000fc800078f28ff */
[----:B------:R-:W-:-:S04]  /*36e80*/  SHF.R.S32.HI R5, RZ, 0x5, R5 ;  /* 0x00000005ff057819 */ /* 0x000fc80000011405 */
[----:B------:R-:W-:Y:S01]  /*36e90*/  IADD3 R5, R5, -0x3, RZ ;  /* 0xfffffffd05057810 */ /* 0x000fe20007ffe0ff */
[----:B--2---:R-:W-:-:S09]  /*36ea0*/  IMAD R3, R251, -0x20, R3 ;  /* 0xffffffe0fb037824 */ /* 0x004fd200078e0203 */
[----:B------:R-:W-:Y:S01]  /*36eb0*/  STL.64 [R1+0x900], R68 ;  /* 0x0009004401007387 */ /* 0x000fe20000100a00 */
[----:B------:R-:W-:Y:S02]  /*36ec0*/  ISETP.GE.AND P5, PT, R251, R5, PT ;  /* 0x00000005fb00720c */ /* 0x000fe40003fa6270 */
[----:B------:R-:W-:Y:S01]  /*36ed0*/  ISETP.GT.AND P2, PT, R3, RZ, PT ;  /* 0x000000ff0300720c */ /* 0x000fe20003f44270 */
[----:B------:R-:W-:Y:S03]  /*36ee0*/  STL.64 [R1+0x908], R70 ;  /* 0x0009084601007387 */ /* 0x000fe60000100a00 */
[----:B------:R-:W-:Y:S01]  /*36ef0*/  SEL R5, RZ, 0x4, !P2 ;  /* 0x00000004ff057807 */ /* 0x000fe20005000000 */
[----:B------:R-:W-:Y:S01]  /*36f00*/  BAR.SYNC.DEFER_BLOCKING 0x0 ;  /* 0x0000000000007b1d */ /* 0x000fe20000010000 */
[----:B---3--:R-:W-:-:S05]  /*36f10*/  IADD3 R8, P6, R8, R49, RZ ;  /* 0x0000003108087210 */ /* 0x008fca0007fde0ff */
[----:B------:R-:W-:Y:S04]  /*36f20*/  STL [R1+0x1798], R8 ;  /* 0x0017980801007387 */ /* 0x000fe80000100800 */
[----:B------:R-:W2:Y:S04]  /*36f30*/  LDL.LU R57, [R1+0x17d4] ;  /* 0x0017d40001397983 */ /* 0x000ea80000300800 */
[----:B------:R-:W3:Y:S04]  /*36f40*/  LDL.LU R56, [R1+0x17d8] ;  /* 0x0017d80001387983 */ /* 0x000ee80000300800 */
[----:B------:R-:W2:Y:S01]  /*36f50*/  LDL.LU R44, [R1+0x17e0] ;  /* 0x0017e000012c7983 */ /* 0x000ea20000300800 */
[----:B----4-:R-:W-:-:S04]  /*36f60*/  IADD3 R4, R4, 0x1, RZ ;  /* 0x0000000104047810 */ /* 0x010fc80007ffe0ff */
[----:B------:R-:W-:-:S04]  /*36f70*/  ISETP.GT.AND P2, PT, R4, 0x2, PT ;  /* 0x000000020400780c */ /* 0x000fc80003f44270 */
[----:B------:R-:W-:Y:S01]  /*36f80*/  SEL R211, R4, RZ, !P2 ;  /* 0x000000ff04d37207 */ /* 0x000fe20005000000 */
[----:B------:R-:W-:-:S05]  /*36f90*/  IMAD.X R9, R9, 0x1, R0, P6 ;  /* 0x0000000109097824 */ /* 0x000fca00030e0600 */
[----:B------:R1:W-:Y:S01]  /*36fa0*/  STL [R1+0x1794], R9 ;  /* 0x0017940901007387 */ /* 0x0003e20000100800 */
[----:B------:R-:W-:-:S05]  /*36fb0*/  IADD3 R36, P6, R36, R49, RZ ;  /* 0x0000003124247210 */ /* 0x000fca0007fde0ff */
[----:B------:R-:W-:Y:S01]  /*36fc0*/  IMAD.X R37, R37, 0x1, R0, P6 ;  /* 0x0000000125257824 */ /* 0x000fe200030e0600 */
[----:B------:R-:W-:Y:S04]  /*36fd0*/  STL [R1+0x17a0], R36 ;  /* 0x0017a02401007387 */ /* 0x000fe80000100800 */
[----:B------:R4:W-:Y:S04]  /*36fe0*/  STL [R1+0x179c], R37 ;  /* 0x00179c2501007387 */ /* 0x0009e80000100800 */
[----:B------:R-:W2:Y:S04]  /*36ff0*/  LDL.LU R2, [R1+0x1e3c] ;  /* 0x001e3c0001027983 */ /* 0x000ea80000300800 */
[----:B------:R-:W2:Y:S04]  /*37000*/  LDL.LU R48, [R1+0x17dc] ;  /* 0x0017dc0001307983 */ /* 0x000ea80000300800 */
[----:B------:R-:W-:Y:S04]  /*37010*/  STL [R1+0x1584], R211 ;  /* 0x001584d301007387 */ /* 0x000fe80000100800 */
[----:B------:R-:W2:Y:S04]  /*37020*/  LDL.LU R33, [R1+0x1814] ;  /* 0x0018140001217983 */ /* 0x000ea80000300800 */
[----:B------:R-:W2:Y:S04]  /*37030*/  LDL.LU R32, [R1+0x1818] ;  /* 0x0018180001207983 */ /* 0x000ea80000300800 */
[----:B------:R-:W2:Y:S04]  /*37040*/  LDL.LU R53, [R1+0x181c] ;  /* 0x00181c0001357983 */ /* 0x000ea80000300800 */
[----:B------:R-:W2:Y:S01]  /*37050*/  LDL.LU R52, [R1+0x1820] ;  /* 0x0018200001347983 */ /* 0x000ea20000300800 */
[----:B------:R-:W-:-:S02]  /*37060*/  SEL R5, R5, RZ, !P5 ;  /* 0x000000ff05057207 */ /* 0x000fc40006800000 */
[----:B------:R-:W-:Y:S01]  /*37070*/  LOP3.LUT R29, R45, 0x7f, RZ, 0xc0, !PT ;  /* 0x0000007f2d1d7812 */ /* 0x000fe200078ec0ff */
[----:B------:R-:W2:Y:S01]  /*37080*/  LDL.LU R41, [R1+0x1854] ;  /* 0x0018540001297983 */ /* 0x000ea20000300800 */
[----:B------:R-:W-:-:S03]  /*37090*/  ISETP.NE.U32.AND P6, PT, R5, RZ, PT ;  /* 0x000000ff0500720c */ /* 0x000fc60003fc5070 */
[----:B------:R-:W-:Y:S01]  /*370a0*/  IMAD.SHL.U32 R98, R29, 0x4, RZ ;  /* 0x000000041d627824 */ /* 0x000fe200078e00ff */
[----:B------:R-:W2:Y:S03]  /*370b0*/  LDL.LU R40, [R1+0x1858] ;  /* 0x0018580001287983 */ /* 0x000ea60000300800 */
[----:B------:R-:W-:-:S06]  /*370c0*/  IMAD R4, R211, 0x8000, R98 ;  /* 0x00008000d3047824 */ /* 0x000fcc00078e0262 */
[----:B------:R-:W-:Y:S01]  /*370d0*/  @!PT LDS RZ, [RZ] ;  /* 0x00000000fffff984 */ /* 0x000fe20000000800 */
[----:B------:R-:W-:Y:S01]  /*370e0*/  @!PT LDS RZ, [RZ] ;  /* 0x00000000fffff984 */ /* 0x000fe20000000800 */
[----:B------:R-:W-:Y:S01]  /*370f0*/  @!PT LDS RZ, [RZ] ;  /* 0x00000000fffff984 */ /* 0x000fe20000000800 */
[----:B------:R1:W-:Y:S02]  /*37100*/  LDGSTS.E [R4+0x30000], [R8.64], P6 ;  /* 0x3000000008047fae */ /* 0x0003e4000b121844 */
[----:B-1----:R-:W-:Y:S02]  /*37110*/  IMAD.MOV.U32 R9, RZ, RZ, R37 ;  /* 0x000000ffff097224 */ /* 0x002fe400078e0025 */
[----:B------:R-:W-:Y:S01]  /*37120*/  IMAD.MOV.U32 R8, RZ, RZ, R36 ;  /* 0x000000ffff087224 */ /* 0x000fe200078e0024 */
[----:B----4-:R-:W4:Y:S04]  /*37130*/  LDL.LU R37, [R1+0x185c] ;  /* 0x00185c0001257983 */ /* 0x010f280000300800 */
[----:B------:R-:W4:Y:S01]  /*37140*/  LDL.LU R36, [R1+0x1860] ;  /* 0x0018600001247983 */ /* 0x000f220000300800 */
[----:B------:R-:W-:-:S03]  /*37150*/  ISETP.GT.AND P2, PT, R3, 0x4, PT ;  /* 0x000000040300780c */ /* 0x000fc60003f44270 */
[----:B------:R1:W-:Y:S01]  /*37160*/  LDGSTS.E [R4+0x30200], [R8.64], P6 ;  /* 0x3020000008047fae */ /* 0x0003e2000b121844 */
[----:B------:R-:W-:-:S04]  /*37170*/  SEL R5, RZ, 0x4, !P2 ;  /* 0x00000004ff057807 */ /* 0x000fc80005000000 */
[----:B------:R-:W-:-:S04]  /*37180*/  SEL R5, R5, RZ, !P5 ;  /* 0x000000ff05057207 */ /* 0x000fc80006800000 */
[----:B------:R-:W-:Y:S02]  /*37190*/  ISETP.NE.U32.AND P2, PT, R5, RZ, PT ;  /* 0x000000ff0500720c */ /* 0x000fe40003f45070 */
[----:B---3--:R-:W-:-:S05]  /*371a0*/  IADD3 R56, P6, R56, R49, RZ ;  /* 0x0000003138387210 */ /* 0x008fca0007fde0ff */
[----:B--2---:R-:W-:Y:S01]  /*371b0*/  IMAD.X R57, R57, 0x1, R0, P6 ;  /* 0x0000000139397824 */ /* 0x004fe200030e0600 */
[----:B------:R-:W-:Y:S01]  /*371c0*/  IADD3 R44, P6, R44, R49, RZ ;  /* 0x000000312c2c7210 */ /* 0x000fe20007fde0ff */
[----:B-1----:R-:W-:Y:S01]  /*371d0*/  IMAD.MOV.U32 R8, RZ, RZ, R56 ;  /* 0x000000ffff087224 */ /* 0x002fe200078e0038 */
[----:B------:R-:W-:Y:S01]  /*371e0*/  STL [R1+0x17d8], R56 ;  /* 0x0017d83801007387 */ /* 0x000fe20000100800 */
[----:B------:R-:W-:-:S03]  /*371f0*/  IMAD.MOV.U32 R9, RZ, RZ, R57 ;  /* 0x000000ffff097224 */ /* 0x000fc600078e0039 */
[----:B------:R-:W-:Y:S04]  /*37200*/  STL [R1+0x17d4], R57 ;  /* 0x0017d43901007387 */ /* 0x000fe80000100800 */
[----:B------:R-:W-:Y:S04]  /*37210*/  STL [R1+0x17e0], R44 ;  /* 0x0017e02c01007387 */ /* 0x000fe80000100800 */
[----:B------:R1:W-:Y:S02]  /*37220*/  LDGSTS.E [R4+0x31000], [R8.64], P2 ;  /* 0x3100000008047fae */ /* 0x0003e40009121844 */
[----:B-1----:R-:W-:-:S02]  /*37230*/  IMAD.MOV.U32 R8, RZ, RZ, R44 ;  /* 0x000000ffff087224 */ /* 0x002fc400078e002c */
[----:B------:R-:W-:Y:S01]  /*37240*/  IMAD.X R48, R48, 0x1, R0, P6 ;  /* 0x0000000130307824 */ /* 0x000fe200030e0600 */
[----:B------:R-:W-:-:S05]  /*37250*/  IADD3 R32, P6, R32, R49, RZ ;  /* 0x0000003120207210 */ /* 0x000fca0007fde0ff */
[----:B------:R-:W-:Y:S01]  /*37260*/  IMAD.X R33, R33, 0x1, R0, P6 ;  /* 0x0000000121217824 */ /* 0x000fe200030e0600 */
[----:B------:R-:W-:Y:S01]  /*37270*/  IADD3 R52, P6, R52, R49, RZ ;  /* 0x0000003134347210 */ /* 0x000fe20007fde0ff */
[----:B------:R1:W-:Y:S01]  /*37280*/  STL [R1+0x17dc], R48 ;  /* 0x0017dc3001007387 */ /* 0x0003e20000100800 */
[----:B------:R-:W-:-:S03]  /*37290*/  IMAD.MOV.U32 R9, RZ, RZ, R48 ;  /* 0x000000ffff097224 */ /* 0x000fc600078e0030 */
[----:B------:R-:W-:Y:S01]  /*372a0*/  IMAD.X R53, R53, 0x1, R0, P6 ;  /* 0x0000000135357824 */ /* 0x000fe200030e0600 */
[----:B------:R-:W-:Y:S04]  /*372b0*/  STL [R1+0x1818], R32 ;  /* 0x0018182001007387 */ /* 0x000fe80000100800 */
[----:B------:R2:W-:Y:S04]  /*372c0*/  STL [R1+0x1814], R33 ;  /* 0x0018142101007387 */ /* 0x0005e80000100800 */
[----:B-1----:R-:W3:Y:S04]  /*372d0*/  LDL.LU R48, [R1+0x1894] ;  /* 0x0018940001307983 */ /* 0x002ee80000300800 */
[----:B------:R-:W-:Y:S04]  /*372e0*/  STL [R1+0x1820], R52 ;  /* 0x0018203401007387 */ /* 0x000fe80000100800 */
[----:B------:R-:W-:Y:S04]  /*372f0*/  STL [R1+0x181c], R53 ;  /* 0x00181c3501007387 */ /* 0x000fe80000100800 */
[----:B------:R-:W3:Y:S04]  /*37300*/  LDL.LU R44, [R1+0x1898] ;  /* 0x00189800012c7983 */ /* 0x000ee80000300800 */
[----:B------:R1:W-:Y:S02]  /*37310*/  LDGSTS.E [R4+0x31200], [R8.64], P2 ;  /* 0x3120000008047fae */ /* 0x0003e40009121844 */
[----:B-1----:R-:W-:-:S02]  /*37320*/  IMAD.MOV.U32 R9, RZ, RZ, R33 ;  /* 0x000000ffff097224 */ /* 0x002fc400078e0021 */
[----:B------:R-:W-:Y:S01]  /*37330*/  IMAD.MOV.U32 R8, RZ, RZ, R32 ;  /* 0x000000ffff087224 */ /* 0x000fe200078e0020 */
[----:B--2---:R-:W2:Y:S04]  /*37340*/  LDL.LU R33, [R1+0x189c] ;  /* 0x00189c0001217983 */ /* 0x004ea80000300800 */
[----:B------:R-:W2:Y:S01]  /*37350*/  LDL.LU R32, [R1+0x18a0] ;  /* 0x0018a00001207983 */ /* 0x000ea20000300800 */
[----:B------:R-:W-:-:S04]  /*37360*/  ISETP.GT.AND P2, PT, R3, 0x8, PT ;  /* 0x000000080300780c */ /* 0x000fc80003f44270 */
[----:B------:R-:W-:-:S04]  /*37370*/  SEL R5, RZ, 0x4, !P2 ;  /* 0x00000004ff057807 */ /* 0x000fc80005000000 */
[----:B------:R-:W-:-:S04]  /*37380*/  SEL R5, R5, RZ, !P5 ;  /* 0x000000ff05057207 */ /* 0x000fc80006800000 */
[----:B------:R-:W-:Y:S02]  /*37390*/  ISETP.NE.U32.AND P2, PT, R5, RZ, PT ;  /* 0x000000ff0500720c */ /* 0x000fe40003f45070 */
[----:B------:R-:W-:-:S11]  /*373a0*/  IADD3 R40, P6, R40, R49, RZ ;  /* 0x0000003128287210 */ /* 0x000fd60007fde0ff */
[----:B------:R1:W-:Y:S01]  /*373b0*/  LDGSTS.E [R4+0x32000], [R8.64], P2 ;  /* 0x3200000008047fae */ /* 0x0003e20009121844 */
[----:B------:R-:W-:Y:S02]  /*373c0*/  IMAD.X R41, R41, 0x1, R0, P6 ;  /* 0x0000000129297824 */ /* 0x000fe400030e0600 */
[----:B-1----:R-:W-:Y:S02]  /*373d0*/  IMAD.MOV.U32 R8, RZ, RZ, R52 ;  /* 0x000000ffff087224 */ /* 0x002fe400078e0034 */
[----:B------:R-:W-:-:S05]  /*373e0*/  IMAD.MOV.U32 R9, RZ, RZ, R53 ;  /* 0x000000ffff097224 */ /* 0x000fca00078e0035 */
[----:B------:R1:W-:Y:S01]  /*373f0*/  LDGSTS.E [R4+0x32200], [R8.64], P2 ;  /* 0x3220000008047fae */ /* 0x0003e20009121844 */
[----:B------:R-:W-:Y:S02]  /*37400*/  ISETP.GT.AND P2, PT, R3, 0xc, PT ;  /* 0x0000000c0300780c */ /* 0x000fe40003f44270 */
[----:B----4-:R-:W-:Y:S02]  /*37410*/  IADD3 R36, P6, R36, R49, RZ ;  /* 0x0000003124247210 */ /* 0x010fe40007fde0ff */
[----:B------:R-:W-:Y:S01]  /*37420*/  SEL R5, RZ, 0x4, !P2 ;  /* 0x00000004ff057807 */ /* 0x000fe20005000000 */
[----:B------:R-:W-:Y:S03]  /*37430*/  STL [R1+0x1858], R40 ;  /* 0x0018582801007387 */ /* 0x000fe60000100800 */
[----:B------:R-:W-:Y:S01]  /*37440*/  SEL R5, R5, RZ, !P5 ;  /* 0x000000ff05057207 */ /* 0x000fe20006800000 */
[----:B------:R-:W-:Y:S01]  /*37450*/  IMAD.X R37, R37, 0x1, R0, P6 ;  /* 0x0000000125257824 */ /* 0x000fe200030e0600 */
[----:B------:R4:W-:Y:S02]  /*37460*/  STL [R1+0x1854], R41 ;  /* 0x0018542901007387 */ /* 0x0009e40000100800 */
[----:B------:R-:W-:-:S02]  /*37470*/  ISETP.NE.U32.AND P2, PT, R5, RZ, PT ;  /* 0x000000ff0500720c */ /* 0x000fc40003f45070 */
[----:B------:R-:W2:Y:S04]  /*37480*/  LDL.LU R57, [R1+0x18d4] ;  /* 0x0018d40001397983 */ /* 0x000ea80000300800 */
[----:B------:R-:W-:Y:S04]  /*37490*/  STL [R1+0x1860], R36 ;  /* 0x0018602401007387 */ /* 0x000fe80000100800 */
[----:B------:R4:W-:Y:S04]  /*374a0*/  STL [R1+0x185c], R37 ;  /* 0x00185c2501007387 */ /* 0x0009e80000100800 */
[----:B------:R-:W2:Y:S01]  /*374b0*/  LDL.LU R56, [R1+0x18d8] ;  /* 0x0018d80001387983 */ /* 0x000ea20000300800 */
[----:B-1----:R-:W-:-:S02]  /*374c0*/  IMAD.MOV.U32 R8, RZ, RZ, R40 ;  /* 0x000000ffff087224 */ /* 0x002fc400078e0028 */
[----:B------:R-:W-:Y:S02]  /*374d0*/  IMAD.MOV.U32 R9, RZ, RZ, R41 ;  /* 0x000000ffff097224 */ /* 0x000fe400078e0029 */
[----:B----4-:R-:W2:Y:S04]  /*374e0*/  LDL.LU R41, [R1+0x18dc] ;  /* 0x0018dc0001297983 */ /* 0x010ea80000300800 */
[----:B------:R-:W2:Y:S04]  /*374f0*/  LDL.LU R40, [R1+0x18e0] ;  /* 0x0018e00001287983 */ /* 0x000ea80000300800 */
[----:B------:R1:W-:Y:S02]  /*37500*/  LDGSTS.E [R4+0x33000], [R8.64], P2 ;  /* 0x3300000008047fae */ /* 0x0003e40009121844 */
[----:B-1----:R-:W-:-:S02]  /*37510*/  IMAD.MOV.U32 R9, RZ, RZ, R37 ;  /* 0x000000ffff097224 */ /* 0x002fc400078e0025 */
[----:B------:R-:W-:Y:S01]  /*37520*/  IMAD.MOV.U32 R8, RZ, RZ, R36 ;  /* 0x000000ffff087224 */ /* 0x000fe200078e0024 */
[----:B------:R-:W2:Y:S04]  /*37530*/  LDL.LU R37, [R1+0x1914] ;  /* 0x0019140001257983 */ /* 0x000ea80000300800 */
[----:B------:R-:W2:Y:S04]  /*37540*/  LDL.LU R36, [R1+0x1918] ;  /* 0x0019180001247983 */ /* 0x000ea80000300800 */
[----:B------:R-:W2:Y:S04]  /*37550*/  LDL.LU R53, [R1+0x191c] ;  /* 0x00191c0001357983 */ /* 0x000ea80000300800 */
[----:B------:R-:W2:Y:S04]  /*37560*/  LDL.LU R52, [R1+0x1920] ;  /* 0x0019200001347983 */ /* 0x000ea80000300800 */
[----:B------:R1:W-:Y:S01]  /*37570*/  LDGSTS.E [R4+0x33200], [R8.64], P2 ;  /* 0x3320000008047fae */ /* 0x0003e20009121844 */
[----:B------:R-:W-:-:S04]  /*37580*/  ISETP.GT.AND P2, PT, R3, 0x10, PT ;  /* 0x000000100300780c */ /* 0x000fc80003f44270 */
[----:B------:R-:W-:-:S04]  /*37590*/  SEL R5, RZ, 0x4, !P2 ;  /* 0x00000004ff057807 */ /* 0x000fc80005000000 */
[----:B------:R-:W-:-:S04]  /*375a0*/  SEL R5, R5, RZ, !P5 ;  /* 0x000000ff05057207 */ /* 0x000fc80006800000 */
[----:B------:R-:W-:Y:S02]  /*375b0*/  ISETP.NE.U32.AND P2, PT, R5, RZ, PT ;  /* 0x000000ff0500720c */ /* 0x000fe40003f45070 */
[----:B---3--:R-:W-:-:S05]  /*375c0*/  IADD3 R44, P6, R44, R49, RZ ;  /* 0x000000312c2c7210 */ /* 0x008fca0007fde0ff */
[----:B------:R-:W-:Y:S01]  /*375d0*/  IMAD.X R48, R48, 0x1, R0, P6 ;  /* 0x0000000130307824 */ /* 0x000fe200030e0600 */
[----:B------:R-:W-:Y:S01]  /*375e0*/  STL [R1+0x1898], R44 ;  /* 0x0018982c01007387 */ /* 0x000fe20000100800 */
[----:B-1----:R-:W-:-:S03]  /*375f0*/  IMAD.MOV.U32 R8, RZ, RZ, R44 ;  /* 0x000000ffff087224 */ /* 0x002fc600078e002c */
[----:B------:R1:W-:Y:S01]  /*37600*/  STL [R1+0x1894], R48 ;  /* 0x0018943001007387 */ /* 0x0003e20000100800 */
[----:B------:R-:W-:-:S05]  /*37610*/  IMAD.MOV.U32 R9, RZ, RZ, R48 ;  /* 0x000000ffff097224 */ /* 0x000fca00078e0030 */
[----:B------:R3:W-:Y:S01]  /*37620*/  LDGSTS.E [R4+0x34000], [R8.64], P2 ;  /* 0x3400000008047fae */ /* 0x0007e20009121844 */
[----:B--2---:R-:W-:-:S05]  /*37630*/  IADD3 R32, P6, R32, R49, RZ ;  /* 0x0000003120207210 */ /* 0x004fca0007fde0ff */
[----:B------:R-:W-:Y:S01]  /*37640*/  IMAD.X R33, R33, 0x1, R0, P6 ;  /* 0x0000000121217824 */ /* 0x000fe200030e0600 */
[----:B------:R-:W-:Y:S04]  /*37650*/  STL [R1+0x18a0], R32 ;  /* 0x0018a02001007387 */ /* 0x000fe80000100800 */
[----:B------:R2:W-:Y:S04]  /*37660*/  STL [R1+0x189c], R33 ;  /* 0x00189c2101007387 */ /* 0x0005e80000100800 */
[----:B-1----:R-:W4:Y:S04]  /*37670*/  LDL.LU R48, [R1+0x1954] ;  /* 0x0019540001307983 */ /* 0x002f280000300800 */
[----:B------:R-:W4:Y:S01]  /*37680*/  LDL.LU R44, [R1+0x1958] ;  /* 0x00195800012c7983 */ /* 0x000f220000300800 */
[----:B---3--:R-:W-:-:S02]  /*37690*/  IMAD.MOV.U32 R9, RZ, RZ, R33 ;  /* 0x000000ffff097224 */ /* 0x008fc400078e0021 */
[----:B------:R-:W-:Y:S01]  /*376a0*/  IMAD.MOV.U32 R8, RZ, RZ, R32 ;  /* 0x000000ffff087224 */ /* 0x000fe200078e0020 */
[----:B--2---:R-:W2:Y:S04]  /*376b0*/  LDL.LU R33, [R1+0x195c] ;  /* 0x00195c0001217983 */ /* 0x004ea80000300800 */
[----:B------:R-:W3:Y:S04]  /*376c0*/  LDL.LU R32, [R1+0x1960] ;  /* 0x0019600001207983 */ /* 0x000ee80000300800 */
[----:B------:R1:W-:Y:S01]  /*376d0*/  LDGSTS.E [R4+0x34200], [R8.64], P2 ;  /* 0x3420000008047fae */ /* 0x0003e20009121844 */
[----:B------:R-:W-:-:S04]  /*376e0*/  ISETP.GT.AND P2, PT, R3, 0x14, PT ;  /* 0x000000140300780c */ /* 0x000fc80003f44270 */
[----:B------:R-:W-:-:S04]  /*376f0*/  SEL R5, RZ, 0x4, !P2 ;  /* 0x00000004ff057807 */ /* 0x000fc80005000000 */
[----:B------:R-:W-:-:S04]  /*37700*/  SEL R5, R5, RZ, !P5 ;  /* 0x000000ff05057207 */ /* 0x000fc80006800000 */
[----:B------:R-:W-:Y:S02]  /*37710*/  ISETP.NE.U32.AND P2, PT, R5, RZ, PT ;  /* 0x000000ff0500720c */ /* 0x000fe40003f45070 */
[----:B------:R-:W-:-:S05]  /*37720*/  IADD3 R56, P6, R56, R49, RZ ;  /* 0x0000003138387210 */ /* 0x000fca0007fde0ff */
[----:B------:R-:W-:Y:S01]  /*37730*/  IMAD.X R57, R57, 0x1, R0, P6 ;  /* 0x0000000139397824 */ /* 0x000fe200030e0600 */
[----:B------:R-:W-:-:S05]  /*37740*/  IADD3 R40, P6, R40, R49, RZ ;  /* 0x0000003128287210 */ /* 0x000fca0007fde0ff */
[----:B------:R-:W-:Y:S01]  /*37750*/  IMAD.X R41, R41, 0x1, R0, P6 ;  /* 0x0000000129297824 */ /* 0x000fe200030e0600 */
[----:B------:R-:W-:Y:S01]  /*37760*/  STL [R1+0x18d8], R56 ;  /* 0x0018d83801007387 */ /* 0x000fe20000100800 */
[----:B-1----:R-:W-:Y:S02]  /*37770*/  IMAD.MOV.U32 R8, RZ, RZ, R56 ;  /* 0x000000ffff087224 */ /* 0x002fe400078e0038 */
[----:B------:R-:W-:Y:S01]  /*37780*/  IMAD.MOV.U32 R9, RZ, RZ, R57 ;  /* 0x000000ffff097224 */ /* 0x000fe200078e0039 */
[----:B------:R-:W-:Y:S01]  /*37790*/  STL [R1+0x18d4], R57 ;  /* 0x0018d43901007387 */ /* 0x000fe20000100800 */
[----:B------:R-:W-:-:S03]  /*377a0*/  IADD3 R36, P6, R36, R49, RZ ;  /* 0x0000003124247210 */ /* 0x000fc60007fde0ff */
[----:B------:R1:W-:Y:S02]  /*377b0*/  LDGSTS.E [R4+0x35000], [R8.64], P2 ;  /* 0x3500000008047fae */ /* 0x0003e40009121844 */
[--C-:B------:R-:W-:Y:S01]  /*377c0*/  IMAD.X R37, R37, 0x1, R0.reuse, P6 ;  /* 0x0000000125257824 */ /* 0x100fe200030e0600 */
[----:B------:R-:W-:Y:S01]  /*377d0*/  IADD3 R52, P6, R52, R49, RZ ;  /* 0x0000003134347210 */ /* 0x000fe20007fde0ff */
[----:B------:R-:W-:Y:S04]  /*377e0*/  STL [R1+0x18e0], R40 ;  /* 0x0018e02801007387 */ /* 0x000fe80000100800 */
[----:B------:R1:W-:Y:S01]  /*377f0*/  STL [R1+0x18dc], R41 ;  /* 0x0018dc2901007387 */ /* 0x0003e20000100800 */
[----:B------:R-:W-:Y:S02]  /*37800*/  IMAD.X R53, R53, 0x1, R0, P6 ;  /* 0x0000000135357824 */ /* 0x000fe400030e0600 */
[----:B-1----:R-:W-:Y:S01]  /*37810*/  IMAD.MOV.U32 R9, RZ, RZ, R41 ;  /* 0x000000ffff097224 */ /* 0x002fe200078e0029 */
[----:B------:R-:W-:Y:S01]  /*37820*/  STL [R1+0x1918], R36 ;  /* 0x0019182401007387 */ /* 0x000fe20000100800 */
[----:B------:R-:W-:-:S03]  /*37830*/  IMAD.MOV.U32 R8, RZ, RZ, R40 ;  /* 0x000000ffff087224 */ /* 0x000fc600078e0028 */
[----:B------:R1:W-:Y:S04]  /*37840*/  STL [R1+0x1914], R37 ;  /* 0x0019142501007387 */ /* 0x0003e80000100800 */
[----:B------:R-:W2:Y:S04]  /*37850*/  LDL.LU R41, [R1+0x17a4] ;  /* 0x0017a40001297983 */ /* 0x000ea80000300800 */
[----:B------:R-:W-:Y:S04]  /*37860*/  STL [R1+0x1920], R52 ;  /* 0x0019203401007387 */ /* 0x000fe80000100800 */
[----:B------:R-:W-:Y:S04]  /*37870*/  STL [R1+0x191c], R53 ;  /* 0x00191c3501007387 */ /* 0x000fe80000100800 */
[----:B------:R-:W2:Y:S04]  /*37880*/  LDL.LU R40, [R1+0x17a8] ;  /* 0x0017a80001287983 */ /* 0x000ea80000300800 */
[----:B------:R1:W-:Y:S01]  /*37890*/  LDGSTS.E [R4+0x35200], [R8.64], P2 ;  /* 0x3520000008047fae */ /* 0x0003e20009121844 */
[----:B------:R-:W-:-:S04]  /*378a0*/  ISETP.GT.AND P2, PT, R3, 0x18, PT ;  /* 0x000000180300780c */ /* 0x000fc80003f44270 */
[----:B------:R-:W-:Y:S01]  /*378b0*/  SEL R5, RZ, 0x4, !P2 ;  /* 0x00000004ff057807 */ /* 0x000fe20005000000 */
[----:B-1----:R-:W-:Y:S02]  /*378c0*/  IMAD.MOV.U32 R9, RZ, RZ, R37 ;  /* 0x000000ffff097224 */ /* 0x002fe400078e0025 */
[----:B------:R-:W-:Y:S01]  /*378d0*/  IMAD.MOV.U32 R8, RZ, RZ, R36 ;  /* 0x000000ffff087224 */ /* 0x000fe200078e0024 */
[----:B------:R-:W2:Y:S04]  /*378e0*/  LDL.LU R37, [R1+0x17ac] ;  /* 0x0017ac0001257983 */ /* 0x000ea80000300800 */
[----:B------:R-:W2:Y:S01]  /*378f0*/  LDL.LU R36, [R1+0x17b0] ;  /* 0x0017b00001247983 */ /* 0x000ea20000300800 */
[----:B------:R-:W-:-:S04]  /*37900*/  SEL R5, R5, RZ, !P5 ;  /* 0x000000ff05057207 */ /* 0x000fc80006800000 */
[----:B------:R-:W-:Y:S11]  /*37910*/  ISETP.NE.U32.AND P2, PT, R5, RZ, PT ;  /* 0x000000ff0500720c */ /* 0x000ff60003f45070 */
[----:B------:R-:W-:Y:S02]  /*37920*/  @!UPT UIADD3 URZ, URZ, URZ, URZ ;  /* 0x0000003f3f3ff290 */ /* 0x000fe4000fffe03f */
[----:B------:R1:W-:Y:S02]  /*37930*/  LDGSTS.E [R4+0x36000], [R8.64], P2 ;  /* 0x3600000008047fae */ /* 0x0003e40009121844 */
[----:B-1----:R-:W-:Y:S02]  /*37940*/  IMAD.MOV.U32 R8, RZ, RZ, R52 ;  /* 0x000000ffff087224 */ /* 0x002fe400078e0034 */
[----:B------:R-:W-:-:S05]  /*37950*/  IMAD.MOV.U32 R9, RZ, RZ, R53 ;  /* 0x000000ffff097224 */ /* 0x000fca00078e0035 */
[----:B------:R1:W-:Y:S01]  /*37960*/  LDGSTS.E [R4+0x36200], [R8.64], P2 ;  /* 0x3620000008047fae */ /* 0x0003e20009121844 */
[----:B------:R-:W-:-:S04]  /*37970*/  ISETP.GT.AND P2, PT, R3, 0x1c, PT ;  /* 0x0000001c0300780c */ /* 0x000fc80003f44270 */
[----:B------:R-:W-:-:S04]  /*37980*/  SEL R5, RZ, 0x4, !P2 ;  /* 0x00000004ff057807 */ /* 0x000fc80005000000 */
[----:B------:R-:W-:-:S04]  /*37990*/  SEL R5, R5, RZ, !P5 ;  /* 0x000000ff05057207 */ /* 0x000fc80006800000 */
[----:B------:R-:W-:Y:S02]  /*379a0*/  ISETP.NE.U32.AND P2, PT, R5, RZ, PT ;  /* 0x000000ff0500720c */ /* 0x000fe40003f45070 */
[----:B----4-:R-:W-:-:S05]  /*379b0*/  IADD3 R44, P6, R44, R49, RZ ;  /* 0x000000312c2c7210 */ /* 0x010fca0007fde0ff */
[--C-:B------:R-:W-:Y:S01]  /*379c0*/  IMAD.X R48, R48, 0x1, R0.reuse, P6 ;  /* 0x0000000130307824 */ /* 0x100fe200030e0600 */
[----:B---3--:R-:W-:Y:S01]  /*379d0*/  IADD3 R32, P6, R32, R49, RZ ;  /* 0x0000003120207210 */ /* 0x008fe20007fde0ff */
[----:B------:R3:W-:Y:S04]  /*379e0*/  STL [R1+0x1958], R44 ;  /* 0x0019582c01007387 */ /* 0x0007e80000100800 */
[----:B--2---:R-:W-:Y:S01]  /*379f0*/  IMAD.X R33, R33, 0x1, R0, P6 ;  /* 0x0000000121217824 */ /* 0x004fe200030e0600 */
[----:B------:R2:W-:Y:S04]  /*37a00*/  STL [R1+0x1954], R48 ;  /* 0x0019543001007387 */ /* 0x0005e80000100800 */
[----:B------:R-:W4:Y:S04]  /*37a10*/  LDL.LU R57, [R1+0x17e4] ;  /* 0x0017e40001397983 */ /* 0x000f280000300800 */
[----:B------:R-:W-:Y:S04]  /*37a20*/  STL [R1+0x1960], R32 ;  /* 0x0019602001007387 */ /* 0x000fe80000100800 */
[----:B------:R2:W-:Y:S04]  /*37a30*/  STL [R1+0x195c], R33 ;  /* 0x00195c2101007387 */ /* 0x0005e80000100800 */
[----:B------:R-:W4:Y:S01]  /*37a40*/  LDL.LU R56, [R1+0x17e8] ;  /* 0x0017e80001387983 */ /* 0x000f220000300800 */
[----:B-1----:R-:W-:-:S02]  /*37a50*/  IMAD.MOV.U32 R8, RZ, RZ, R44 ;  /* 0x000000ffff087224 */ /* 0x002fc400078e002c */
[----:B------:R-:W-:Y:S01]  /*37a60*/  IMAD.MOV.U32 R9, RZ, RZ, R48 ;  /* 0x000000ffff097224 */ /* 0x000fe200078e0030 */
[----:B---3--:R-:W3:Y:S04]  /*37a70*/  LDL.LU R44, [R1+0x17f0] ;  /* 0x0017f000012c7983 */ /* 0x008ee80000300800 */
[----:B------:R1:W-:Y:S04]  /*37a80*/  LDGSTS.E [R4+0x37000], [R8.64], P2 ;  /* 0x3700000008047fae */ /* 0x0003e80009121844 */
[----:B--2---:R-:W2:Y:S01]  /*37a90*/  LDL.LU R48, [R1+0x17ec] ;  /* 0x0017ec0001307983 */ /* 0x004ea20000300800 */
[----:B-1----:R-:W-:-:S02]  /*37aa0*/  IMAD.MOV.U32 R9, RZ, RZ, R33 ;  /* 0x000000ffff097224 */ /* 0x002fc400078e0021 */
[----:B------:R-:W-:Y:S01]  /*37ab0*/  IMAD.MOV.U32 R8, RZ, RZ, R32 ;  /* 0x000000ffff087224 */ /* 0x000fe200078e0020 */
[----:B------:R-:W2:Y:S04]  /*37ac0*/  LDL.LU R33, [R1+0x1824] ;  /* 0x0018240001217983 */ /* 0x000ea80000300800 */
[----:B------:R-:W2:Y:S04]  /*37ad0*/  LDL.LU R32, [R1+0x1828] ;  /* 0x0018280001207983 */ /* 0x000ea80000300800 */
[----:B------:R-:W2:Y:S04]  /*37ae0*/  LDL.LU R53, [R1+0x182c] ;  /* 0x00182c0001357983 */ /* 0x000ea80000300800 */
[----:B------:R-:W2:Y:S04]  /*37af0*/  LDL.LU R52, [R1+0x1830] ;  /* 0x0018300001347983 */ /* 0x000ea80000300800 */
[----:B------:R-:W1:Y:S04]  /*37b00*/  S2R R61, SR_TID.X ;  /* 0x00000000003d7919 */ /* 0x000e680000002100 */
[----:B------:R1:W-:Y:S01]  /*37b10*/  LDGSTS.E [R4+0x37200], [R8.64], P2 ;  /* 0x3720000008047fae */ /* 0x0003e20009121844 */
[----:B------:R-:W-:-:S04]  /*37b20*/  ISETP.GT.AND P2, PT, R3, 0x1, PT ;  /* 0x000000010300780c */ /* 0x000fc80003f44270 */
[----:B-1----:R-:W-:-:S04]  /*37b30*/  SEL R4, RZ, 0x4, !P2 ;  /* 0x00000004ff047807 */ /* 0x002fc80005000000 */
[----:B------:R-:W-:Y:S02]  /*37b40*/  SEL R4, R4, RZ, !P5 ;  /* 0x000000ff04047207 */ /* 0x000fe40006800000 */
[----:B------:R-:W-:Y:S02]  /*37b50*/  LOP3.LUT R61, R61, 0x7f, RZ, 0xc0, !PT ;  /* 0x0000007f3d3d7812 */ /* 0x000fe400078ec0ff */
[----:B------:R-:W-:-:S03]  /*37b60*/  ISETP.NE.U32.AND P2, PT, R4, RZ, PT ;  /* 0x000000ff0400720c */ /* 0x000fc60003f45070 */
[----:B------:R-:W-:-:S05]  /*37b70*/  IMAD.SHL.U32 R61, R61, 0x4, RZ ;  /* 0x000000043d3d7824 */ /* 0x000fca00078e00ff */
[----:B------:R-:W-:Y:S02]  /*37b80*/  LOP3.LUT R60, R61, 0x20, RZ, 0x3c, !PT ;  /* 0x000000203d3c7812 */ /* 0x000fe400078e3cff */
[----:B------:R-:W-:-:S05]  /*37b90*/  IADD3 R40, P6, R40, R49, RZ ;  /* 0x0000003128287210 */ /* 0x000fca0007fde0ff */
[----:B------:R-:W-:Y:S01]  /*37ba0*/  IMAD.X R41, R41, 0x1, R0, P6 ;  /* 0x0000000129297824 */ /* 0x000fe200030e0600 */
[----:B------:R-:W-:Y:S01]  /*37bb0*/  STL [R1+0x17a8], R40 ;  /* 0x0017a82801007387 */ /* 0x000fe20000100800 */
[----:B------:R-:W-:-:S03]  /*37bc0*/  IMAD R4, R211, 0x8000, R60 ;  /* 0x00008000d3047824 */ /* 0x000fc600078e023c */
[----:B------:R1:W-:Y:S01]  /*37bd0*/  STL [R1+0x17a4], R41 ;  /* 0x0017a42901007387 */ /* 0x0003e20000100800 */
[----:B------:R-:W-:Y:S02]  /*37be0*/  IMAD.MOV.U32 R8, RZ, RZ, R40 ;  /* 0x000000ffff087224 */ /* 0x000fe400078e0028 */
[----:B------:R-:W-:-:S05]  /*37bf0*/  IMAD.MOV.U32 R9, RZ, RZ, R41 ;  /* 0x000000ffff097224 */ /* 0x000fca00078e0029 */
[----:B------:R1:W-:Y:S01]  /*37c00*/  LDGSTS.E [R4+0x30400], [R8.64], P2 ;  /* 0x3040000008047fae */ /* 0x0003e20009121844 */
[----:B------:R-:W-:-:S05]  /*37c10*/  IADD3 R36, P6, R36, R49, RZ ;  /* 0x0000003124247210 */ /* 0x000fca0007fde0ff */
[----:B------:R-:W-:Y:S01]  /*37c20*/  IMAD.X R37, R37, 0x1, R0, P6 ;  /* 0x0000000125257824 */ /* 0x000fe200030e0600 */
[----:B------:R-:W-:Y:S04]  /*37c30*/  STL [R1+0x17b0], R36 ;  /* 0x0017b02401007387 */ /* 0x000fe80000100800 */
[----:B------:R1:W-:Y:S04]  /*37c40*/  STL [R1+0x17ac], R37 ;  /* 0x0017ac2501007387 */ /* 0x0003e80000100800 */
[----:B-1----:R-:W2:Y:S04]  /*37c50*/  LDL.LU R41, [R1+0x1864] ;  /* 0x0018640001297983 */ /* 0x002ea80000300800 */
[----:B------:R-:W2:Y:S01]  /*37c60*/  LDL.LU R40, [R1+0x1868] ;  /* 0x0018680001287983 */ /* 0x000ea20000300800 */
[----:B------:R-:W-:-:S02]  /*37c70*/  IMAD.MOV.U32 R9, RZ, RZ, R37 ;  /* 0x000000ffff097224 */ /* 0x000fc400078e0025 */
[----:B------:R-:W-:Y:S01]  /*37c80*/  IMAD.MOV.U32 R8, RZ, RZ, R36 ;  /* 0x000000ffff087224 */ /* 0x000fe200078e0024 */
[----:B------:R-:W2:Y:S04]  /*37c90*/  LDL.LU R37, [R1+0x186c] ;  /* 0x00186c0001257983 */ /* 0x000ea80000300800 */
[----:B------:R-:W2:Y:S04]  /*37ca0*/  LDL.LU R36, [R1+0x1870] ;  /* 0x0018700001247983 */ /* 0x000ea80000300800 */
[----:B------:R1:W-:Y:S01]  /*37cb0*/  LDGSTS.E [R4+0x30600], [R8.64], P2 ;  /* 0x3060000008047fae */ /* 0x0003e20009121844 */
[----:B------:R-:W-:-:S04]  /*37cc0*/  ISETP.GT.AND P2, PT, R3, 0x5, PT ;  /* 0x000000050300780c */ /* 0x000fc80003f44270 */
[----:B------:R-:W-:-:S04]  /*37cd0*/  SEL R5, RZ, 0x4, !P2 ;  /* 0x00000004ff057807 */ /* 0x000fc80005000000 */
[----:B------:R-:W-:-:S04]  /*37ce0*/  SEL R5, R5, RZ, !P5 ;  /* 0x000000ff05057207 */ /* 0x000fc80006800000 */
[----:B------:R-:W-:Y:S02]  /*37cf0*/  ISETP.NE.U32.AND P2, PT, R5, RZ, PT ;  /* 0x000000ff0500720c */ /* 0x000fe40003f45070 */
[----:B----4-:R-:W-:-:S05]  /*37d00*/  IADD3 R56, P6, R56, R49, RZ ;  /* 0x0000003138387210 */ /* 0x010fca0007fde0ff */
[----:B------:R-:W-:Y:S01]  /*37d10*/  IMAD.X R57, R57, 0x1, R0, P6 ;  /* 0x0000000139397824 */ /* 0x000fe200030e0600 */
[----:B---3--:R-:W-:-:S05]  /*37d20*/  IADD3 R44, P6, R44, R49, RZ ;  /* 0x000000312c2c7210 */ /* 0x008fca0007fde0ff */
[----:B--2---:R-:W-:Y:S01]  /*37d30*/  IMAD.X R48, R48, 0x1, R0, P6 ;  /* 0x0000000130307824 */ /* 0x004fe200030e0600 */
        /* <DEDUP_REMOVED lines=15> */
[----:B--2---:R-:W2:Y:S04]  /*37e30*/  LDL.LU R48, [R1+0x18a4] ;  /* 0x0018a40001307983 */ /* 0x004ea80000300800 */
[----:B------:R-:W-:Y:S04]  /*37e40*/  STL [R1+0x1830], R52 ;  /* 0x0018303401007387 */ /* 0x000fe80000100800 */
[----:B------:R-:W-:Y:S04]  /*37e50*/  STL [R1+0x182c], R53 ;  /* 0x00182c3501007387 */ /* 0x000fe80000100800 */
[----:B------:R-:W3:Y:S04]  /*37e60*/  LDL.LU R44, [R1+0x18a8] ;  /* 0x0018a800012c7983 */ /* 0x000ee80000300800 */
[----:B------:R4:W-:Y:S02]  /*37e70*/  LDGSTS.E [R4+0x31600], [R8.64], P2 ;  /* 0x3160000008047fae */ /* 0x0009e40009121844 */
[----:B----4-:R-:W-:-:S02]  /*37e80*/  IMAD.MOV.U32 R9, RZ, RZ, R33 ;  /* 0x000000ffff097224 */ /* 0x010fc400078e0021 */
[----:B------:R-:W-:Y:S01]  /*37e90*/  IMAD.MOV.U32 R8, RZ, RZ, R32 ;  /* 0x000000ffff087224 */ /* 0x000fe200078e0020 */
[----:B-1----:R-:W4:Y:S04]  /*37ea0*/  LDL.LU R33, [R1+0x18ac] ;  /* 0x0018ac0001217983 */ /* 0x002f280000300800 */
[----:B------:R-:W4:Y:S01]  /*37eb0*/  LDL.LU R32, [R1+0x18b0] ;  /* 0x0018b00001207983 */ /* 0x000f220000300800 */
[----:B------:R-:W-:-:S04]  /*37ec0*/  ISETP.GT.AND P2, PT, R3, 0x9, PT ;  /* 0x000000090300780c */ /* 0x000fc80003f44270 */
[----:B------:R-:W-:-:S04]  /*37ed0*/  SEL R5, RZ, 0x4, !P2 ;  /* 0x00000004ff057807 */ /* 0x000fc80005000000 */
[----:B------:R-:W-:-:S04]  /*37ee0*/  SEL R5, R5, RZ, !P5 ;  /* 0x000000ff05057207 */ /* 0x000fc80006800000 */
[----:B------:R-:W-:Y:S11]  /*37ef0*/  ISETP.NE.U32.AND P2, PT, R5, RZ, PT ;  /* 0x000000ff0500720c */ /* 0x000ff60003f45070 */
[----:B------:R-:W-:Y:S02]  /*37f00*/  @!UPT UIADD3 URZ, URZ, URZ, URZ ;  /* 0x0000003f3f3ff290 */ /* 0x000fe4000fffe03f */
[----:B------:R1:W-:Y:S01]  /*37f10*/  LDGSTS.E [R4+0x32400], [R8.64], P2 ;  /* 0x3240000008047fae */ /* 0x0003e20009121844 */
[----:B------:R-:W-:-:S05]  /*37f20*/  IADD3 R40, P6, R40, R49, RZ ;  /* 0x0000003128287210 */ /* 0x000fca0007fde0ff */
[--C-:B------:R-:W-:Y:S01]  /*37f30*/  IMAD.X R41, R41, 0x1, R0.reuse, P6 ;  /* 0x0000000129297824 */ /* 0x100fe200030e0600 */
[----:B------:R-:W-:Y:S01]  /*37f40*/  IADD3 R36, P6, R36, R49, RZ ;  /* 0x0000003124247210 */ /* 0x000fe20007fde0ff */
[----:B------:R-:W-:Y:S04]  /*37f50*/  STL [R1+0x1868], R40 ;  /* 0x0018682801007387 */ /* 0x000fe80000100800 */
[----:B------:R-:W-:Y:S01]  /*37f60*/  IMAD.X R37, R37, 0x1, R0, P6 ;  /* 0x0000000125257824 */ /* 0x000fe200030e0600 */
[----:B------:R1:W-:Y:S02]  /*37f70*/  STL [R1+0x1864], R41 ;  /* 0x0018642901007387 */ /* 0x0003e40000100800 */
[----:B-1----:R-:W-:Y:S02]  /*37f80*/  IMAD.MOV.U32 R8, RZ, RZ, R52 ;  /* 0x000000ffff087224 */ /* 0x002fe400078e0034 */
[----:B------:R-:W-:Y:S01]  /*37f90*/  IMAD.MOV.U32 R9, RZ, RZ, R53 ;  /* 0x000000ffff097224 */ /* 0x000fe200078e0035 */
[----:B------:R-:W4:Y:S04]  /*37fa0*/  LDL.LU R57, [R1+0x18e4] ;  /* 0x0018e40001397983 */ /* 0x000f280000300800 */
[----:B------:R-:W-:Y:S04]  /*37fb0*/  STL [R1+0x1870], R36 ;  /* 0x0018702401007387 */ /* 0x000fe80000100800 */
[----:B------:R1:W-:Y:S04]  /*37fc0*/  STL [R1+0x186c], R37 ;  /* 0x00186c2501007387 */ /* 0x0003e80000100800 */
[----:B------:R-:W4:Y:S04]  /*37fd0*/  LDL.LU R56, [R1+0x18e8] ;  /* 0x0018e80001387983 */ /* 0x000f280000300800 */
[----:B------:R1:W-:Y:S01]  /*37fe0*/  LDGSTS.E [R4+0x32600], [R8.64], P2 ;  /* 0x3260000008047fae */ /* 0x0003e20009121844 */
[----:B------:R-:W-:-:S04]  /*37ff0*/  ISETP.GT.AND P2, PT, R3, 0xd, PT ;  /* 0x0000000d0300780c */ /* 0x000fc80003f44270 */
[----:B------:R-:W-:Y:S01]  /*38000*/  SEL R5, RZ, 0x4, !P2 ;  /* 0x00000004ff057807 */ /* 0x000fe20005000000 */
[----:B-1----:R-:W-:Y:S02]  /*38010*/  IMAD.MOV.U32 R9, RZ, RZ, R41 ;  /* 0x000000ffff097224 */ /* 0x002fe400078e0029 */
[----:B------:R-:W-:Y:S01]  /*38020*/  IMAD.MOV.U32 R8, RZ, RZ, R40 ;  /* 0x000000ffff087224 */ /* 0x000fe200078e0028 */
[----:B------:R-:W4:Y:S04]  /*38030*/  LDL.LU R41, [R1+0x18ec] ;  /* 0x0018ec0001297983 */ /* 0x000f280000300800 */
[----:B------:R-:W4:Y:S01]  /*38040*/  LDL.LU R40, [R1+0x18f0] ;  /* 0x0018f00001287983 */ /* 0x000f220000300800 */
[----:B------:R-:W-:-:S03]  /*38050*/  SEL R5, R5, RZ, !P5 ;  /* 0x000000ff05057207 */ /* 0x000fc60006800000 */
[----:B------:R-:W4:Y:S01]  /*38060*/  LDL.LU R53, [R1+0x1924] ;  /* 0x0019240001357983 */ /* 0x000f220000300800 */
[----:B------:R-:W-:-:S03]  /*38070*/  ISETP.NE.U32.AND P2, PT, R5, RZ, PT ;  /* 0x000000ff0500720c */ /* 0x000fc60003f45070 */
[----:B------:R-:W4:Y:S10]  /*38080*/  LDL.LU R52, [R1+0x1928] ;  /* 0x0019280001347983 */ /* 0x000f340000300800 */
[----:B------:R1:W-:Y:S02]  /*38090*/  LDGSTS.E [R4+0x33400], [R8.64], P2 ;  /* 0x3340000008047fae */ /* 0x0003e40009121844 */
[----:B-1----:R-:W-:-:S02]  /*380a0*/  IMAD.MOV.U32 R8, RZ, RZ, R36 ;  /* 0x000000ffff087224 */ /* 0x002fc400078e0024 */
[----:B------:R-:W-:Y:S02]  /*380b0*/  IMAD.MOV.U32 R9, RZ, RZ, R37 ;  /* 0x000000ffff097224 */ /* 0x000fe400078e0025 */
[----:B------:R-:W4:Y:S04]  /*380c0*/  LDL.LU R37, [R1+0x192c] ;  /* 0x00192c0001257983 */ /* 0x000f280000300800 */
[----:B------:R1:W-:Y:S01]  /*380d0*/  LDGSTS.E [R4+0x33600], [R8.64], P2 ;  /* 0x3360000008047fae */ /* 0x0003e20009121844 */
[----:B------:R-:W-:-:S03]  /*380e0*/  ISETP.GT.AND P2, PT, R3, 0x11, PT ;  /* 0x000000110300780c */ /* 0x000fc60003f44270 */
[----:B------:R-:W4:Y:S01]  /*380f0*/  LDL.LU R36, [R1+0x1930] ;  /* 0x0019300001247983 */ /* 0x000f220000300800 */
[----:B------:R-:W-:-:S04]  /*38100*/  SEL R5, RZ, 0x4, !P2 ;  /* 0x00000004ff057807 */ /* 0x000fc80005000000 */
[----:B------:R-:W-:-:S04]  /*38110*/  SEL R5, R5, RZ, !P5 ;  /* 0x000000ff05057207 */ /* 0x000fc80006800000 */
[----:B------:R-:W-:Y:S02]  /*38120*/  ISETP.NE.U32.AND P2, PT, R5, RZ, PT ;  /* 0x000000ff0500720c */ /* 0x000fe40003f45070 */
[----:B---3--:R-:W-:-:S05]  /*38130*/  IADD3 R44, P6, R44, R49, RZ ;  /* 0x000000312c2c7210 */ /* 0x008fca0007fde0ff */
[----:B--2---:R-:W-:Y:S02]  /*38140*/  IMAD.X R48, R48, 0x1, R0, P6 ;  /* 0x0000000130307824 */ /* 0x004fe400030e0600 */
[----:B-1----:R-:W-:Y:S02]  /*38150*/  IMAD.MOV.U32 R8, RZ, RZ, R44 ;  /* 0x000000ffff087224 */ /* 0x002fe400078e002c */
[----:B------:R-:W-:Y:S01]  /*38160*/  IMAD.MOV.U32 R9, RZ, RZ, R48 ;  /* 0x000000ffff097224 */ /* 0x000fe200078e0030 */
[----:B------:R-:W-:Y:S04]  /*38170*/  STL [R1+0x18a8], R44 ;  /* 0x0018a82c01007387 */ /* 0x000fe80000100800 */
[----:B------:R1:W-:Y:S04]  /*38180*/  STL [R1+0x18a4], R48 ;  /* 0x0018a43001007387 */ /* 0x0003e80000100800 */
[----:B------:R2:W-:Y:S01]  /*38190*/  LDGSTS.E [R4+0x34400], [R8.64], P2 ;  /* 0x3440000008047fae */ /* 0x0005e20009121844 */
[----:B----4-:R-:W-:-:S05]  /*381a0*/  IADD3 R32, P6, R32, R49, RZ ;  /* 0x0000003120207210 */ /* 0x010fca0007fde0ff */
[----:B------:R-:W-:Y:S01]  /*381b0*/  IMAD.X R33, R33, 0x1, R0, P6 ;  /* 0x0000000121217824 */ /* 0x000fe200030e0600 */
[----:B------:R3:W-:Y:S01]  /*381c0*/  STL [R1+0x18b0], R32 ;  /* 0x0018b02001007387 */ /* 0x0007e20000100800 */
[----:B--2---:R-:W-:-:S03]  /*381d0*/  IMAD.MOV.U32 R8, RZ, RZ, R32 ;  /* 0x000000ffff087224 */ /* 0x004fc600078e0020 */
[----:B------:R2:W-:Y:S04]  /*381e0*/  STL [R1+0x18ac], R33 ;  /* 0x0018ac2101007387 */ /* 0x0005e80000100800 */
[----:B-1----:R-:W4:Y:S04]  /*381f0*/  LDL.LU R48, [R1+0x1964] ;  /* 0x0019640001307983 */ /* 0x002f280000300800 */
[----:B---3--:R-:W3:Y:S01]  /*38200*/  LDL.LU R32, [R1+0x1968] ;  /* 0x0019680001207983 */ /* 0x008ee20000300800 */
[----:B------:R-:W-:-:S03]  /*38210*/  IMAD.MOV.U32 R9, RZ, RZ, R33 ;  /* 0x000000ffff097224 */ /* 0x000fc600078e0021 */
[----:B------:R-:W4:Y:S04]  /*38220*/  LDL.LU R44, [R1+0x196c] ;  /* 0x00196c00012c7983 */ /* 0x000f280000300800 */
[----:B--2---:R-:W4:Y:S04]  /*38230*/  LDL.LU R33, [R1+0x1970] ;  /* 0x0019700001217983 */ /* 0x004f280000300800 */
[----:B------:R1:W-:Y:S01]  /*38240*/  LDGSTS.E [R4+0x34600], [R8.64], P2 ;  /* 0x3460000008047fae */ /* 0x0003e20009121844 */
[----:B------:R-:W-:-:S04]  /*38250*/  ISETP.GT.AND P2, PT, R3, 0x15, PT ;  /* 0x000000150300780c */ /* 0x000fc80003f44270 */
[----:B------:R-:W-:-:S04]  /*38260*/  SEL R5, RZ, 0x4, !P2 ;  /* 0x00000004ff057807 */ /* 0x000fc80005000000 */
[----:B------:R-:W-:-:S04]  /*38270*/  SEL R5, R5, RZ, !P5 ;  /* 0x000000ff05057207 */ /* 0x000fc80006800000 */
[----:B------:R-:W-:Y:S02]  /*38280*/  ISETP.NE.U32.AND P2, PT, R5, RZ, PT ;  /* 0x000000ff0500720c */ /* 0x000fe40003f45070 */
[----:B------:R-:W-:-:S05]  /*38290*/  IADD3 R56, P6, R56, R49, RZ ;  /* 0x0000003138387210 */ /* 0x000fca0007fde0ff */
[----:B------:R-:W-:Y:S02]  /*382a0*/  IMAD.X R57, R57, 0x1, R0, P6 ;  /* 0x0000000139397824 */ /* 0x000fe400030e0600 */
[----:B-1----:R-:W-:Y:S02]  /*382b0*/  IMAD.MOV.U32 R8, RZ, RZ, R56 ;  /* 0x000000ffff087224 */ /* 0x002fe400078e0038 */
[----:B------:R-:W-:-:S05]  /*382c0*/  IMAD.MOV.U32 R9, RZ, RZ, R57 ;  /* 0x000000ffff097224 */ /* 0x000fca00078e0039 */
[----:B------:R1:W-:Y:S01]  /*382d0*/  LDGSTS.E [R4+0x35400], [R8.64], P2 ;  /* 0x3540000008047fae */ /* 0x0003e20009121844 */
[----:B------:R-:W-:-:S05]  /*382e0*/  IADD3 R40, P6, R40, R49, RZ ;  /* 0x0000003128287210 */ /* 0x000fca0007fde0ff */
[----:B------:R-:W-:Y:S02]  /*382f0*/  IMAD.X R41, R41, 0x1, R0, P6 ;  /* 0x0000000129297824 */ /* 0x000fe400030e0600 */
[----:B-1----:R-:W-:Y:S02]  /*38300*/  IMAD.MOV.U32 R8, RZ, RZ, R40 ;  /* 0x000000ffff087224 */ /* 0x002fe400078e0028 */
[----:B------:R-:W-:-:S05]  /*38310*/  IMAD.MOV.U32 R9, RZ, RZ, R41 ;  /* 0x000000ffff097224 */ /* 0x000fca00078e0029 */
[----:B------:R1:W-:Y:S01]  /*38320*/  LDGSTS.E [R4+0x35600], [R8.64], P2 ;  /* 0x3560000008047fae */ /* 0x0003e20009121844 */
[----:B------:R-:W-:-:S03]  /*38330*/  ISETP.GT.AND P2, PT, R3, 0x19, PT ;  /* 0x000000190300780c */ /* 0x000fc60003f44270 */
[----:B------:R-:W-:Y:S01]  /*38340*/  STL [R1+0x18e8], R56 ;  /* 0x0018e83801007387 */ /* 0x000fe20000100800 */
[----:B------:R-:W-:-:S03]  /*38350*/  SEL R5, RZ, 0x4, !P2 ;  /* 0x00000004ff057807 */ /* 0x000fc60005000000 */
[----:B------:R-:W-:Y:S01]  /*38360*/  STL [R1+0x18e4], R57 ;  /* 0x0018e43901007387 */ /* 0x000fe20000100800 */
[----:B------:R-:W-:-:S03]  /*38370*/  SEL R5, R5, RZ, !P5 ;  /* 0x000000ff05057207 */ /* 0x000fc60006800000 */
[----:B------:R-:W-:Y:S01]  /*38380*/  STL [R1+0x18f0], R40 ;  /* 0x0018f02801007387 */ /* 0x000fe20000100800 */
[----:B------:R-:W-:-:S03]  /*38390*/  IADD3 R52, P6, R52, R49, RZ ;  /* 0x0000003134347210 */ /* 0x000fc60007fde0ff */
[----:B------:R1:W-:Y:S01]  /*383a0*/  STL [R1+0x18ec], R41 ;  /* 0x0018ec2901007387 */ /* 0x0003e20000100800 */
[----:B------:R-:W-:Y:S01]  /*383b0*/  ISETP.NE.U32.AND P2, PT, R5, RZ, PT ;  /* 0x000000ff0500720c */ /* 0x000fe20003f45070 */
[----:B------:R-:W-:Y:S02]  /*383c0*/  IMAD.X R53, R53, 0x1, R0, P6 ;  /* 0x0000000135357824 */ /* 0x000fe400030e0600 */
[----:B-1----:R-:W2:Y:S04]  /*383d0*/  LDL.LU R41, [R1+0x17b4] ;  /* 0x0017b40001297983 */ /* 0x002ea80000300800 */
[----:B------:R-:W2:Y:S01]  /*383e0*/  LDL.LU R40, [R1+0x17b8] ;  /* 0x0017b80001287983 */ /* 0x000ea20000300800 */
[----:B------:R-:W-:Y:S01]  /*383f0*/  IADD3 R36, P6, R36, R49, RZ ;  /* 0x0000003124247210 */ /* 0x000fe20007fde0ff */
[----:B------:R-:W-:-:S02]  /*38400*/  IMAD.MOV.U32 R8, RZ, RZ, R52 ;  /* 0x000000ffff087224 */ /* 0x000fc400078e0034 */
[----:B------:R-:W-:Y:S02]  /*38410*/  IMAD.MOV.U32 R9, RZ, RZ, R53 ;  /* 0x000000ffff097224 */ /* 0x000fe400078e0035 */
[----:B------:R-:W-:-:S03]  /*38420*/  IMAD.X R37, R37, 0x1, R0, P6 ;  /* 0x0000000125257824 */ /* 0x000fc600030e0600 */
[----:B------:R1:W-:Y:S04]  /*38430*/  LDGSTS.E [R4+0x36400], [R8.64], P2 ;  /* 0x3640000008047fae */ /* 0x0003e80009121844 */
[----:B------:R-:W-:Y:S04]  /*38440*/  STL [R1+0x1928], R52 ;  /* 0x0019283401007387 */ /* 0x000fe80000100800 */
[----:B------:R-:W-:Y:S01]  /*38450*/  STL [R1+0x1924], R53 ;  /* 0x0019243501007387 */ /* 0x000fe20000100800 */
[----:B-1----:R-:W-:Y:S02]  /*38460*/  IMAD.MOV.U32 R8, RZ, RZ, R36 ;  /* 0x000000ffff087224 */ /* 0x002fe400078e0024 */
[----:B------:R-:W-:Y:S01]  /*38470*/  IMAD.MOV.U32 R9, RZ, RZ, R37 ;  /* 0x000000ffff097224 */ /* 0x000fe200078e0025 */
[----:B------:R-:W-:Y:S04]  /*38480*/  STL [R1+0x1930], R36 ;  /* 0x0019302401007387 */ /* 0x000fe80000100800 */
[----:B------:R1:W-:Y:S04]  /*38490*/  STL [R1+0x192c], R37 ;  /* 0x00192c2501007387 */ /* 0x0003e80000100800 */
[----:B------:R3:W-:Y:S01]  /*384a0*/  LDGSTS.E [R4+0x36600], [R8.64], P2 ;  /* 0x3660000008047fae */ /* 0x0007e20009121844 */
[----:B------:R-:W-:-:S03]  /*384b0*/  ISETP.GT.AND P2, PT, R3, 0x1d, PT ;  /* 0x0000001d0300780c */ /* 0x000fc60003f44270 */
[----:B-1----:R-:W2:Y:S01]  /*384c0*/  LDL.LU R37, [R1+0x17bc] ;  /* 0x0017bc0001257983 */ /* 0x002ea20000300800 */
[----:B------:R-:W-:-:S03]  /*384d0*/  SEL R5, RZ, 0x4, !P2 ;  /* 0x00000004ff057807 */ /* 0x000fc60005000000 */
[----:B------:R-:W2:Y:S01]  /*384e0*/  LDL.LU R36, [R1+0x17c0] ;  /* 0x0017c00001247983 */ /* 0x000ea20000300800 */
[----:B------:R-:W-:-:S04]  /*384f0*/  SEL R5, R5, RZ, !P5 ;  /* 0x000000ff05057207 */ /* 0x000fc80006800000 */
[----:B------:R-:W-:Y:S02]  /*38500*/  ISETP.NE.U32.AND P2, PT, R5, RZ, PT ;  /* 0x000000ff0500720c */ /* 0x000fe40003f45070 */
[----:B---3--:R-:W-:-:S05]  /*38510*/  IADD3 R32, P6, R32, R49, RZ ;  /* 0x0000003120207210 */ /* 0x008fca0007fde0ff */
[----:B----4-:R-:W-:Y:S01]  /*38520*/  IMAD.X R48, R48, 0x1, R0, P6 ;  /* 0x0000000130307824 */ /* 0x010fe200030e0600 */
[----:B------:R-:W-:Y:S01]  /*38530*/  IADD3 R33, P6, R33, R49, RZ ;  /* 0x0000003121217210 */ /* 0x000fe20007fde0ff */
[----:B------:R1:W-:Y:S01]  /*38540*/  STL [R1+0x1968], R32 ;  /* 0x0019682001007387 */ /* 0x0003e20000100800 */
[----:B------:R-:W-:Y:S02]  /*38550*/  IMAD.MOV.U32 R8, RZ, RZ, R32 ;  /* 0x000000ffff087224 */ /* 0x000fe400078e0020 */
[----:B------:R-:W-:Y:S01]  /*38560*/  IMAD.MOV.U32 R9, RZ, RZ, R48 ;  /* 0x000000ffff097224 */ /* 0x000fe200078e0030 */
[----:B------:R-:W-:Y:S01]  /*38570*/  STL [R1+0x1964], R48 ;  /* 0x0019643001007387 */ /* 0x000fe20000100800 */
[----:B------:R-:W-:-:S03]  /*38580*/  IMAD.X R44, R44, 0x1, R0, P6 ;  /* 0x000000012c2c7824 */ /* 0x000fc600030e0600 */
[----:B------:R3:W-:Y:S04]  /*38590*/  LDGSTS.E [R4+0x37400], [R8.64], P2 ;  /* 0x3740000008047fae */ /* 0x0007e80009121844 */
[----:B-1----:R-:W4:Y:S04]  /*385a0*/  LDL.LU R32, [R1+0x17f8] ;  /* 0x0017f80001207983 */ /* 0x002f280000300800 */
[----:B------:R1:W-:Y:S04]  /*385b0*/  STL [R1+0x1970], R33 ;  /* 0x0019702101007387 */ /* 0x0003e80000100800 */
[----:B------:R1:W-:Y:S01]  /*385c0*/  STL [R1+0x196c], R44 ;  /* 0x00196c2c01007387 */ /* 0x0003e20000100800 */
[----:B---3--:R-:W-:-:S03]  /*385d0*/  IMAD.MOV.U32 R8, RZ, RZ, R33 ;  /* 0x000000ffff087224 */ /* 0x008fc600078e0021 */
[----:B-1----:R-:W3:Y:S01]  /*385e0*/  LDL.LU R33, [R1+0x17f4] ;  /* 0x0017f40001217983 */ /* 0x002ee20000300800 */
[----:B------:R-:W-:-:S03]  /*385f0*/  IMAD.MOV.U32 R9, RZ, RZ, R44 ;  /* 0x000000ffff097224 */ /* 0x000fc600078e002c */
[----:B------:R-:W3:Y:S04]  /*38600*/  LDL.LU R56, [R1+0x17fc] ;  /* 0x0017fc0001387983 */ /* 0x000ee80000300800 */
[----:B------:R1:W-:Y:S01]  /*38610*/  LDGSTS.E [R4+0x37600], [R8.64], P2 ;  /* 0x3760000008047fae */ /* 0x0003e20009121844 */
[----:B------:R-:W-:-:S03]  /*38620*/  ISETP.GT.AND P2, PT, R3, 0x2, PT ;  /* 0x000000020300780c */ /* 0x000fc60003f44270 */
[----:B------:R-:W3:Y:S01]  /*38630*/  LDL.LU R53, [R1+0x1800] ;  /* 0x0018000001357983 */ /* 0x000ee20000300800 */
[----:B------:R-:W-:Y:S02]  /*38640*/  LOP3.LUT R45, R45, 0x7f, RZ, 0xc0, !PT ;  /* 0x0000007f2d2d7812 */ /* 0x000fe400078ec0ff */
[----:B-1----:R-:W-:-:S03]  /*38650*/  SEL R4, RZ, 0x4, !P2 ;  /* 0x00000004ff047807 */ /* 0x002fc60005000000 */
[----:B------:R-:W-:Y:S01]  /*38660*/  IMAD.SHL.U32 R45, R45, 0x4, RZ ;  /* 0x000000042d2d7824 */ /* 0x000fe200078e00ff */
[----:B------:R-:W-:-:S04]  /*38670*/  SEL R4, R4, RZ, !P5 ;  /* 0x000000ff04047207 */ /* 0x000fc80006800000 */
[----:B------:R-:W-:Y:S02]  /*38680*/  LOP3.LUT R44, R45, 0x40, RZ, 0x3c, !PT ;  /* 0x000000402d2c7812 */ /* 0x000fe400078e3cff */
[----:B------:R-:W-:-:S03]  /*38690*/  ISETP.NE.U32.AND P6, PT, R4, RZ, PT ;  /* 0x000000ff0400720c */ /* 0x000fc60003fc5070 */
[----:B------:R-:W-:Y:S01]  /*386a0*/  IMAD R4, R211, 0x8000, R44 ;  /* 0x00008000d3047824 */ /* 0x000fe200078e022c */
[----:B--2---:R-:W-:-:S05]  /*386b0*/  IADD3 R40, P2, R40, R49, RZ ;  /* 0x0000003128287210 */ /* 0x004fca0007f5e0ff */
[----:B------:R-:W-:Y:S01]  /*386c0*/  IMAD.X R41, R41, 0x1, R0, P2 ;  /* 0x0000000129297824 */ /* 0x000fe200010e0600 */
[----:B------:R-:W-:Y:S04]  /*386d0*/  STL [R1+0x17b8], R40 ;  /* 0x0017b82801007387 */ /* 0x000fe80000100800 */
[----:B------:R1:W-:Y:S04]  /*386e0*/  STL [R1+0x17b4], R41 ;  /* 0x0017b42901007387 */ /* 0x0003e80000100800 */
[----:B------:R-:W2:Y:S04]  /*386f0*/  LDL.LU R52, [R1+0x1834] ;  /* 0x0018340001347983 */ /* 0x000ea80000300800 */
[----:B------:R-:W2:Y:S04]  /*38700*/  LDL.LU R48, [R1+0x1838] ;  /* 0x0018380001307983 */ /* 0x000ea80000300800 */
[----:B------:R-:W2:Y:S04]  /*38710*/  LDL.LU R45, [R1+0x183c] ;  /* 0x00183c00012d7983 */ /* 0x000ea80000300800 */
[----:B------:R-:W2:Y:S01]  /*38720*/  LDL.LU R44, [R1+0x1840] ;  /* 0x00184000012c7983 */ /* 0x000ea20000300800 */
[----:B------:R-:W-:-:S02]  /*38730*/  IMAD.MOV.U32 R8, RZ, RZ, R40 ;  /* 0x000000ffff087224 */ /* 0x000fc400078e0028 */
[----:B------:R-:W-:-:S05]  /*38740*/  IMAD.MOV.U32 R9, RZ, RZ, R41 ;  /* 0x000000ffff097224 */ /* 0x000fca00078e0029 */
[----:B------:R1:W-:Y:S01]  /*38750*/  LDGSTS.E [R4+0x30800], [R8.64], P6 ;  /* 0x3080000008047fae */ /* 0x0003e2000b121844 */
[----:B------:R-:W-:-:S05]  /*38760*/  IADD3 R36, P2, R36, R49, RZ ;  /* 0x0000003124247210 */ /* 0x000fca0007f5e0ff */
[----:B------:R-:W-:Y:S01]  /*38770*/  IMAD.X R37, R37, 0x1, R0, P2 ;  /* 0x0000000125257824 */ /* 0x000fe200010e0600 */
[----:B------:R-:W-:Y:S04]  /*38780*/  STL [R1+0x17c0], R36 ;  /* 0x0017c02401007387 */ /* 0x000fe80000100800 */
[----:B------:R1:W-:Y:S04]  /*38790*/  STL [R1+0x17bc], R37 ;  /* 0x0017bc2501007387 */ /* 0x0003e80000100800 */
[----:B-1----:R-:W2:Y:S01]  /*387a0*/  LDL.LU R41, [R1+0x1874] ;  /* 0x0018740001297983 */ /* 0x002ea20000300800 */
[----:B------:R-:W-:-:S03]  /*387b0*/  IMAD.MOV.U32 R8, RZ, RZ, R36 ;  /* 0x000000ffff087224 */ /* 0x000fc600078e0024 */
[----:B------:R-:W2:Y:S01]  /*387c0*/  LDL.LU R40, [R1+0x1878] ;  /* 0x0018780001287983 */ /* 0x000ea20000300800 */
[----:B------:R-:W-:-:S03]  /*387d0*/  IMAD.MOV.U32 R9, RZ, RZ, R37 ;  /* 0x000000ffff097224 */ /* 0x000fc600078e0025 */
[----:B------:R-:W2:Y:S04]  /*387e0*/  LDL.LU R37, [R1+0x187c] ;  /* 0x00187c0001257983 */ /* 0x000ea80000300800 */
[----:B------:R-:W2:Y:S04]  /*387f0*/  LDL.LU R36, [R1+0x1880] ;  /* 0x0018800001247983 */ /* 0x000ea80000300800 */
[----:B------:R1:W-:Y:S01]  /*38800*/  LDGSTS.E [R4+0x30a00], [R8.64], P6 ;  /* 0x30a0000008047fae */ /* 0x0003e2000b121844 */
[----:B----4-:R-:W-:-:S05]  /*38810*/  IADD3 R32, P6, R32, R49, RZ ;  /* 0x0000003120207210 */ /* 0x010fca0007fde0ff */
[----:B------:R-:W-:Y:S01]  /*38820*/  STL [R1+0x17f8], R32 ;  /* 0x0017f82001007387 */ /* 0x000fe20000100800 */
[----:B-1----:R-:W-:Y:S02]  /*38830*/  IMAD.MOV.U32 R8, RZ, RZ, R32 ;  /* 0x000000ffff087224 */ /* 0x002fe400078e0020 */
[----:B---3--:R-:W-:-:S04]  /*38840*/  IMAD.X R33, R33, 0x1, R0, P6 ;  /* 0x0000000121217824 */ /* 0x008fc800030e0600 */
[----:B------:R-:W-:Y:S01]  /*38850*/  IMAD.MOV.U32 R9, RZ, RZ, R33 ;  /* 0x000000ffff097224 */ /* 0x000fe200078e0021 */
[----:B------:R1:W-:Y:S04]  /*38860*/  STL [R1+0x17f4], R33 ;  /* 0x0017f42101007387 */ /* 0x0003e80000100800 */
[----:B-1----:R-:W3:Y:S04]  /*38870*/  LDL.LU R33, [R1+0x18b4] ;  /* 0x0018b40001217983 */ /* 0x002ee80000300800 */
[----:B------:R-:W4:Y:S01]  /*38880*/  LDL.LU R32, [R1+0x18b8] ;  /* 0x0018b80001207983 */ /* 0x000f220000300800 */
[----:B------:R-:W-:-:S04]  /*38890*/  ISETP.GT.AND P2, PT, R3, 0x6, PT ;  /* 0x000000060300780c */ /* 0x000fc80003f44270 */
[----:B------:R-:W-:-:S04]  /*388a0*/  SEL R5, RZ, 0x4, !P2 ;  /* 0x00000004ff057807 */ /* 0x000fc80005000000 */
[----:B------:R-:W-:-:S04]  /*388b0*/  SEL R5, R5, RZ, !P5 ;  /* 0x000000ff05057207 */ /* 0x000fc80006800000 */
[----:B------:R-:W-:Y:S02]  /*388c0*/  ISETP.NE.U32.AND P2, PT, R5, RZ, PT ;  /* 0x000000ff0500720c */ /* 0x000fe40003f45070 */
[----:B------:R-:W-:-:S05]  /*388d0*/  IADD3 R53, P6, R53, R49, RZ ;  /* 0x0000003135357210 */ /* 0x000fca0007fde0ff */
[----:B------:R-:W-:Y:S01]  /*388e0*/  IMAD.X R56, R56, 0x1, R0, P6 ;  /* 0x0000000138387824 */ /* 0x000fe200030e0600 */
[----:B------:R-:W-:-:S05]  /*388f0*/  ISETP.GT.AND P6, PT, R3, 0xa, PT ;  /* 0x0000000a0300780c */ /* 0x000fca0003fc4270 */
[----:B------:R1:W-:Y:S01]  /*38900*/  LDGSTS.E [R4+0x31800], [R8.64], P2 ;  /* 0x3180000008047fae */ /* 0x0003e20009121844 */
[----:B------:R-:W-:-:S04]  /*38910*/  SEL R5, RZ, 0x4, !P6 ;  /* 0x00000004ff057807 */ /* 0x000fc80007000000 */
[----:B------:R-:W-:Y:S01]  /*38920*/  SEL R5, R5, RZ, !P5 ;  /* 0x000000ff05057207 */ /* 0x000fe20006800000 */
[----:B-1----:R-:W-:Y:S02]  /*38930*/  IMAD.MOV.U32 R8, RZ, RZ, R53 ;  /* 0x000000ffff087224 */ /* 0x002fe400078e0035 */
[----:B------:R-:W-:Y:S01]  /*38940*/  IMAD.MOV.U32 R9, RZ, RZ, R56 ;  /* 0x000000ffff097224 */ /* 0x000fe200078e0038 */
[----:B------:R-:W-:-:S04]  /*38950*/  ISETP.NE.U32.AND P6, PT, R5, RZ, PT ;  /* 0x000000ff0500720c */ /* 0x000fc80003fc5070 */
[----:B------:R1:W-:Y:S01]  /*38960*/  LDGSTS.E [R4+0x31a00], [R8.64], P2 ;  /* 0x31a0000008047fae */ /* 0x0003e20009121844 */
[----:B--2---:R-:W-:-:S05]  /*38970*/  IADD3 R48, P2, R48, R49, RZ ;  /* 0x0000003130307210 */ /* 0x004fca0007f5e0ff */
[----:B------:R-:W-:Y:S01]  /*38980*/  IMAD.X R52, R52, 0x1, R0, P2 ;  /* 0x0000000134347824 */ /* 0x000fe200010e0600 */
[----:B------:R-:W-:Y:S01]  /*38990*/  IADD3 R44, P2, R44, R49, RZ ;  /* 0x000000312c2c7210 */ /* 0x000fe20007f5e0ff */
[----:B-1----:R-:W-:Y:S02]  /*389a0*/  IMAD.MOV.U32 R8, RZ, RZ, R48 ;  /* 0x000000ffff087224 */ /* 0x002fe400078e0030 */
[----:B------:R-:W-:Y:S02]  /*389b0*/  IMAD.MOV.U32 R9, RZ, RZ, R52 ;  /* 0x000000ffff097224 */ /* 0x000fe400078e0034 */
[----:B------:R-:W-:Y:S01]  /*389c0*/  IMAD.X R45, R45, 0x1, R0, P2 ;  /* 0x000000012d2d7824 */ /* 0x000fe200010e0600 */
[----:B------:R-:W-:Y:S02]  /*389d0*/  ISETP.GT.AND P2, PT, R3, 0xe, PT ;  /* 0x0000000e0300780c */ /* 0x000fe40003f44270 */
[----:B------:R1:W-:Y:S02]  /*389e0*/  LDGSTS.E [R4+0x32800], [R8.64], P6 ;  /* 0x3280000008047fae */ /* 0x0003e4000b121844 */
[----:B------:R-:W-:-:S04]  /*389f0*/  SEL R5, RZ, 0x4, !P2 ;  /* 0x00000004ff057807 */ /* 0x000fc80005000000 */
[----:B------:R-:W-:Y:S01]  /*38a00*/  SEL R5, R5, RZ, !P5 ;  /* 0x000000ff05057207 */ /* 0x000fe20006800000 */
[----:B-1----:R-:W-:Y:S02]  /*38a10*/  IMAD.MOV.U32 R8, RZ, RZ, R44 ;  /* 0x000000ffff087224 */ /* 0x002fe400078e002c */
[----:B------:R-:W-:Y:S01]  /*38a20*/  IMAD.MOV.U32 R9, RZ, RZ, R45 ;  /* 0x000000ffff097224 */ /* 0x000fe200078e002d */
[----:B------:R-:W-:-:S04]  /*38a30*/  ISETP.NE.U32.AND P2, PT, R5, RZ, PT ;  /* 0x000000ff0500720c */ /* 0x000fc80003f45070 */
[----:B------:R1:W-:Y:S01]  /*38a40*/  LDGSTS.E [R4+0x32a00], [R8.64], P6 ;  /* 0x32a0000008047fae */ /* 0x0003e2000b121844 */
[----:B------:R-:W-:-:S05]  /*38a50*/  IADD3 R40, P6, R40, R49, RZ ;  /* 0x0000003128287210 */ /* 0x000fca0007fde0ff */
[----:B------:R-:W-:Y:S01]  /*38a60*/  IMAD.X R41, R41, 0x1, R0, P6 ;  /* 0x0000000129297824 */ /* 0x000fe200030e0600 */
[----:B------:R-:W-:Y:S01]  /*38a70*/  IADD3 R36, P6, R36, R49, RZ ;  /* 0x0000003124247210 */ /* 0x000fe20007fde0ff */
[----:B-1----:R-:W-:Y:S02]  /*38a80*/  IMAD.MOV.U32 R8, RZ, RZ, R40 ;  /* 0x000000ffff087224 */ /* 0x002fe400078e0028 */
[----:B------:R-:W-:Y:S02]  /*38a90*/  IMAD.MOV.U32 R9, RZ, RZ, R41 ;  /* 0x000000ffff097224 */ /* 0x000fe400078e0029 */
[----:B------:R-:W-:-:S03]  /*38aa0*/  IMAD.X R37, R37, 0x1, R0, P6 ;  /* 0x0000000125257824 */ /* 0x000fc600030e0600 */
[----:B------:R1:W-:Y:S04]  /*38ab0*/  LDGSTS.E [R4+0x33800], [R8.64], P2 ;  /* 0x3380000008047fae */ /* 0x0003e80009121844 */
[----:B------:R-:W-:Y:S01]  /*38ac0*/  STL [R1+0x1800], R53 ;  /* 0x0018003501007387 */ /* 0x000fe20000100800 */
[----:B-1----:R-:W-:Y:S02]  /*38ad0*/  IMAD.MOV.U32 R8, RZ, RZ, R36 ;  /* 0x000000ffff087224 */ /* 0x002fe400078e0024 */
[----:B------:R-:W-:Y:S01]  /*38ae0*/  IMAD.MOV.U32 R9, RZ, RZ, R37 ;  /* 0x000000ffff097224 */ /* 0x000fe200078e0025 */
[----:B------:R-:W-:Y:S04]  /*38af0*/  STL [R1+0x17fc], R56 ;  /* 0x0017fc3801007387 */ /* 0x000fe80000100800 */
[----:B------:R1:W-:Y:S04]  /*38b00*/  LDGSTS.E [R4+0x33a00], [R8.64], P2 ;  /* 0x33a0000008047fae */ /* 0x0003e80009121844 */
        /* <DEDUP_REMOVED lines=8> */
[----:B----4-:R-:W-:-:S05]  /*38b90*/  IADD3 R32, P2, R32, R49, RZ ;  /* 0x0000003120207210 */ /* 0x010fca0007f5e0ff */
[----:B---3--:R-:W-:Y:S01]  /*38ba0*/  IMAD.X R33, R33, 0x1, R0, P2 ;  /* 0x0000000121217824 */ /* 0x008fe200010e0600 */
[----:B------:R-:W-:Y:S04]  /*38bb0*/  STL [R1+0x18b8], R32 ;  /* 0x0018b82001007387 */ /* 0x000fe80000100800 */
[----:B------:R2:W-:Y:S01]  /*38bc0*/  STL [R1+0x18b4], R33 ;  /* 0x0018b42101007387 */ /* 0x0005e20000100800 */
[----:B-1----:R-:W-:-:S03]  /*38bd0*/  IMAD.MOV.U32 R9, RZ, RZ, R33 ;  /* 0x000000ffff097224 */ /* 0x002fc600078e0021 */
[----:B------:R-:W3:Y:S04]  /*38be0*/  LDL.LU R244, [R1+0x1130] ;  /* 0x0011300001f47983 */ /* 0x000ee80000300800 */
[----:B------:R-:W3:Y:S04]  /*38bf0*/  LDL.LU R245, [R1+0x1134] ;  /* 0x0011340001f57983 */ /* 0x000ee80000300800 */
[----:B------:R-:W3:Y:S04]  /*38c00*/  LDL.LU R246, [R1+0x1138] ;  /* 0x0011380001f67983 */ /* 0x000ee80000300800 */
[----:B------:R-:W3:Y:S04]  /*38c10*/  LDL.LU R247, [R1+0x113c] ;  /* 0x00113c0001f77983 */ /* 0x000ee80000300800 */
[----:B--2---:R-:W2:Y:S04]  /*38c20*/  LDL.LU R33, [R1+0x18c0] ;  /* 0x0018c00001217983 */ /* 0x004ea80000300800 */
[----:B------:R-:W4:Y:S04]  /*38c30*/  LDL.LU R72, [R1+0x1120] ;  /* 0x0011200001487983 */ /* 0x000f280000300800 */
[----:B------:R-:W4:Y:S04]  /*38c40*/  LDL.LU R73, [R1+0x1124] ;  /* 0x0011240001497983 */ /* 0x000f280000300800 */
[----:B------:R-:W4:Y:S04]  /*38c50*/  LDL.LU R74, [R1+0x1128] ;  /* 0x00112800014a7983 */ /* 0x000f280000300800 */
[----:B------:R-:W4:Y:S04]  /*38c60*/  LDL.LU R75, [R1+0x112c] ;  /* 0x00112c00014b7983 */ /* 0x000f280000300800 */
        /* <DEDUP_REMOVED lines=29> */
[----:B------:R-:W-:-:S04]  /*38e40*/  ISETP.GT.AND P6, PT, R3, 0x12, PT ;  /* 0x000000120300780c */ /* 0x000fc80003fc4270 */
[----:B------:R-:W-:-:S04]  /*38e50*/  SEL R5, RZ, 0x4, !P6 ;  /* 0x00000004ff057807 */ /* 0x000fc80007000000 */
[----:B------:R-:W-:-:S04]  /*38e60*/  SEL R5, R5, RZ, !P5 ;  /* 0x000000ff05057207 */ /* 0x000fc80006800000 */
[----:B------:R-:W-:Y:S11]  /*38e70*/  ISETP.NE.U32.AND P6, PT, R5, RZ, PT ;  /* 0x000000ff0500720c */ /* 0x000ff60003fc5070 */
[----:B------:R-:W-:Y:S02]  /*38e80*/  @!UPT UIADD3 URZ, URZ, URZ, URZ ;  /* 0x0000003f3f3ff290 */ /* 0x000fe4000fffe03f */
[----:B------:R1:W-:Y:S01]  /*38e90*/  LDGSTS.E [R4+0x34800], [R8.64], P6 ;  /* 0x3480000008047fae */ /* 0x0003e2000b121844 */
[----:B--2---:R-:W-:-:S05]  /*38ea0*/  IADD3 R33, P2, R33, R49, RZ ;  /* 0x0000003121217210 */ /* 0x004fca0007f5e0ff */
[----:B-1----:R-:W-:Y:S02]  /*38eb0*/  IMAD.MOV.U32 R8, RZ, RZ, R33 ;  /* 0x000000ffff087224 */ /* 0x002fe400078e0021 */
[----:B---3--:R-:W-:Y:S01]  /*38ec0*/  IMAD.X R48, R48, 0x1, R0, P2 ;  /* 0x0000000130307824 */ /* 0x008fe200010e0600 */
[----:B------:R-:W-:-:S03]  /*38ed0*/  ISETP.GT.AND P2, PT, R3, 0x16, PT ;  /* 0x000000160300780c */ /* 0x000fc60003f44270 */
[----:B------:R-:W-:Y:S01]  /*38ee0*/  IMAD.MOV.U32 R9, RZ, RZ, R48 ;  /* 0x000000ffff097224 */ /* 0x000fe200078e0030 */
[----:B------:R-:W-:-:S04]  /*38ef0*/  SEL R5, RZ, 0x4, !P2 ;  /* 0x00000004ff057807 */ /* 0x000fc80005000000 */
[----:B------:R1:W-:Y:S01]  /*38f00*/  LDGSTS.E [R4+0x34a00], [R8.64], P6 ;  /* 0x34a0000008047fae */ /* 0x0003e2000b121844 */
[----:B------:R-:W-:-:S04]  /*38f10*/  SEL R5, R5, RZ, !P5 ;  /* 0x000000ff05057207 */ /* 0x000fc80006800000 */
[----:B------:R-:W-:Y:S01]  /*38f20*/  ISETP.NE.U32.AND P2, PT, R5, RZ, PT ;  /* 0x000000ff0500720c */ /* 0x000fe20003f45070 */
[C---:B----4-:R-:W-:Y:S01]  /*38f30*/  HMMA.1688.F32.TF32 R72, R232.reuse, R26, R72 ;  /* 0x0000001ae848723c */ /* 0x050fe20000081048 */
[----:B------:R2:W-:Y:S07]  /*38f40*/  STL [R1+0x18c0], R33 ;  /* 0x0018c02101007387 */ /* 0x0005ee0000100800 */
[----:B------:R-:W-:Y:S01]  /*38f50*/  HMMA.1688.F32.TF32 R76, R232, R22, R76 ;  /* 0x00000016e84c723c */ /* 0x000fe2000008104c */
[----:B------:R-:W-:Y:S04]  /*38f60*/  STL [R1+0x18bc], R48 ;  /* 0x0018bc3001007387 */ /* 0x000fe80000100800 */
[----:B------:R-:W3:Y:S04]  /*38f70*/  LDL.LU R68, [R1+0x1140] ;  /* 0x0011400001447983 */ /* 0x000ee80000300800 */
[----:B------:R-:W3:Y:S04]  /*38f80*/  LDL.LU R69, [R1+0x1144] ;  /* 0x0011440001457983 */ /* 0x000ee80000300800 */
[----:B------:R-:W3:Y:S04]  /*38f90*/  LDL.LU R70, [R1+0x1148] ;  /* 0x0011480001467983 */ /* 0x000ee80000300800 */
[----:B------:R-:W3:Y:S04]  /*38fa0*/  LDL.LU R71, [R1+0x114c] ;  /* 0x00114c0001477983 */ /* 0x000ee80000300800 */
[----:B--2---:R-:W2:Y:S01]  /*38fb0*/  LDL.LU R33, [R1+0x193c] ;  /* 0x00193c0001217983 */ /* 0x004ea20000300800 */
[----:B------:R-:W-:-:S05]  /*38fc0*/  IADD3 R44, P6, R44, R49, RZ ;  /* 0x000000312c2c7210 */ /* 0x000fca0007fde0ff */
[----:B------:R-:W-:Y:S01]  /*38fd0*/  IMAD.X R45, R45, 0x1, R0, P6 ;  /* 0x000000012d2d7824 */ /* 0x000fe200030e0600 */
[----:B------:R-:W-:Y:S01]  /*38fe0*/  ISETP.GT.AND P6, PT, R3, 0x1a, PT ;  /* 0x0000001a0300780c */ /* 0x000fe20003fc4270 */
[C---:B------:R-:W-:Y:S03]  /*38ff0*/  HMMA.1688.F32.TF32 R88, R232.reuse, R10, R88 ;  /* 0x0000000ae858723c */ /* 0x040fe60000081058 */
[----:B------:R-:W-:Y:S02]  /*39000*/  SEL R5, RZ, 0x4, !P6 ;  /* 0x00000004ff057807 */ /* 0x000fe40007000000 */
[----:B------:R-:W-:Y:S01]  /*39010*/  IADD3 R40, P6, R40, R49, RZ ;  /* 0x0000003128287210 */ /* 0x000fe20007fde0ff */
[----:B-1----:R-:W-:Y:S02]  /*39020*/  IMAD.MOV.U32 R8, RZ, RZ, R44 ;  /* 0x000000ffff087224 */ /* 0x002fe400078e002c */
[----:B------:R-:W-:Y:S01]  /*39030*/  IMAD.MOV.U32 R9, RZ, RZ, R45 ;  /* 0x000000ffff097224 */ /* 0x000fe200078e002d */
[----:B------:R-:W-:Y:S01]  /*39040*/  HMMA.1688.F32.TF32 R84, R232, R14, R84 ;  /* 0x0000000ee854723c */ /* 0x000fe20000081054 */
[----:B------:R-:W-:-:S03]  /*39050*/  IMAD.X R41, R41, 0x1, R0, P6 ;  /* 0x0000000129297824 */ /* 0x000fc600030e0600 */
[----:B------:R1:W-:Y:S04]  /*39060*/  LDGSTS.E [R4+0x35800], [R8.64], P2 ;  /* 0x3580000008047fae */ /* 0x0003e80009121844 */
[----:B------:R-:W-:Y:S01]  /*39070*/  HMMA.1688.F32.TF32 R80, R232, R18, R80 ;  /* 0x00000012e850723c */ /* 0x000fe20000081050 */
[----:B-1----:R-:W-:Y:S02]  /*39080*/  IMAD.MOV.U32 R8, RZ, RZ, R40 ;  /* 0x000000ffff087224 */ /* 0x002fe400078e0028 */
[----:B------:R-:W-:Y:S01]  /*39090*/  IMAD.MOV.U32 R9, RZ, RZ, R41 ;  /* 0x000000ffff097224 */ /* 0x000fe200078e0029 */
[----:B------:R-:W-:Y:S04]  /*390a0*/  STL [R1+0x18f8], R44 ;  /* 0x0018f82c01007387 */ /* 0x000fe80000100800 */
[----:B------:R-:W-:Y:S04]  /*390b0*/  STL [R1+0x18f4], R45 ;  /* 0x0018f42d01007387 */ /* 0x000fe80000100800 */
[----:B------:R-:W-:Y:S04]  /*390c0*/  STL.64 [R1+0x430], R88 ;  /* 0x0004305801007387 */ /* 0x000fe80000100a00 */
[----:B------:R1:W-:Y:S01]  /*390d0*/  LDGSTS.E [R4+0x35a00], [R8.64], P2 ;  /* 0x35a0000008047fae */ /* 0x0003e20009121844 */
[----:B------:R-:W-:-:S03]  /*390e0*/  IADD3 R36, P2, R36, R49, RZ ;  /* 0x0000003124247210 */ /* 0x000fc60007f5e0ff */
[----:B------:R-:W-:Y:S04]  /*390f0*/  STL.64 [R1+0x438], R90 ;  /* 0x0004385a01007387 */ /* 0x000fe80000100a00 */
[----:B------:R-:W-:Y:S01]  /*39100*/  STL.64 [R1+0x440], R84 ;  /* 0x0004405401007387 */ /* 0x000fe20000100a00 */
[----:B------:R-:W-:-:S03]  /*39110*/  IMAD.X R37, R37, 0x1, R0, P2 ;  /* 0x0000000125257824 */ /* 0x000fc600010e0600 */
[----:B------:R-:W-:Y:S04]  /*39120*/  STL.64 [R1+0x448], R86 ;  /* 0x0004485601007387 */ /* 0x000fe80000100a00 */
[----:B------:R-:W-:Y:S04]  /*39130*/  STL [R1+0x1900], R40 ;  /* 0x0019002801007387 */ /* 0x000fe80000100800 */
[----:B------:R-:W-:Y:S04]  /*39140*/  STL [R1+0x18fc], R41 ;  /* 0x0018fc2901007387 */ /* 0x000fe80000100800 */
[----:B------:R-:W-:Y:S04]  /*39150*/  STL.64 [R1+0x470], R80 ;  /* 0x0004705001007387 */ /* 0x000fe80000100a00 */
[----:B------:R-:W-:Y:S04]  /*39160*/  STL.64 [R1+0x478], R82 ;  /* 0x0004785201007387 */ /* 0x000fe80000100a00 */
[----:B------:R-:W-:Y:S04]  /*39170*/  STL.64 [R1+0x480], R76 ;  /* 0x0004804c01007387 */ /* 0x000fe80000100a00 */
[----:B------:R-:W-:Y:S04]  /*39180*/  STL.64 [R1+0x488], R78 ;  /* 0x0004884e01007387 */ /* 0x000fe80000100a00 */
[----:B------:R-:W-:Y:S04]  /*39190*/  STL [R1+0x1938], R36 ;  /* 0x0019382401007387 */ /* 0x000fe80000100800 */
[----:B------:R-:W-:Y:S04]  /*391a0*/  STL [R1+0x1934], R37 ;  /* 0x0019342501007387 */ /* 0x000fe80000100800 */
[----:B------:R-:W-:Y:S04]  /*391b0*/  STL.64 [R1+0x490], R72 ;  /* 0x0004904801007387 */ /* 0x000fe80000100a00 */
[----:B------:R4:W-:Y:S02]  /*391c0*/  STL.64 [R1+0x498], R74 ;  /* 0x0004984a01007387 */ /* 0x0009e40000100a00 */
[----:B----4-:R-:W-:Y:S01]  /*391d0*/  HMMA.1688.F32.TF32 R72, R232, R30, R244 ;  /* 0x0000001ee848723c */ /* 0x010fe200000810f4 */
[----:B------:R-:W-:Y:S01]  /*391e0*/  IADD3 R32, P2, R32, R49, RZ ;  /* 0x0000003120207210 */ /* 0x000fe20007f5e0ff */
[----:B------:R-:W4:Y:S11]  /*391f0*/  LDL.LU R244, [R1+0x1150] ;  /* 0x0011500001f47983 */ /* 0x000f360000300800 */
[----:B------:R-:W-:Y:S10]  /*39200*/  @!UPT UIADD3 URZ, URZ, URZ, URZ ;  /* 0x0000003f3f3ff290 */ /* 0x000ff4000fffe03f */
[----:B------:R-:W-:Y:S04]  /*39210*/  STL.64 [R1+0x4c0], R72 ;  /* 0x0004c04801007387 */ /* 0x000fe80000100a00 */
[----:B------:R-:W-:Y:S04]  /*39220*/  STL.64 [R1+0x4c8], R74 ;  /* 0x0004c84a01007387 */ /* 0x000fe80000100a00 */
[----:B------:R-:W4:Y:S04]  /*39230*/  LDL.LU R245, [R1+0x1154] ;  /* 0x0011540001f57983 */ /* 0x000f280000300800 */
[----:B------:R-:W-:Y:S04]  /*39240*/  STL [R1+0x1940], R32 ;  /* 0x0019402001007387 */ /* 0x000fe80000100800 */
[----:B------:R-:W4:Y:S04]  /*39250*/  LDL.LU R246, [R1+0x1158] ;  /* 0x0011580001f67983 */ /* 0x000f280000300800 */
[----:B------:R-:W4:Y:S01]  /*39260*/  LDL.LU R247, [R1+0x115c] ;  /* 0x00115c0001f77983 */ /* 0x000f220000300800 */
[----:B------:R-:W-:Y:S01]  /*39270*/  SEL R5, R5, RZ, !P5 ;  /* 0x000000ff05057207 */ /* 0x000fe20006800000 */
[----:B-1----:R-:W-:-:S02]  /*39280*/  IMAD.MOV.U32 R8, RZ, RZ, R36 ;  /* 0x000000ffff087224 */ /* 0x002fc400078e0024 */
[----:B------:R-:W4:Y:S01]  /*39290*/  LDL.LU R36, [R1+0x1978] ;  /* 0x0019780001247983 */ /* 0x000f220000300800 */
[----:B------:R-:W-:-:S03]  /*392a0*/  ISETP.NE.U32.AND P6, PT, R5, RZ, PT ;  /* 0x000000ff0500720c */ /* 0x000fc60003fc5070 */
[----:B------:R-:W4:Y:S01]  /*392b0*/  LDL.LU R44, [R1+0x17c8] ;  /* 0x0017c800012c7983 */ /* 0x000f220000300800 */
[----:B------:R-:W-:Y:S01]  /*392c0*/  HMMA.1688.F32.TF32 R240, R232, R6, R92 ;  /* 0x00000006e8f0723c */ /* 0x000fe2000008105c */
[----:B------:R-:W-:-:S08]  /*392d0*/  IMAD.MOV.U32 R9, RZ, RZ, R37 ;  /* 0x000000ffff097224 */ /* 0x000fd000078e0025 */
[----:B------:R1:W-:Y:S02]  /*392e0*/  LDGSTS.E [R4+0x36800], [R8.64], P6 ;  /* 0x3680000008047fae */ /* 0x0003e4000b121844 */
[----:B-1----:R-:W-:Y:S01]  /*392f0*/  IMAD.MOV.U32 R8, RZ, RZ, R32 ;  /* 0x000000ffff087224 */ /* 0x002fe200078e0020 */
[----:B---3--:R-:W-:Y:S01]  /*39300*/  HMMA.1688.F32.TF32 R68, R232, R34, R68 ;  /* 0x00000022e844723c */ /* 0x008fe20000081044 */
[----:B--2---:R-:W-:-:S04]  /*39310*/  IMAD.X R33, R33, 0x1, R0, P2 ;  /* 0x0000000121217824 */ /* 0x004fc800010e0600 */
[----:B------:R-:W-:Y:S11]  /*39320*/  IMAD.MOV.U32 R9, RZ, RZ, R33 ;  /* 0x000000ffff097224 */ /* 0x000ff600078e0021 */
[----:B------:R-:W-:Y:S07]  /*39330*/  @!UPT UIADD3 URZ, URZ, URZ, URZ ;  /* 0x0000003f3f3ff290 */ /* 0x000fee000fffe03f */
[----:B------:R-:W-:Y:S04]  /*39340*/  STL.64 [R1+0x4e0], R68 ;  /* 0x0004e04401007387 */ /* 0x000fe80000100a00 */
[----:B------:R-:W-:Y:S04]  /*39350*/  STL.64 [R1+0x4e8], R70 ;  /* 0x0004e84601007387 */ /* 0x000fe80000100a00 */
        /* <DEDUP_REMOVED lines=14> */
[----:B-1----:R-:W3:Y:S04]  /*39440*/  LDL.LU R33, [R1+0x197c] ;  /* 0x00197c0001217983 */ /* 0x002ee80000300800 */
        /* <DEDUP_REMOVED lines=10> */
[----:B------:R-:W3:Y:S01]  /*394f0*/  LDL.LU R68, [R1+0x12c0] ;  /* 0x0012c00001447983 */ /* 0x000ee20000300800 */
[----:B----4-:R-:W-:Y:S01]  /*39500*/  HMMA.1688.F32.TF32 R92, R232, R38, R244 ;  /* 0x00000026e85c723c */ /* 0x010fe200000810f4 */
[----:B------:R-:W-:-:S02]  /*39510*/  ISETP.GT.AND P2, PT, R3, 0x1e, PT ;  /* 0x0000001e0300780c */ /* 0x000fc40003f44270 */
[----:B------:R1:W-:Y:S11]  /*39520*/  LDGSTS.E [R4+0x36a00], [R8.64], P6 ;  /* 0x36a0000008047fae */ /* 0x0003f6000b121844 */
[----:B------:R-:W-:Y:S09]  /*39530*/  @!UPT UIADD3 URZ, URZ, URZ, URZ ;  /* 0x0000003f3f3ff290 */ /* 0x000ff2000fffe03f */
[----:B------:R-:W-:Y:S04]  /*39540*/  STL.64 [R1+0x4f0], R92 ;  /* 0x0004f05c01007387 */ /* 0x000fe80000100a00 */
[----:B------:R-:W-:Y:S04]  /*39550*/  STL.64 [R1+0x4f8], R94 ;  /* 0x0004f85e01007387 */ /* 0x000fe80000100a00 */
[----:B------:R-:W4:Y:S04]  /*39560*/  LDL.LU R69, [R1+0x12c4] ;  /* 0x0012c40001457983 */ /* 0x000f280000300800 */
        /* <DEDUP_REMOVED lines=8> */
[----:B------:R-:W4:Y:S01]  /*395f0*/  LDL.LU R41, [R1+0x17cc] ;  /* 0x0017cc0001297983 */ /* 0x000f220000300800 */
[----:B------:R-:W-:Y:S02]  /*39600*/  IADD3 R36, P6, R36, R49, RZ ;  /* 0x0000003124247210 */ /* 0x000fe40007fde0ff */
[----:B------:R-:W-:-:S04]  /*39610*/  SEL R5, RZ, 0x4, !P2 ;  /* 0x00000004ff057807 */ /* 0x000fc80005000000 */
[----:B------:R-:W-:-:S04]  /*39620*/  SEL R5, R5, RZ, !P5 ;  /* 0x000000ff05057207 */ /* 0x000fc80006800000 */
[----:B------:R-:W-:Y:S01]  /*39630*/  ISETP.NE.U32.AND P2, PT, R5, RZ, PT ;  /* 0x000000ff0500720c */ /* 0x000fe20003f45070 */
[----:B-1----:R-:W-:Y:S02]  /*39640*/  IMAD.MOV.U32 R8, RZ, RZ, R36 ;  /* 0x000000ffff087224 */ /* 0x002fe400078e0024 */
[----:B------:R-:W-:-:S05]  /*39650*/  IMAD.SHL.U32 R29, R29, 0x4, RZ ;  /* 0x000000041d1d7824 */ /* 0x000fca00078e00ff */
[----:B------:R-:W-:Y:S01]  /*39660*/  LOP3.LUT R5, R29, 0x60, RZ, 0x3c, !PT ;  /* 0x000000601d057812 */ /* 0x000fe200078e3cff */
[C---:B--2---:R-:W-:Y:S08]  /*39670*/  HMMA.1688.F32.TF32 R80, R232.reuse, R50, R80 ;  /* 0x00000032e850723c */ /* 0x044ff00000081050 */
[C---:B---3--:R-:W-:Y:S08]  /*39680*/  HMMA.1688.F32.TF32 R88, R232.reuse, R42, R88 ;  /* 0x0000002ae858723c */ /* 0x048ff00000081058 */
[C---:B------:R-:W-:Y:S01]  /*39690*/  HMMA.1688.F32.TF32 R84, R232.reuse, R46, R84 ;  /* 0x0000002ee854723c */ /* 0x040fe20000081054 */
[--C-:B------:R-:W-:Y:S11]  /*396a0*/  IMAD.X R37, R37, 0x1, R0.reuse, P6 ;  /* 0x0000000125257824 */ /* 0x100ff600030e0600 */
[----:B------:R-:W-:Y:S03]  /*396b0*/  @!UPT UIADD3 URZ, URZ, URZ, URZ ;  /* 0x0000003f3f3ff290 */ /* 0x000fe6000fffe03f */
[----:B------:R-:W-:Y:S04]  /*396c0*/  STL.64 [R1+0x500], R88 ;  /* 0x0005005801007387 */ /* 0x000fe80000100a00 */
[----:B------:R-:W-:Y:S01]  /*396d0*/  STL.64 [R1+0x508], R90 ;  /* 0x0005085a01007387 */ /* 0x000fe20000100a00 */
[----:B------:R-:W-:Y:S01]  /*396e0*/  IADD3 R32, P6, R32, R49, RZ ;  /* 0x0000003120207210 */ /* 0x000fe20007fde0ff */
[----:B------:R-:W-:Y:S02]  /*396f0*/  HMMA.1688.F32.TF32 R76, R232, R54, R76 ;  /* 0x00000036e84c723c */ /* 0x000fe4000008104c */
[----:B------:R-:W-:Y:S02]  /*39700*/  STL.64 [R1+0x510], R84 ;  /* 0x0005105401007387 */ /* 0x000fe40000100a00 */
[----:B------:R-:W-:-:S02]  /*39710*/  IMAD.X R33, R33, 0x1, R0, P6 ;  /* 0x0000000121217824 */ /* 0x000fc400030e0600 */
[----:B------:R-:W-:Y:S02]  /*39720*/  STL.64 [R1+0x518], R86 ;  /* 0x0005185601007387 */ /* 0x000fe40000100a00 */
[----:B------:R-:W-:Y:S02]  /*39730*/  HMMA.1688.F32.TF32 R72, R232, R58, R72 ;  /* 0x0000003ae848723c */ /* 0x000fe40000081048 */
[----:B------:R-:W-:Y:S04]  /*39740*/  STL [R1+0x1978], R36 ;  /* 0x0019782401007387 */ /* 0x000fe80000100800 */
[----:B------:R1:W-:Y:S04]  /*39750*/  STL [R1+0x1974], R37 ;  /* 0x0019742501007387 */ /* 0x0003e80000100800 */
[----:B------:R-:W2:Y:S01]  /*39760*/  LDL.LU R52, [R1+0x1808] ;  /* 0x0018080001347983 */ /* 0x000ea20000300800 */
[----:B------:R-:W-:-:S03]  /*39770*/  IMAD.MOV.U32 R9, RZ, RZ, R37 ;  /* 0x000000ffff097224 */ /* 0x000fc600078e0025 */
[----:B------:R-:W-:Y:S04]  /*39780*/  STL.64 [R1+0x520], R80 ;  /* 0x0005205001007387 */ /* 0x000fe80000100a00 */
[----:B------:R-:W-:Y:S04]  /*39790*/  STL.64 [R1+0x528], R82 ;  /* 0x0005285201007387 */ /* 0x000fe80000100a00 */
[----:B------:R3:W-:Y:S04]  /*397a0*/  STL [R1+0x1980], R32 ;  /* 0x0019802001007387 */ /* 0x0007e80000100800 */
[----:B------:R-:W-:Y:S04]  /*397b0*/  STL [R1+0x197c], R33 ;  /* 0x00197c2101007387 */ /* 0x000fe80000100800 */
[----:B-1----:R-:W2:Y:S04]  /*397c0*/  LDL.LU R37, [R1+0x1810] ;  /* 0x0018100001257983 */ /* 0x002ea80000300800 */
[----:B------:R-:W-:Y:S04]  /*397d0*/  STL.64 [R1+0x530], R76 ;  /* 0x0005304c01007387 */ /* 0x000fe80000100a00 */
[----:B------:R-:W-:Y:S04]  /*397e0*/  STL.64 [R1+0x538], R78 ;  /* 0x0005384e01007387 */ /* 0x000fe80000100a00 */
[----:B------:R-:W2:Y:S04]  /*397f0*/  LDL.LU R53, [R1+0x1804] ;  /* 0x0018040001357983 */ /* 0x000ea80000300800 */
[----:B------:R-:W2:Y:S04]  /*39800*/  LDL.LU R48, [R1+0x180c] ;  /* 0x00180c0001307983 */ /* 0x000ea80000300800 */
[----:B------:R1:W-:Y:S04]  /*39810*/  LDGSTS.E [R4+0x37800], [R8.64], P2 ;  /* 0x3780000008047fae */ /* 0x0003e80009121844 */
[----:B------:R-:W-:Y:S04]  /*39820*/  STL.64 [R1+0x540], R72 ;  /* 0x0005404801007387 */ /* 0x000fe80000100a00 */
[----:B------:R-:W-:Y:S01]  /*39830*/  STL.64 [R1+0x548], R74 ;  /* 0x0005484a01007387 */ /* 0x000fe20000100a00 */
[----:B-1----:R-:W-:-:S03]  /*39840*/  IMAD.MOV.U32 R8, RZ, RZ, R32 ;  /* 0x000000ffff087224 */ /* 0x002fc600078e0020 */
[----:B---3--:R-:W3:Y:S01]  /*39850*/  LDL.LU R32, [R1+0x1848] ;  /* 0x0018480001207983 */ /* 0x008ee20000300800 */
[----:B------:R-:W-:-:S05]  /*39860*/  IMAD.MOV.U32 R9, RZ, RZ, R33 ;  /* 0x000000ffff097224 */ /* 0x000fca00078e0021 */
[----:B------:R1:W-:Y:S01]  /*39870*/  LDGSTS.E [R4+0x37a00], [R8.64], P2 ;  /* 0x37a0000008047fae */ /* 0x0003e20009121844 */
[----:B----4-:R-:W-:Y:S01]  /*39880*/  HMMA.1688.F32.TF32 R68, R232, R62, R68 ;  /* 0x0000003ee844723c */ /* 0x010fe20000081044 */
[----:B------:R-:W-:-:S04]  /*39890*/  ISETP.GT.AND P2, PT, R3, 0x3, PT ;  /* 0x000000030300780c */ /* 0x000fc80003f44270 */
[----:B-1----:R-:W-:Y:S11]  /*398a0*/  SEL R4, RZ, 0x4, !P2 ;  /* 0x00000004ff047807 */ /* 0x002ff60005000000 */
[----:B------:R-:W-:Y:S07]  /*398b0*/  @!UPT UIADD3 URZ, URZ, URZ, URZ ;  /* 0x0000003f3f3ff290 */ /* 0x000fee000fffe03f */
[----:B------:R-:W-:Y:S04]  /*398c0*/  STL.64 [R1+0x560], R68 ;  /* 0x0005604401007387 */ /* 0x000fe80000100a00 */
[----:B------:R1:W-:Y:S02]  /*398d0*/  STL.64 [R1+0x568], R70 ;  /* 0x0005684601007387 */ /* 0x0003e40000100a00 */
[----:B-1----:R-:W-:Y:S01]  /*398e0*/  HMMA.1688.F32.TF32 R68, R232, R66, R244 ;  /* 0x00000042e844723c */ /* 0x002fe200000810f4 */
[----:B------:R-:W-:-:S05]  /*398f0*/  IADD3 R44, P2, R44, R49, RZ ;  /* 0x000000312c2c7210 */ /* 0x000fca0007f5e0ff */
[----:B------:R-:W-:Y:S01]  /*39900*/  IMAD.X R45, R45, 0x1, R0, P2 ;  /* 0x000000012d2d7824 */ /* 0x000fe200010e0600 */
[----:B------:R1:W-:Y:S01]  /*39910*/  STL [R1+0x17c8], R44 ;  /* 0x0017c82c01007387 */ /* 0x0003e20000100800 */
[----:B------:R-:W-:-:S03]  /*39920*/  IADD3 R40, P2, R40, R49, RZ ;  /* 0x0000003128287210 */ /* 0x000fc60007f5e0ff */
[----:B------:R-:W4:Y:S11]  /*39930*/  LDL.LU R33, [R1+0x1844] ;  /* 0x0018440001217983 */ /* 0x000f360000300800 */
[----:B------:R-:W-:Y:S01]  /*39940*/  @!UPT UIADD3 URZ, URZ, URZ, URZ ;  /* 0x0000003f3f3ff290 */ /* 0x000fe2000fffe03f */
[----:B------:R-:W-:Y:S04]  /*39950*/  STL.64 [R1+0x550], R68 ;  /* 0x0005504401007387 */ /* 0x000fe80000100a00 */
[----:B------:R-:W-:Y:S04]  /*39960*/  STL.64 [R1+0x558], R70 ;  /* 0x0005584601007387 */ /* 0x000fe80000100a00 */
[----:B------:R1:W-:Y:S04]  /*39970*/  STL [R1+0x17c4], R45 ;  /* 0x0017c42d01007387 */ /* 0x0003e80000100800 */
[----:B------:R-:W4:Y:S04]  /*39980*/  LDL.LU R36, [R1+0x184c] ;  /* 0x00184c0001247983 */ /* 0x000f280000300800 */
[----:B------:R-:W-:Y:S04]  /*39990*/  STL [R1+0x17d0], R40 ;  /* 0x0017d02801007387 */ /* 0x000fe80000100800 */
[----:B------:R-:W4:Y:S01]  /*399a0*/  LDL.LU R29, [R1+0x1850] ;  /* 0x00185000011d7983 */ /* 0x000f220000300800 */
[----:B------:R-:W-:-:S02]  /*399b0*/  IMAD.X R41, R41, 0x1, R0, P2 ;  /* 0x0000000129297824 */ /* 0x000fc400010e0600 */
[----:B------:R-:W-:-:S03]  /*399c0*/  IMAD.MOV.U32 R8, RZ, RZ, R44 ;  /* 0x000000ffff087224 */ /* 0x000fc600078e002c */
[----:B------:R1:W-:Y:S04]  /*399d0*/  STL [R1+0x17cc], R41 ;  /* 0x0017cc2901007387 */ /* 0x0003e80000100800 */
[----:B-1----:R-:W4:Y:S01]  /*399e0*/  LDL.LU R44, [R1+0x1888] ;  /* 0x00188800012c7983 */ /* 0x002f220000300800 */
[----:B------:R-:W-:Y:S02]  /*399f0*/  SEL R4, R4, RZ, !P5 ;  /* 0x000000ff04047207 */ /* 0x000fe40006800000 */
[----:B------:R-:W-:Y:S02]  /*39a00*/  ISETP.GT.AND P2, PT, R3, 0x7, PT ;  /* 0x000000070300780c */ /* 0x000fe40003f44270 */
[----:B------:R-:W-:Y:S01]  /*39a10*/  ISETP.NE.U32.AND P6, PT, R4, RZ, PT ;  /* 0x000000ff0400720c */ /* 0x000fe20003fc5070 */
[----:B------:R-:W-:Y:S01]  /*39a20*/  IMAD R4, R211, 0x8000, R5 ;  /* 0x00008000d3047824 */ /* 0x000fe200078e0205 */
[----:B------:R-:W-:Y:S01]  /*39a30*/  SEL R5, RZ, 0x4, !P2 ;  /* 0x00000004ff057807 */ /* 0x000fe20005000000 */
[----:B------:R-:W-:-:S02]  /*39a40*/  IMAD.MOV.U32 R9, RZ, RZ, R45 ;  /* 0x000000ffff097224 */ /* 0x000fc400078e002d */
[----:B------:R-:W4:Y:S01]  /*39a50*/  LDL.LU R45, [R1+0x1884] ;  /* 0x00188400012d7983 */ /* 0x000f220000300800 */
[----:B------:R-:W-:-:S07]  /*39a60*/  SEL R5, R5, RZ, !P5 ;  /* 0x000000ff05057207 */ /* 0x000fce0006800000 */
[----:B------:R1:W-:Y:S02]  /*39a70*/  LDGSTS.E [R4+0x30c00], [R8.64], P6 ;  /* 0x30c0000008047fae */ /* 0x0003e4000b121844 */
[----:B-1----:R-:W-:Y:S02]  /*39a80*/  IMAD.MOV.U32 R8, RZ, RZ, R40 ;  /* 0x000000ffff087224 */ /* 0x002fe400078e0028 */
[----:B------:R-:W-:Y:S02]  /*39a90*/  IMAD.MOV.U32 R9, RZ, RZ, R41 ;  /* 0x000000ffff097224 */ /* 0x000fe400078e0029 */
[----:B------:R-:W4:Y:S04]  /*39aa0*/  LDL.LU R41, [R1+0x188c] ;  /* 0x00188c0001297983 */ /* 0x000f280000300800 */
[----:B------:R1:W-:Y:S01]  /*39ab0*/  LDGSTS.E [R4+0x30e00], [R8.64], P6 ;  /* 0x30e0000008047fae */ /* 0x0003e2000b121844 */
[----:B------:R-:W-:-:S02]  /*39ac0*/  ISETP.NE.U32.AND P6, PT, R5, RZ, PT ;  /* 0x000000ff0500720c */ /* 0x000fc40003fc5070 */
[----:B--2---:R-:W-:-:S05]  /*39ad0*/  IADD3 R52, P2, R52, R49, RZ ;  /* 0x0000003134347210 */ /* 0x004fca0007f5e0ff */
[----:B------:R-:W-:Y:S04]  /*39ae0*/  STL [R1+0x1808], R52 ;  /* 0x0018083401007387 */ /* 0x000fe80000100800 */
[----:B------:R-:W2:Y:S01]  /*39af0*/  LDL.LU R40, [R1+0x1890] ;  /* 0x0018900001287983 */ /* 0x000ea20000300800 */
[----:B-1----:R-:W-:Y:S02]  /*39b00*/  IMAD.MOV.U32 R8, RZ, RZ, R52 ;  /* 0x000000ffff087224 */ /* 0x002fe400078e0034 */
[----:B------:R-:W-:Y:S01]  /*39b10*/  IMAD.X R53, R53, 0x1, R0, P2 ;  /* 0x0000000135357824 */ /* 0x000fe200010e0600 */
[----:B------:R-:W-:-:S05]  /*39b20*/  IADD3 R37, P2, R37, R49, RZ ;  /* 0x0000003125257210 */ /* 0x000fca0007f5e0ff */
[----:B------:R-:W-:Y:S01]  /*39b30*/  IMAD.X R48, R48, 0x1, R0, P2 ;  /* 0x0000000130307824 */ /* 0x000fe200010e0600 */
[----:B------:R-:W-:-:S04]  /*39b40*/  ISETP.GT.AND P2, PT, R3, 0xb, PT ;  /* 0x0000000b0300780c */ /* 0x000fc80003f44270 */
[----:B------:R-:W-:Y:S01]  /*39b50*/  SEL R5, RZ, 0x4, !P2 ;  /* 0x00000004ff057807 */ /* 0x000fe20005000000 */
[----:B------:R1:W-:Y:S01]  /*39b60*/  STL [R1+0x1804], R53 ;  /* 0x0018043501007387 */ /* 0x0003e20000100800 */
[----:B------:R-:W-:-:S03]  /*39b70*/  IMAD.MOV.U32 R9, RZ, RZ, R53 ;  /* 0x000000ffff097224 */ /* 0x000fc600078e0035 */
[----:B------:R-:W-:Y:S01]  /*39b80*/  STL [R1+0x1810], R37 ;  /* 0x0018102501007387 */ /* 0x000fe20000100800 */
[----:B---3--:R-:W-:-:S03]  /*39b90*/  IADD3 R32, P2, R32, R49, RZ ;  /* 0x0000003120207210 */ /* 0x008fc60007f5e0ff */
[----:B------:R-:W-:Y:S04]  /*39ba0*/  STL [R1+0x180c], R48 ;  /* 0x00180c3001007387 */ /* 0x000fe80000100800 */
[----:B-1----:R-:W2:Y:S04]  /*39bb0*/  LDL.LU R53, [R1+0x18c8] ;  /* 0x0018c80001357983 */ /* 0x002ea80000300800 */
[----:B------:R1:W-:Y:S01]  /*39bc0*/  LDGSTS.E [R4+0x31c00], [R8.64], P6 ;  /* 0x31c0000008047fae */ /* 0x0003e2000b121844 */
[----:B------:R-:W-:-:S03]  /*39bd0*/  SEL R5, R5, RZ, !P5 ;  /* 0x000000ff05057207 */ /* 0x000fc60006800000 */
[----:B------:R-:W2:Y:S04]  /*39be0*/  LDL.LU R56, [R1+0x18c4] ;  /* 0x0018c40001387983 */ /* 0x000ea80000300800 */
[----:B------:R-:W-:Y:S01]  /*39bf0*/  STL [R1+0x1848], R32 ;  /* 0x0018482001007387 */ /* 0x000fe20000100800 */
[----:B-1----:R-:W-:Y:S02]  /*39c00*/  IMAD.MOV.U32 R8, RZ, RZ, R37 ;  /* 0x000000ffff087224 */ /* 0x002fe400078e0025 */
[----:B------:R-:W-:-:S05]  /*39c10*/  IMAD.MOV.U32 R9, RZ, RZ, R48 ;  /* 0x000000ffff097224 */ /* 0x000fca00078e0030 */
[----:B------:R1:W-:Y:S01]  /*39c20*/  LDGSTS.E [R4+0x31e00], [R8.64], P6 ;  /* 0x31e0000008047fae */ /* 0x0003e2000b121844 */
[----:B------:R-:W-:Y:S01]  /*39c30*/  ISETP.NE.U32.AND P6, PT, R5, RZ, PT ;  /* 0x000000ff0500720c */ /* 0x000fe20003fc5070 */
[----:B-1----:R-:W-:Y:S02]  /*39c40*/  IMAD.MOV.U32 R8, RZ, RZ, R32 ;  /* 0x000000ffff087224 */ /* 0x002fe400078e0020 */
[----:B----4-:R-:W-:-:S05]  /*39c50*/  IMAD.X R33, R33, 0x1, R0, P2 ;  /* 0x0000000121217824 */ /* 0x010fca00010e0600 */
[----:B------:R1:W-:Y:S01]  /*39c60*/  STL [R1+0x1844], R33 ;  /* 0x0018442101007387 */ /* 0x0003e20000100800 */
[----:B------:R-:W-:-:S05]  /*39c70*/  IMAD.MOV.U32 R9, RZ, RZ, R33 ;  /* 0x000000ffff097224 */ /* 0x000fca00078e0021 */
[----:B------:R4:W-:Y:S01]  /*39c80*/  LDGSTS.E [R4+0x32c00], [R8.64], P6 ;  /* 0x32c0000008047fae */ /* 0x0009e2000b121844 */
[----:B------:R-:W-:-:S05]  /*39c90*/  IADD3 R29, P2, R29, R49, RZ ;  /* 0x000000311d1d7210 */ /* 0x000fca0007f5e0ff */
[----:B------:R-:W-:Y:S01]  /*39ca0*/  IMAD.X R36, R36, 0x1, R0, P2 ;  /* 0x0000000124247824 */ /* 0x000fe200010e0600 */
[----:B------:R-:W-:Y:S04]  /*39cb0*/  STL [R1+0x1850], R29 ;  /* 0x0018501d01007387 */ /* 0x000fe80000100800 */
[----:B------:R4:W-:Y:S04]  /*39cc0*/  STL [R1+0x184c], R36 ;  /* 0x00184c2401007387 */ /* 0x0009e80000100800 */
[----:B-1----:R-:W3:Y:S04]  /*39cd0*/  LDL.LU R33, [R1+0x18cc] ;  /* 0x0018cc0001217983 */ /* 0x002ee80000300800 */
[----:B------:R-:W3:Y:S01]  /*39ce0*/  LDL.LU R32, [R1+0x18d0] ;  /* 0x0018d00001207983 */ /* 0x000ee20000300800 */
[----:B------:R-:W-:Y:S01]  /*39cf0*/  ISETP.GT.AND P2, PT, R3, 0xf, PT ;  /* 0x0000000f0300780c */ /* 0x000fe20003f44270 */
[----:B----4-:R-:W-:-:S02]  /*39d00*/  IMAD.MOV.U32 R9, RZ, RZ, R36 ;  /* 0x000000ffff097224 */ /* 0x010fc400078e0024 */
[----:B------:R-:W3:Y:S01]  /*39d10*/  LDL.LU R48, [R1+0x1904] ;  /* 0x0019040001307983 */ /* 0x000ee20000300800 */
[----:B------:R-:W-:Y:S02]  /*39d20*/  SEL R5, RZ, 0x4, !P2 ;  /* 0x00000004ff057807 */ /* 0x000fe40005000000 */
[----:B------:R-:W-:Y:S01]  /*39d30*/  IADD3 R44, P2, R44, R49, RZ ;  /* 0x000000312c2c7210 */ /* 0x000fe20007f5e0ff */
[----:B------:R-:W3:Y:S01]  /*39d40*/  LDL.LU R36, [R1+0x1908] ;  /* 0x0019080001247983 */ /* 0x000ee20000300800 */
[----:B------:R-:W-:-:S03]  /*39d50*/  IMAD.MOV.U32 R8, RZ, RZ, R29 ;  /* 0x000000ffff087224 */ /* 0x000fc600078e001d */
[----:B------:R1:W-:Y:S04]  /*39d60*/  STL [R1+0x1888], R44 ;  /* 0x0018882c01007387 */ /* 0x0003e80000100800 */
[----:B------:R-:W3:Y:S04]  /*39d70*/  LDL.LU R37, [R1+0x190c] ;  /* 0x00190c0001257983 */ /* 0x000ee80000300800 */
[----:B------:R-:W3:Y:S01]  /*39d80*/  LDL.LU R29, [R1+0x1910] ;  /* 0x00191000011d7983 */ /* 0x000ee20000300800 */
[----:B------:R-:W-:Y:S01]  /*39d90*/  SEL R5, R5, RZ, !P5 ;  /* 0x000000ff05057207 */ /* 0x000fe20006800000 */
[----:B------:R-:W-:-:S02]  /*39da0*/  IMAD.X R45, R45, 0x1, R0, P2 ;  /* 0x000000012d2d7824 */ /* 0x000fc400010e0600 */
[----:B------:R1:W-:Y:S01]  /*39db0*/  LDGSTS.E [R4+0x32e00], [R8.64], P6 ;  /* 0x32e0000008047fae */ /* 0x0003e2000b121844 */
[----:B------:R-:W-:Y:S01]  /*39dc0*/  ISETP.NE.U32.AND P6, PT, R5, RZ, PT ;  /* 0x000000ff0500720c */ /* 0x000fe20003fc5070 */
[----:B-1----:R-:W-:Y:S02]  /*39dd0*/  IMAD.MOV.U32 R8, RZ, RZ, R44 ;  /* 0x000000ffff087224 */ /* 0x002fe400078e002c */
[----:B------:R-:W-:-:S10]  /*39de0*/  IMAD.MOV.U32 R9, RZ, RZ, R45 ;  /* 0x000000ffff097224 */ /* 0x000fd400078e002d */
[----:B------:R1:W-:Y:S04]  /*39df0*/  LDGSTS.E [R4+0x33c00], [R8.64], P6 ;  /* 0x33c0000008047fae */ /* 0x0003e8000b121844 */
[----:B------:R-:W-:Y:S01]  /*39e00*/  STL [R1+0x1884], R45 ;  /* 0x0018842d01007387 */ /* 0x000fe20000100800 */
[----:B--2---:R-:W-:-:S05]  /*39e10*/  IADD3 R40, P2, R40, R49, RZ ;  /* 0x0000003128287210 */ /* 0x004fca0007f5e0ff */
[----:B------:R-:W-:Y:S01]  /*39e20*/  IMAD.X R41, R41, 0x1, R0, P2 ;  /* 0x0000000129297824 */ /* 0x000fe200010e0600 */
[----:B------:R-:W-:Y:S01]  /*39e30*/  ISETP.GT.AND P2, PT, R3, 0x13, PT ;  /* 0x000000130300780c */ /* 0x000fe20003f44270 */
[----:B-1----:R-:W-:-:S03]  /*39e40*/  IMAD.MOV.U32 R8, RZ, RZ, R40 ;  /* 0x000000ffff087224 */ /* 0x002fc600078e0028 */
[----:B------:R-:W-:Y:S01]  /*39e50*/  SEL R5, RZ, 0x4, !P2 ;  /* 0x00000004ff057807 */ /* 0x000fe20005000000 */
[----:B------:R-:W-:-:S03]  /*39e60*/  IMAD.MOV.U32 R9, RZ, RZ, R41 ;  /* 0x000000ffff097224 */ /* 0x000fc600078e0029 */
[----:B------:R-:W-:Y:S02]  /*39e70*/  SEL R5, R5, RZ, !P5 ;  /* 0x000000ff05057207 */ /* 0x000fe40006800000 */
[----:B------:R1:W-:Y:S02]  /*39e80*/  LDGSTS.E [R4+0x33e00], [R8.64], P6 ;  /* 0x33e0000008047fae */ /* 0x0003e4000b121844 */
[----:B------:R-:W-:Y:S02]  /*39e90*/  ISETP.NE.U32.AND P6, PT, R5, RZ, PT ;  /* 0x000000ff0500720c */ /* 0x000fe40003fc5070 */
[----:B------:R-:W-:Y:S04]  /*39ea0*/  STL [R1+0x1890], R40 ;  /* 0x0018902801007387 */ /* 0x000fe80000100800 */
[----:B------:R2:W-:Y:S04]  /*39eb0*/  STL [R1+0x188c], R41 ;  /* 0x00188c2901007387 */ /* 0x0005e80000100800 */
[----:B------:R-:W4:Y:S04]  /*39ec0*/  LDL.LU R44, [R1+0x1948] ;  /* 0x00194800012c7983 */ /* 0x000f280000300800 */
[----:B--2---:R-:W4:Y:S01]  /*39ed0*/  LDL.LU.64 R40, [R1+0x1698] ;  /* 0x0016980001287983 */ /* 0x004f220000300a00 */
[----:B------:R-:W-:-:S05]  /*39ee0*/  IADD3 R53, P2, R53, R49, RZ ;  /* 0x0000003135357210 */ /* 0x000fca0007f5e0ff */
[----:B------:R-:W-:Y:S01]  /*39ef0*/  IMAD.X R56, R56, 0x1, R0, P2 ;  /* 0x0000000138387824 */ /* 0x000fe200010e0600 */
[----:B------:R-:W-:-:S04]  /*39f00*/  ISETP.GT.AND P2, PT, R3, 0x17, PT ;  /* 0x000000170300780c */ /* 0x000fc80003f44270 */
[----:B------:R-:W-:Y:S01]  /*39f10*/  SEL R5, RZ, 0x4, !P2 ;  /* 0x00000004ff057807 */ /* 0x000fe20005000000 */
[----:B-1----:R-:W-:Y:S02]  /*39f20*/  IMAD.MOV.U32 R8, RZ, RZ, R53 ;  /* 0x000000ffff087224 */ /* 0x002fe400078e0035 */
[----:B------:R-:W-:-:S05]  /*39f30*/  IMAD.MOV.U32 R9, RZ, RZ, R56 ;  /* 0x000000ffff097224 */ /* 0x000fca00078e0038 */
[----:B------:R1:W-:Y:S04]  /*39f40*/  LDGSTS.E [R4+0x34c00], [R8.64], P6 ;  /* 0x34c0000008047fae */ /* 0x0003e8000b121844 */
[----:B------:R1:W-:Y:S04]  /*39f50*/  STL [R1+0x18c8], R53 ;  /* 0x0018c83501007387 */ /* 0x0003e80000100800 */
[----:B------:R-:W4:Y:S04]  /*39f60*/  LDL.LU R45, [R1+0x1944] ;  /* 0x00194400012d7983 */ /* 0x000f280000300800 */
[----:B------:R-:W4:Y:S04]  /*39f70*/  LDL.LU R52, [R1+0x1950] ;  /* 0x0019500001347983 */ /* 0x000f280000300800 */
[----:B------:R-:W-:Y:S01]  /*39f80*/  STL [R1+0x18c4], R56 ;  /* 0x0018c43801007387 */ /* 0x000fe20000100800 */
[----:B---3--:R-:W-:-:S05]  /*39f90*/  IADD3 R32, P2, R32, R49, RZ ;  /* 0x0000003120207210 */ /* 0x008fca0007f5e0ff */
[----:B------:R-:W-:Y:S02]  /*39fa0*/  IMAD.X R33, R33, 0x1, R0, P2 ;  /* 0x0000000121217824 */ /* 0x000fe400010e0600 */
[----:B-1----:R-:W-:Y:S02]  /*39fb0*/  IMAD.MOV.U32 R8, RZ, RZ, R32 ;  /* 0x000000ffff087224 */ /* 0x002fe400078e0020 */
[----:B------:R-:W-:-:S05]  /*39fc0*/  IMAD.MOV.U32 R9, RZ, RZ, R33 ;  /* 0x000000ffff097224 */ /* 0x000fca00078e0021 */
[----:B------:R1:W-:Y:S01]  /*39fd0*/  LDGSTS.E [R4+0x34e00], [R8.64], P6 ;  /* 0x34e0000008047fae */ /* 0x0003e2000b121844 */
[----:B------:R-:W-:-:S03]  /*39fe0*/  IADD3 R36, P6, R36, R49, RZ ;  /* 0x0000003124247210 */ /* 0x000fc60007fde0ff */
[----:B------:R-:W-:Y:S02]  /*39ff0*/  STL [R1+0x18d0], R32 ;  /* 0x0018d02001007387 */ /* 0x000fe40000100800 */
[--C-:B------:R-:W-:Y:S01]  /*3a000*/  IMAD.X R48, R48, 0x1, R0.reuse, P6 ;  /* 0x0000000130307824 */ /* 0x100fe200030e0600 */
[----:B------:R-:W-:Y:S01]  /*3a010*/  IADD3 R29, P6, R29, R49, RZ ;  /* 0x000000311d1d7210 */ /* 0x000fe20007fde0ff */
[----:B------:R3:W-:Y:S04]  /*3a020*/  STL [R1+0x18cc], R33 ;  /* 0x0018cc2101007387 */ /* 0x0007e80000100800 */
[----:B------:R-:W2:Y:S01]  /*3a030*/  LDL.LU R53, [R1+0x194c] ;  /* 0x00194c0001357983 */ /* 0x000ea20000300800 */
[----:B------:R-:W-:-:S03]  /*3a040*/  IMAD.X R37, R37, 0x1, R0, P6 ;  /* 0x0000000125257824 */ /* 0x000fc600030e0600 */
[----:B---3--:R-:W3:Y:S04]  /*3a050*/  LDL.LU.64 R32, [R1+0x1690] ;  /* 0x0016900001207983 */ /* 0x008ee80000300a00 */
[----:B------:R1:W-:Y:S04]  /*3a060*/  STL [R1+0x1908], R36 ;  /* 0x0019082401007387 */ /* 0x0003e80000100800 */
[----:B------:R-:W-:Y:S04]  /*3a070*/  STL [R1+0x1904], R48 ;  /* 0x0019043001007387 */ /* 0x000fe80000100800 */
[----:B------:R-:W3:Y:S04]  /*3a080*/  LDL.LU.64 R60, [R1+0x16b8] ;  /* 0x0016b800013c7983 */ /* 0x000ee80000300a00 */
[----:B------:R-:W-:Y:S04]  /*3a090*/  STL [R1+0x1910], R29 ;  /* 0x0019101d01007387 */ /* 0x000fe80000100800 */
[----:B------:R1:W-:Y:S04]  /*3a0a0*/  STL [R1+0x190c], R37 ;  /* 0x00190c2501007387 */ /* 0x0003e80000100800 */
[----:B------:R-:W3:Y:S01]  /*3a0b0*/  LDL.LU.64 R56, [R1+0x16b0] ;  /* 0x0016b00001387983 */ /* 0x000ee20000300a00 */
[----:B------:R-:W-:-:S04]  /*3a0c0*/  SEL R5, R5, RZ, !P5 ;  /* 0x000000ff05057207 */ /* 0x000fc80006800000 */
[----:B------:R-:W-:Y:S01]  /*3a0d0*/  ISETP.NE.U32.AND P2, PT, R5, RZ, PT ;  /* 0x000000ff0500720c */ /* 0x000fe20003f45070 */
[----:B-1----:R-:W-:Y:S02]  /*3a0e0*/  IMAD.MOV.U32 R8, RZ, RZ, R36 ;  /* 0x000000ffff087224 */ /* 0x002fe400078e0024 */
[----:B------:R-:W-:Y:S01]  /*3a0f0*/  IMAD.MOV.U32 R77, RZ, RZ, c[0x0][0x18c] ;  /* 0x00006300ff4d7624 */ /* 0x000fe200078e00ff */
[----:B------:R-:W3:Y:S01]  /*3a100*/  LDL.LU R36, [R1+0x1988] ;  /* 0x0019880001247983 */ /* 0x000ee20000300800 */
[----:B------:R-:W-:-:S03]  /*3a110*/  IMAD.MOV.U32 R9, RZ, RZ, R48 ;  /* 0x000000ffff097224 */ /* 0x000fc600078e0030 */
[----:B------:R-:W3:Y:S01]  /*3a120*/  LDL.LU.64 R70, [R1+0x16a8] ;  /* 0x0016a80001467983 */ /* 0x000ee20000300a00 */
[----:B------:R-:W-:-:S03]  /*3a130*/  IMAD.SHL.U32 R77, R77, 0x20, RZ ;  /* 0x000000204d4d7824 */ /* 0x000fc600078e00ff */
[----:B------:R-:W3:Y:S01]  /*3a140*/  LDL.LU.64 R68, [R1+0x16a0] ;  /* 0x0016a00001447983 */ /* 0x000ee20000300a00 */
[----:B------:R-:W-:-:S03]  /*3a150*/  IMAD.SHL.U32 R77, R77, 0x4, RZ ;  /* 0x000000044d4d7824 */ /* 0x000fc600078e00ff */
[----:B------:R1:W-:Y:S04]  /*3a160*/  LDGSTS.E [R4+0x35c00], [R8.64], P2 ;  /* 0x35c0000008047fae */ /* 0x0003e80009121844 */
[----:B------:R-:W3:Y:S01]  /*3a170*/  LDL.LU.64 R64, [R1+0x16d0] ;  /* 0x0016d00001407983 */ /* 0x000ee20000300a00 */
[----:B-1----:R-:W-:Y:S02]  /*3a180*/  IMAD.MOV.U32 R8, RZ, RZ, R29 ;  /* 0x000000ffff087224 */ /* 0x002fe400078e001d */
[----:B------:R-:W-:Y:S02]  /*3a190*/  IMAD.MOV.U32 R9, RZ, RZ, R37 ;  /* 0x000000ffff097224 */ /* 0x000fe400078e0025 */
[----:B------:R-:W3:Y:S04]  /*3a1a0*/  LDL.LU R37, [R1+0x1984] ;  /* 0x0019840001257983 */ /* 0x000ee80000300800 */
[----:B------:R1:W-:Y:S01]  /*3a1b0*/  LDGSTS.E [R4+0x35e00], [R8.64], P2 ;  /* 0x35e0000008047fae */ /* 0x0003e20009121844 */
[----:B----4-:R-:W-:-:S02]  /*3a1c0*/  IADD3 R44, P6, R44, R49, RZ ;  /* 0x000000312c2c7210 */ /* 0x010fc40007fde0ff */
[----:B------:R-:W-:-:S03]  /*3a1d0*/  IADD3 R128, P2, R40, R77, RZ ;  /* 0x0000004d28807210 */ /* 0x000fc60007f5e0ff */
[----:B------:R-:W-:Y:S02]  /*3a1e0*/  STL [R1+0x1948], R44 ;  /* 0x0019482c01007387 */ /* 0x000fe40000100800 */
[----:B------:R-:W-:Y:S02]  /*3a1f0*/  IMAD.X R129, R41, 0x1, R2, P2 ;  /* 0x0000000129817824 */ /* 0x000fe400010e0602 */
[----:B------:R-:W4:Y:S01]  /*3a200*/  LDL.LU.64 R40, [R1+0x16c8] ;  /* 0x0016c80001287983 */ /* 0x000f220000300a00 */
[----:B-1----:R-:W-:Y:S02]  /*3a210*/  IMAD.MOV.U32 R8, RZ, RZ, R44 ;  /* 0x000000ffff087224 */ /* 0x002fe400078e002c */
[----:B------:R-:W-:Y:S01]  /*3a220*/  IMAD.X R45, R45, 0x1, R0, P6 ;  /* 0x000000012d2d7824 */ /* 0x000fe200030e0600 */
[----:B------:R-:W-:-:S04]  /*3a230*/  ISETP.GT.AND P6, PT, R3, 0x1b, PT ;  /* 0x0000001b0300780c */ /* 0x000fc80003fc4270 */
[----:B------:R-:W-:Y:S02]  /*3a240*/  SEL R5, RZ, 0x4, !P6 ;  /* 0x00000004ff057807 */ /* 0x000fe40007000000 */
[----:B------:R-:W-:Y:S01]  /*3a250*/  IADD3 R52, P2, R52, R49, RZ ;  /* 0x0000003134347210 */ /* 0x000fe20007f5e0ff */
[----:B------:R1:W-:Y:S04]  /*3a260*/  STL [R1+0x1944], R45 ;  /* 0x0019442d01007387 */ /* 0x0003e80000100800 */
[----:B------:R-:W4:Y:S04]  /*3a270*/  LDL.LU R48, [R1+0x198c] ;  /* 0x00198c0001307983 */ /* 0x000f280000300800 */
[----:B------:R-:W4:Y:S01]  /*3a280*/  LDL.LU R29, [R1+0x1990] ;  /* 0x00199000011d7983 */ /* 0x000f220000300800 */
[----:B------:R-:W-:-:S02]  /*3a290*/  IMAD.MOV.U32 R9, RZ, RZ, R45 ;  /* 0x000000ffff097224 */ /* 0x000fc400078e002d */
[----:B--2---:R-:W-:Y:S01]  /*3a2a0*/  IMAD.X R53, R53, 0x1, R0, P2 ;  /* 0x0000000135357824 */ /* 0x004fe200010e0600 */
[----:B---3--:R-:W-:-:S05]  /*3a2b0*/  IADD3 R126, P6, R32, R77, RZ ;  /* 0x0000004d207e7210 */ /* 0x008fca0007fde0ff */
[----:B------:R-:W-:Y:S02]  /*3a2c0*/  IMAD.X R127, R33, 0x1, R2, P6 ;  /* 0x00000001217f7824 */ /* 0x000fe400030e0602 */
[----:B------:R-:W2:Y:S01]  /*3a2d0*/  LDL.LU.64 R32, [R1+0x16c0] ;  /* 0x0016c00001207983 */ /* 0x000ea20000300a00 */
[----:B------:R-:W-:-:S03]  /*3a2e0*/  IADD3 R124, P6, R60, R77, RZ ;  /* 0x0000004d3c7c7210 */ /* 0x000fc60007fde0ff */
[----:B------:R-:W-:Y:S04]  /*3a2f0*/  STL [R1+0x1950], R52 ;  /* 0x0019503401007387 */ /* 0x000fe80000100800 */
[----:B------:R3:W-:Y:S01]  /*3a300*/  STL [R1+0x194c], R53 ;  /* 0x00194c3501007387 */ /* 0x0007e20000100800 */
[----:B------:R-:W-:-:S03]  /*3a310*/  IMAD.X R125, R61, 0x1, R2, P6 ;  /* 0x000000013d7d7824 */ /* 0x000fc600030e0602 */
[----:B------:R-:W2:Y:S01]  /*3a320*/  LDL.LU.64 R60, [R1+0x16f0] ;  /* 0x0016f000013c7983 */ /* 0x000ea20000300a00 */
[----:B------:R-:W-:-:S05]  /*3a330*/  IADD3 R122, P2, R56, R77, RZ ;  /* 0x0000004d387a7210 */ /* 0x000fca0007f5e0ff */
[----:B------:R-:W-:Y:S02]  /*3a340*/  IMAD.X R123, R57, 0x1, R2, P2 ;  /* 0x00000001397b7824 */ /* 0x000fe400010e0602 */
[----:B------:R-:W2:Y:S04]  /*3a350*/  LDL.LU.64 R56, [R1+0x16e8] ;  /* 0x0016e80001387983 */ /* 0x000ea80000300a00 */
[----:B-1----:R-:W2:Y:S01]  /*3a360*/  LDL.LU.64 R44, [R1+0x16e0] ;  /* 0x0016e000012c7983 */ /* 0x002ea20000300a00 */
[----:B------:R-:W-:-:S04]  /*3a370*/  SEL R5, R5, RZ, !P5 ;  /* 0x000000ff05057207 */ /* 0x000fc80006800000 */
[----:B------:R-:W-:Y:S02]  /*3a380*/  ISETP.NE.U32.AND P6, PT, R5, RZ, PT ;  /* 0x000000ff0500720c */ /* 0x000fe40003fc5070 */
[----:B------:R-:W-:-:S05]  /*3a390*/  IADD3 R120, P2, R70, R77, RZ ;  /* 0x0000004d46787210 */ /* 0x000fca0007f5e0ff */
[----:B------:R-:W-:Y:S01]  /*3a3a0*/  IMAD.X R121, R71, 0x1, R2, P2 ;  /* 0x0000000147797824 */ /* 0x000fe200010e0602 */
[----:B------:R-:W-:-:S05]  /*3a3b0*/  IADD3 R118, P2, R68, R77, RZ ;  /* 0x0000004d44767210 */ /* 0x000fca0007f5e0ff */
[----:B------:R1:W-:Y:S01]  /*3a3c0*/  LDGSTS.E [R4+0x36c00], [R8.64], P6 ;  /* 0x36c0000008047fae */ /* 0x0003e2000b121844 */
[----:B------:R-:W-:Y:S01]  /*3a3d0*/  IMAD.X R119, R69, 0x1, R2, P2 ;  /* 0x0000000145777824 */ /* 0x000fe200010e0602 */
[----:B------:R-:W-:Y:S01]  /*3a3e0*/  IADD3 R36, P2, R36, R49, RZ ;  /* 0x0000003124247210 */ /* 0x000fe20007f5e0ff */
[----:B-1----:R-:W-:Y:S02]  /*3a3f0*/  IMAD.MOV.U32 R8, RZ, RZ, R52 ;  /* 0x000000ffff087224 */ /* 0x002fe400078e0034 */
[----:B------:R-:W-:Y:S02]  /*3a400*/  IMAD.MOV.U32 R9, RZ, RZ, R53 ;  /* 0x000000ffff097224 */ /* 0x000fe400078e0035 */
[----:B------:R-:W-:Y:S01]  /*3a410*/  IMAD.X R37, R37, 0x1, R0, P2 ;  /* 0x0000000125257824 */ /* 0x000fe200010e0600 */
[----:B---3--:R-:W3:Y:S01]  /*3a420*/  LDL.LU.64 R52, [R1+0x16d8] ;  /* 0x0016d80001347983 */ /* 0x008ee20000300a00 */
[----:B------:R-:W-:-:S03]  /*3a430*/  ISETP.GT.AND P2, PT, R3, 0x1f, PT ;  /* 0x0000001f0300780c */ /* 0x000fc60003f44270 */
[----:B------:R1:W-:Y:S01]  /*3a440*/  LDGSTS.E [R4+0x36e00], [R8.64], P6 ;  /* 0x36e0000008047fae */ /* 0x0003e2000b121844 */
[----:B------:R-:W-:Y:S02]  /*3a450*/  IADD3 R116, P6, R64, R77, RZ ;  /* 0x0000004d40747210 */ /* 0x000fe40007fde0ff */
[----:B------:R-:W-:-:S03]  /*3a460*/  SEL R5, RZ, 0x4, !P2 ;  /* 0x00000004ff057807 */ /* 0x000fc60005000000 */
[----:B------:R-:W-:Y:S01]  /*3a470*/  IMAD.X R117, R65, 0x1, R2, P6 ;  /* 0x0000000141757824 */ /* 0x000fe200030e0602 */
[----:B------:R-:W-:Y:S04]  /*3a480*/  STL [R1+0x1988], R36 ;  /* 0x0019882401007387 */ /* 0x000fe80000100800 */
[----:B------:R2:W-:Y:S01]  /*3a490*/  STL [R1+0x1984], R37 ;  /* 0x0019842501007387 */ /* 0x0005e20000100800 */
[----:B------:R-:W-:Y:S01]  /*3a4a0*/  SEL R5, R5, RZ, !P5 ;  /* 0x000000ff05057207 */ /* 0x000fe20006800000 */
[----:B-1----:R-:W-:Y:S02]  /*3a4b0*/  IMAD.MOV.U32 R8, RZ, RZ, R36 ;  /* 0x000000ffff087224 */ /* 0x002fe400078e0024 */
[----:B------:R-:W-:Y:S01]  /*3a4c0*/  IMAD.MOV.U32 R9, RZ, RZ, R37 ;  /* 0x000000ffff097224 */ /* 0x000fe200078e0025 */
[----:B----4-:R-:W-:-:S05]  /*3a4d0*/  IADD3 R114, P6, R40, R77, RZ ;  /* 0x0000004d28727210 */ /* 0x010fca0007fde0ff */
[----:B------:R-:W-:Y:S02]  /*3a4e0*/  IMAD.X R115, R41, 0x1, R2, P6 ;  /* 0x0000000129737824 */ /* 0x000fe400030e0602 */
[----:B------:R-:W4:Y:S01]  /*3a4f0*/  LDL.LU.64 R40, [R1+0x1780] ;  /* 0x0017800001287983 */ /* 0x000f220000300a00 */
[----:B------:R-:W-:-:S05]  /*3a500*/  IADD3 R29, P2, R29, R49, RZ ;  /* 0x000000311d1d7210 */ /* 0x000fca0007f5e0ff */
[----:B------:R-:W-:Y:S01]  /*3a510*/  IMAD.X R48, R48, 0x1, R0, P2 ;  /* 0x0000000130307824 */ /* 0x000fe200010e0600 */
[----:B--2---:R-:W-:-:S05]  /*3a520*/  IADD3 R112, P6, R32, R77, RZ ;  /* 0x0000004d20707210 */ /* 0x004fca0007fde0ff */
[----:B------:R-:W-:Y:S02]  /*3a530*/  IMAD.X R113, R33, 0x1, R2, P6 ;  /* 0x0000000121717824 */ /* 0x000fe400030e0602 */
[----:B------:R-:W2:Y:S04]  /*3a540*/  LDL.LU.64 R32, [R1+0x1778] ;  /* 0x0017780001207983 */ /* 0x000ea80000300a00 */
[----:B------:R-:W-:Y:S01]  /*3a550*/  STL [R1+0x1990], R29 ;  /* 0x0019901d01007387 */ /* 0x000fe20000100800 */
[----:B------:R-:W-:-:S03]  /*3a560*/  IADD3 R110, P6, R60, R77, RZ ;  /* 0x0000004d3c6e7210 */ /* 0x000fc60007fde0ff */
[----:B------:R1:W-:Y:S04]  /*3a570*/  STL [R1+0x198c], R48 ;  /* 0x00198c3001007387 */ /* 0x0003e80000100800 */
[----:B------:R-:W2:Y:S01]  /*3a580*/  LDL.LU R156, [R1+0x1998] ;  /* 0x00199800019c7983 */ /* 0x000ea20000300800 */
[----:B------:R-:W-:-:S05]  /*3a590*/  IADD3 R108, P2, R56, R77, RZ ;  /* 0x0000004d386c7210 */ /* 0x000fca0007f5e0ff */
[--C-:B------:R-:W-:Y:S01]  /*3a5a0*/  IMAD.X R109, R57, 0x1, R2.reuse, P2 ;  /* 0x00000001396d7824 */ /* 0x100fe200010e0602 */
[----:B------:R-:W-:Y:S01]  /*3a5b0*/  IADD3 R106, P2, R44, R77, RZ ;  /* 0x0000004d2c6a7210 */ /* 0x000fe20007f5e0ff */
[----:B------:R-:W-:Y:S01]  /*3a5c0*/  IMAD.X R111, R61, 0x1, R2, P6 ;  /* 0x000000013d6f7824 */ /* 0x000fe200030e0602 */
[----:B------:R-:W-:-:S03]  /*3a5d0*/  ISETP.NE.U32.AND P6, PT, R5, RZ, PT ;  /* 0x000000ff0500720c */ /* 0x000fc60003fc5070 */
[----:B------:R-:W-:Y:S02]  /*3a5e0*/  IMAD.X R107, R45, 0x1, R2, P2 ;  /* 0x000000012d6b7824 */ /* 0x000fe400010e0602 */
[----:B------:R-:W2:Y:S04]  /*3a5f0*/  LDL.LU.64 R44, [R1+0x1770] ;  /* 0x00177000012c7983 */ /* 0x000ea80000300a00 */
[----:B------:R-:W2:Y:S04]  /*3a600*/  LDL.LU R5, [R1+0x1994] ;  /* 0x0019940001057983 */ /* 0x000ea80000300800 */
[----:B------:R-:W2:Y:S04]  /*3a610*/  LDL.LU R191, [R1+0x19a8] ;  /* 0x0019a80001bf7983 */ /* 0x000ea80000300800 */
[----:B------:R-:W2:Y:S04]  /*3a620*/  LDL.LU.64 R36, [R1+0x1768] ;  /* 0x0017680001247983 */ /* 0x000ea80000300a00 */
[----:B------:R-:W2:Y:S04]  /*3a630*/  LDL.LU R190, [R1+0x19a4] ;  /* 0x0019a40001be7983 */ /* 0x000ea80000300800 */
[----:B------:R-:W2:Y:S04]  /*3a640*/  LDL.LU R184, [R1+0x19b4] ;  /* 0x0019b40001b87983 */ /* 0x000ea80000300800 */
[----:B------:R-:W2:Y:S04]  /*3a650*/  LDL.LU R158, [R1+0x19b8] ;  /* 0x0019b800019e7983 */ /* 0x000ea80000300800 */
[----:B------:R-:W2:Y:S04]  /*3a660*/  LDL.LU R186, [R1+0x19c8] ;  /* 0x0019c80001ba7983 */ /* 0x000ea80000300800 */
[----:B------:R1:W-:Y:S02]  /*3a670*/  LDGSTS.E [R4+0x37c00], [R8.64], P6 ;  /* 0x37c0000008047fae */ /* 0x0003e4000b121844 */
[----:B-1----:R-:W-:-:S02]  /*3a680*/  IMAD.MOV.U32 R9, RZ, RZ, R48 ;  /* 0x000000ffff097224 */ /* 0x002fc400078e0030 */
[----:B------:R-:W2:Y:S04]  /*3a690*/  LDL.LU.64 R48, [R1+0x1760] ;  /* 0x0017600001307983 */ /* 0x000ea80000300a00 */
[----:B------:R-:W2:Y:S01]  /*3a6a0*/  LDL.LU R185, [R1+0x19c4] ;  /* 0x0019c40001b97983 */ /* 0x000ea20000300800 */
[----:B---3--:R-:W-:Y:S01]  /*3a6b0*/  IADD3 R104, P2, R52, R77, RZ ;  /* 0x0000004d34687210 */ /* 0x008fe20007f5e0ff */
[----:B------:R-:W-:Y:S02]  /*3a6c0*/  IMAD.MOV.U32 R8, RZ, RZ, R29 ;  /* 0x000000ffff087224 */ /* 0x000fe400078e001d */
[----:B------:R-:W3:Y:S02]  /*3a6d0*/  LDL.LU R152, [R1+0x19d8] ;  /* 0x0019d80001987983 */ /* 0x000ee40000300800 */
[----:B------:R-:W-:-:S02]  /*3a6e0*/  IMAD.X R105, R53, 0x1, R2, P2 ;  /* 0x0000000135697824 */ /* 0x000fc400010e0602 */
[----:B------:R1:W-:Y:S01]  /*3a6f0*/  LDGSTS.E [R4+0x37e00], [R8.64], P6 ;  /* 0x37e0000008047fae */ /* 0x0003e2000b121844 */
[----:B------:R-:W-:-:S03]  /*3a700*/  IMAD.MOV.U32 R199, RZ, RZ, R28 ;  /* 0x000000ffffc77224 */ /* 0x000fc600078e001c */
[----:B------:R-:W0:Y:S01]  /*3a710*/  LDGDEPBAR ;  /* 0x00000000000079af */ /* 0x000e220000000000 */
[----:B----4-:R-:W-:-:S05]  /*3a720*/  IADD3 R65, P6, R40, R77, RZ ;  /* 0x0000004d28417210 */ /* 0x010fca0007fde0ff */
[----:B------:R-:W-:Y:S01]  /*3a730*/  IMAD.X R29, R41, 0x1, R2, P6 ;  /* 0x00000001291d7824 */ /* 0x000fe200030e0602 */
[-C--:B--2---:R-:W-:Y:S02]  /*3a740*/  IADD3 R232, P6, R32, R77.reuse, RZ ;  /* 0x0000004d20e87210 */ /* 0x084fe40007fde0ff */
[----:B------:R-:W-:-:S05]  /*3a750*/  IADD3 R156, P2, R156, R77, RZ ;  /* 0x0000004d9c9c7210 */ /* 0x000fca0007f5e0ff */
[----:B------:R-:W-:Y:S04]  /*3a760*/  STL [R1+0x1998], R156 ;  /* 0x0019989c01007387 */ /* 0x000fe80000100800 */
[----:B------:R-:W2:Y:S01]  /*3a770*/  LDL.LU.64 R40, [R1+0x1758] ;  /* 0x0017580001287983 */ /* 0x000ea20000300a00 */
[--C-:B------:R-:W-:Y:S02]  /*3a780*/  IMAD.X R32, R33, 0x1, R2.reuse, P6 ;  /* 0x0000000121207824 */ /* 0x100fe400030e0602 */
[----:B------:R-:W-:Y:S01]  /*3a790*/  IMAD.X R5, R5, 0x1, R2, P2 ;  /* 0x0000000105057824 */ /* 0x000fe200010e0602 */
[----:B------:R-:W-:-:S04]  /*3a7a0*/  IADD3 R191, P2, R191, R77, RZ ;  /* 0x0000004dbfbf7210 */ /* 0x000fc80007f5e0ff */
[----:B------:R-:W-:Y:S04]  /*3a7b0*/  STL [R1+0x1994], R5 ;  /* 0x0019940501007387 */ /* 0x000fe80000100800 */
[----:B------:R-:W4:Y:S01]  /*3a7c0*/  LDL.LU R154, [R1+0x19d4] ;  /* 0x0019d400019a7983 */ /* 0x000f220000300800 */
[-C--:B------:R-:W-:Y:S01]  /*3a7d0*/  IADD3 R233, P6, R44, R77.reuse, RZ ;  /* 0x0000004d2ce97210 */ /* 0x080fe20007fde0ff */
[----:B------:R-:W-:Y:S02]  /*3a7e0*/  IMAD.X R190, R190, 0x1, R2, P2 ;  /* 0x00000001bebe7824 */ /* 0x000fe400010e0602 */
[----:B------:R-:W2:Y:S01]  /*3a7f0*/  LDL.LU R180, [R1+0x19e8] ;  /* 0x0019e80001b47983 */ /* 0x000ea20000300800 */
[----:B------:R-:W-:-:S03]  /*3a800*/  IADD3 R158, P2, R158, R77, RZ ;  /* 0x0000004d9e9e7210 */ /* 0x000fc60007f5e0ff */
[----:B------:R-:W-:Y:S01]  /*3a810*/  STL [R1+0x19a8], R191 ;  /* 0x0019a8bf01007387 */ /* 0x000fe20000100800 */
[--C-:B------:R-:W-:Y:S02]  /*3a820*/  IMAD.X R33, R45, 0x1, R2.reuse, P6 ;  /* 0x000000012d217824 */ /* 0x100fe400030e0602 */
[----:B------:R-:W-:Y:S01]  /*3a830*/  IMAD.X R184, R184, 0x1, R2, P2 ;  /* 0x00000001b8b87824 */ /* 0x000fe200010e0602 */
[----:B------:R-:W2:Y:S04]  /*3a840*/  LDL.LU.64 R44, [R1+0x1750] ;  /* 0x00175000012c7983 */ /* 0x000ea80000300a00 */
[----:B------:R-:W-:Y:S04]  /*3a850*/  STL [R1+0x19a4], R190 ;  /* 0x0019a4be01007387 */ /* 0x000fe80000100800 */
[----:B------:R-:W-:Y:S04]  /*3a860*/  STL [R1+0x19b8], R158 ;  /* 0x0019b89e01007387 */ /* 0x000fe80000100800 */
[----:B------:R-:W-:Y:S04]  /*3a870*/  STL [R1+0x19b4], R184 ;  /* 0x0019b4b801007387 */ /* 0x000fe80000100800 */
[----:B-1----:R-:W2:Y:S04]  /*3a880*/  LDL.LU.64 R8, [R1+0x1748] ;  /* 0x0017480001087983 */ /* 0x002ea80000300a00 */
[----:B------:R-:W2:Y:S01]  /*3a890*/  LDL.LU R187, [R1+0x19e4] ;  /* 0x0019e40001bb7983 */ /* 0x000ea20000300800 */
[----:B------:R-:W-:-:S03]  /*3a8a0*/  IADD3 R186, P2, R186, R77, RZ ;  /* 0x0000004dbaba7210 */ /* 0x000fc60007f5e0ff */
[----:B------:R-:W2:Y:S02]  /*3a8b0*/  LDL.LU R153, [R1+0x19f8] ;  /* 0x0019f80001997983 */ /* 0x000ea40000300800 */
[----:B------:R-:W-:Y:S02]  /*3a8c0*/  IMAD.X R185, R185, 0x1, R2, P2 ;  /* 0x00000001b9b97824 */ /* 0x000fe400010e0602 */
[----:B------:R-:W-:Y:S04]  /*3a8d0*/  STL [R1+0x19c8], R186 ;  /* 0x0019c8ba01007387 */ /* 0x000fe80000100800 */
[----:B------:R-:W2:Y:S04]  /*3a8e0*/  LDL.LU.64 R56, [R1+0x1740] ;  /* 0x0017400001387983 */ /* 0x000ea80000300a00 */
[----:B------:R-:W-:Y:S04]  /*3a8f0*/  STL [R1+0x19c4], R185 ;  /* 0x0019c4b901007387 */ /* 0x000fe80000100800 */
[----:B------:R-:W2:Y:S01]  /*3a900*/  LDL.LU R181, [R1+0x19f4] ;  /* 0x0019f40001b57983 */ /* 0x000ea20000300800 */
[----:B------:R-:W-:-:S02]  /*3a910*/  IADD3 R234, P6, R36, R77, RZ ;  /* 0x0000004d24ea7210 */ /* 0x000fc40007fde0ff */
[-C--:B---3--:R-:W-:Y:S01]  /*3a920*/  IADD3 R152, P2, R152, R77.reuse, RZ ;  /* 0x0000004d98987210 */ /* 0x088fe20007f5e0ff */
[----:B------:R-:W3:Y:S02]  /*3a930*/  LDL.LU R183, [R1+0x1a08] ;  /* 0x001a080001b77983 */ /* 0x000ee40000300800 */
[--C-:B------:R-:W-:Y:S01]  /*3a940*/  IMAD.X R36, R37, 0x1, R2.reuse, P6 ;  /* 0x0000000125247824 */ /* 0x100fe200030e0602 */
[-C--:B------:R-:W-:Y:S01]  /*3a950*/  IADD3 R235, P6, R48, R77.reuse, RZ ;  /* 0x0000004d30eb7210 */ /* 0x080fe20007fde0ff */
[----:B------:R-:W-:Y:S04]  /*3a960*/  STL [R1+0x19d8], R152 ;  /* 0x0019d89801007387 */ /* 0x000fe80000100800 */
[--C-:B------:R-:W-:Y:S02]  /*3a970*/  IMAD.X R37, R49, 0x1, R2.reuse, P6 ;  /* 0x0000000131257824 */ /* 0x100fe400030e0602 */
[----:B------:R-:W3:Y:S01]  /*3a980*/  LDL.LU.64 R48, [R1+0x1738] ;  /* 0x0017380001307983 */ /* 0x000ee20000300a00 */
[----:B----4-:R-:W-:Y:S01]  /*3a990*/  IMAD.X R154, R154, 0x1, R2, P2 ;  /* 0x000000019a9a7824 */ /* 0x010fe200010e0602 */
[----:B--2---:R-:W-:-:S04]  /*3a9a0*/  IADD3 R180, P2, R180, R77, RZ ;  /* 0x0000004db4b47210 */ /* 0x004fc80007f5e0ff */
[----:B------:R-:W-:Y:S04]  /*3a9b0*/  STL [R1+0x19d4], R154 ;  /* 0x0019d49a01007387 */ /* 0x000fe80000100800 */
[----:B------:R-:W2:Y:S04]  /*3a9c0*/  LDL.LU R182, [R1+0x1a04] ;  /* 0x001a040001b67983 */ /* 0x000ea80000300800 */
[----:B------:R-:W4:Y:S04]  /*3a9d0*/  LDL.LU R155, [R1+0x1a14] ;  /* 0x001a1400019b7983 */ /* 0x000f280000300800 */
[----:B------:R-:W-:Y:S04]  /*3a9e0*/  STL [R1+0x19e8], R180 ;  /* 0x0019e8b401007387 */ /* 0x000fe80000100800 */
[----:B------:R-:W4:Y:S04]  /*3a9f0*/  LDL.LU R149, [R1+0x1a18] ;  /* 0x001a180001957983 */ /* 0x000f280000300800 */
[----:B------:R-:W4:Y:S04]  /*3aa00*/  LDL.LU R177, [R1+0x1a28] ;  /* 0x001a280001b17983 */ /* 0x000f280000300800 */
[----:B------:R-:W4:Y:S01]  /*3aa10*/  LDL.LU.64 R52, [R1+0x1730] ;  /* 0x0017300001347983 */ /* 0x000f220000300a00 */
[----:B------:R-:W-:-:S05]  /*3aa20*/  IMAD.X R187, R187, 0x1, R2, P2 ;  /* 0x00000001bbbb7824 */ /* 0x000fca00010e0602 */
[----:B------:R-:W-:Y:S04]  /*3aa30*/  STL [R1+0x19e4], R187 ;  /* 0x0019e4bb01007387 */ /* 0x000fe80000100800 */
[----:B------:R-:W4:Y:S01]  /*3aa40*/  LDL.LU R176, [R1+0x1a24] ;  /* 0x001a240001b07983 */ /* 0x000f220000300800 */
[-C--:B------:R-:W-:Y:S02]  /*3aa50*/  IADD3 R252, P6, R40, R77.reuse, RZ ;  /* 0x0000004d28fc7210 */ /* 0x080fe40007fde0ff */
[-C--:B------:R-:W-:Y:S01]  /*3aa60*/  IADD3 R153, P2, R153, R77.reuse, RZ ;  /* 0x0000004d99997210 */ /* 0x080fe20007f5e0ff */
[----:B------:R-:W4:Y:S02]  /*3aa70*/  LDL.LU R148, [R1+0x1a38] ;  /* 0x001a380001947983 */ /* 0x000f240000300800 */
[----:B------:R-:W-:Y:S01]  /*3aa80*/  IMAD.X R40, R41, 0x1, R2, P6 ;  /* 0x0000000129287824 */ /* 0x000fe200030e0602 */
[----:B------:R-:W-:-:S05]  /*3aa90*/  IADD3 R103, P6, R44, R77, RZ ;  /* 0x0000004d2c677210 */ /* 0x000fca0007fde0ff */
[--C-:B------:R-:W-:Y:S01]  /*3aaa0*/  IMAD.X R41, R45, 0x1, R2.reuse, P6 ;  /* 0x000000012d297824 */ /* 0x100fe200030e0602 */
[-C--:B------:R-:W-:Y:S01]  /*3aab0*/  IADD3 R102, P6, R8, R77.reuse, RZ ;  /* 0x0000004d08667210 */ /* 0x080fe20007fde0ff */
[--C-:B------:R-:W-:Y:S01]  /*3aac0*/  IMAD.X R181, R181, 0x1, R2.reuse, P2 ;  /* 0x00000001b5b57824 */ /* 0x100fe200010e0602 */
[----:B------:R-:W-:Y:S03]  /*3aad0*/  STL [R1+0x19f8], R153 ;  /* 0x0019f89901007387 */ /* 0x000fe60000100800 */
[----:B------:R-:W-:Y:S02]  /*3aae0*/  IMAD.X R44, R9, 0x1, R2, P6 ;  /* 0x00000001092c7824 */ /* 0x000fe400030e0602 */
[----:B------:R-:W4:Y:S04]  /*3aaf0*/  LDL.LU.64 R8, [R1+0x1728] ;  /* 0x0017280001087983 */ /* 0x000f280000300a00 */
[----:B------:R-:W-:Y:S04]  /*3ab00*/  STL [R1+0x19f4], R181 ;  /* 0x0019f4b501007387 */ /* 0x000fe80000100800 */
[----:B------:R-:W4:Y:S04]  /*3ab10*/  LDL.LU R178, [R1+0x1a34] ;  /* 0x001a340001b27983 */ /* 0x000f280000300800 */
[----:B------:R-:W4:Y:S01]  /*3ab20*/  LDL.LU R172, [R1+0x1a48] ;  /* 0x001a480001ac7983 */ /* 0x000f220000300800 */
[----:B---3--:R-:W-:-:S02]  /*3ab30*/  IADD3 R183, P2, R183, R77, RZ ;  /* 0x0000004db7b77210 */ /* 0x008fc40007f5e0ff */
[----:B------:R-:W-:-:S03]  /*3ab40*/  IADD3 R101, P6, R56, R77, RZ ;  /* 0x0000004d38657210 */ /* 0x000fc60007fde0ff */
[----:B------:R-:W-:Y:S04]  /*3ab50*/  STL [R1+0x1a08], R183 ;  /* 0x001a08b701007387 */ /* 0x000fe80000100800 */
[----:B------:R-:W3:Y:S01]  /*3ab60*/  LDL.LU.64 R68, [R1+0x1720] ;  /* 0x0017200001447983 */ /* 0x000ee20000300a00 */
[----:B------:R-:W-:Y:S01]  /*3ab70*/  IMAD.X R45, R57, 0x1, R2, P6 ;  /* 0x00000001392d7824 */ /* 0x000fe200030e0602 */
[----:B------:R-:W-:-:S05]  /*3ab80*/  IADD3 R100, P6, R48, R77, RZ ;  /* 0x0000004d30647210 */ /* 0x000fca0007fde0ff */
[--C-:B------:R-:W-:Y:S02]  /*3ab90*/  IMAD.X R48, R49, 0x1, R2.reuse, P6 ;  /* 0x0000000131307824 */ /* 0x100fe400030e0602 */
[----:B--2---:R-:W-:Y:S01]  /*3aba0*/  IMAD.X R182, R182, 0x1, R2, P2 ;  /* 0x00000001b6b67824 */ /* 0x004fe200010e0602 */
[----:B----4-:R-:W-:-:S04]  /*3abb0*/  IADD3 R149, P2, R149, R77, RZ ;  /* 0x0000004d95957210 */ /* 0x010fc80007f5e0ff */
[----:B------:R-:W-:Y:S01]  /*3abc0*/  STL [R1+0x1a04], R182 ;  /* 0x001a04b601007387 */ /* 0x000fe20000100800 */
[--C-:B------:R-:W-:Y:S01]  /*3abd0*/  IMAD.X R155, R155, 0x1, R2.reuse, P2 ;  /* 0x000000019b9b7824 */ /* 0x100fe200010e0602 */
[----:B------:R-:W-:Y:S02]  /*3abe0*/  IADD3 R177, P2, R177, R77, RZ ;  /* 0x0000004db1b17210 */ /* 0x000fe40007f5e0ff */
[----:B------:R-:W-:Y:S04]  /*3abf0*/  STL [R1+0x1a18], R149 ;  /* 0x001a189501007387 */ /* 0x000fe80000100800 */
[----:B------:R-:W-:Y:S04]  /*3ac00*/  STL [R1+0x1a14], R155 ;  /* 0x001a149b01007387 */ /* 0x000fe80000100800 */
[----:B------:R-:W2:Y:S04]  /*3ac10*/  LDL.LU.64 R56, [R1+0x1718] ;  /* 0x0017180001387983 */ /* 0x000ea80000300a00 */
[----:B------:R-:W4:Y:S04]  /*3ac20*/  LDL.LU R179, [R1+0x1a44] ;  /* 0x001a440001b37983 */ /* 0x000f280000300800 */
[----:B------:R-:W2:Y:S01]  /*3ac30*/  LDL.LU R144, [R1+0x1a58] ;  /* 0x001a580001907983 */ /* 0x000ea20000300800 */
[----:B------:R-:W-:-:S03]  /*3ac40*/  IMAD.X R176, R176, 0x1, R2, P2 ;  /* 0x00000001b0b07824 */ /* 0x000fc600010e0602 */
[----:B------:R-:W-:Y:S04]  /*3ac50*/  STL [R1+0x1a28], R177 ;  /* 0x001a28b101007387 */ /* 0x000fe80000100800 */
[----:B------:R-:W2:Y:S04]  /*3ac60*/  LDL.LU.64 R60, [R1+0x1710] ;  /* 0x00171000013c7983 */ /* 0x000ea80000300a00 */
[----:B------:R-:W-:Y:S04]  /*3ac70*/  STL [R1+0x1a24], R176 ;  /* 0x001a24b001007387 */ /* 0x000fe80000100800 */
[----:B------:R-:W2:Y:S04]  /*3ac80*/  LDL.LU R150, [R1+0x1a54] ;  /* 0x001a540001967983 */ /* 0x000ea80000300800 */
[----:B------:R-:W2:Y:S01]  /*3ac90*/  LDL.LU R174, [R1+0x1a68] ;  /* 0x001a680001ae7983 */ /* 0x000ea20000300800 */
[----:B------:R-:W-:-:S02]  /*3aca0*/  IADD3 R97, P6, R52, R77, RZ ;  /* 0x0000004d34617210 */ /* 0x000fc40007fde0ff */
[----:B------:R-:W-:-:S03]  /*3acb0*/  IADD3 R148, P2, R148, R77, RZ ;  /* 0x0000004d94947210 */ /* 0x000fc60007f5e0ff */
[--C-:B------:R-:W-:Y:S01]  /*3acc0*/  IMAD.X R49, R53, 0x1, R2.reuse, P6 ;  /* 0x0000000135317824 */ /* 0x100fe200030e0602 */
[-C--:B------:R-:W-:Y:S01]  /*3acd0*/  IADD3 R96, P6, R8, R77.reuse, RZ ;  /* 0x0000004d08607210 */ /* 0x080fe20007fde0ff */
[--C-:B------:R-:W-:Y:S01]  /*3ace0*/  IMAD.X R178, R178, 0x1, R2.reuse, P2 ;  /* 0x00000001b2b27824 */ /* 0x100fe200010e0602 */
[----:B------:R-:W-:Y:S03]  /*3acf0*/  STL [R1+0x1a38], R148 ;  /* 0x001a389401007387 */ /* 0x000fe60000100800 */
[----:B------:R-:W-:Y:S01]  /*3ad00*/  IMAD.X R52, R9, 0x1, R2, P6 ;  /* 0x0000000109347824 */ /* 0x000fe200030e0602 */
[-C--:B------:R-:W-:Y:S01]  /*3ad10*/  IADD3 R172, P2, R172, R77.reuse, RZ ;  /* 0x0000004dacac7210 */ /* 0x080fe20007f5e0ff */
[----:B------:R-:W2:Y:S04]  /*3ad20*/  LDL.LU.64 R8, [R1+0x1708] ;  /* 0x0017080001087983 */ /* 0x000ea80000300a00 */
[----:B------:R-:W-:Y:S04]  /*3ad30*/  STL [R1+0x1a34], R178 ;  /* 0x001a34b201007387 */ /* 0x000fe80000100800 */
[----:B------:R-:W2:Y:S04]  /*3ad40*/  LDL.LU R173, [R1+0x1a64] ;  /* 0x001a640001ad7983 */ /* 0x000ea80000300800 */
[----:B------:R-:W2:Y:S04]  /*3ad50*/  LDL.LU R175, [R1+0x1a74] ;  /* 0x001a740001af7983 */ /* 0x000ea80000300800 */
[----:B------:R-:W-:Y:S04]  /*3ad60*/  STL [R1+0x1a48], R172 ;  /* 0x001a48ac01007387 */ /* 0x000fe80000100800 */
[----:B------:R-:W2:Y:S04]  /*3ad70*/  LDL.LU R151, [R1+0x1a78] ;  /* 0x001a780001977983 */ /* 0x000ea80000300800 */
[----:B------:R-:W2:Y:S01]  /*3ad80*/  LDL.LU R169, [R1+0x1a88] ;  /* 0x001a880001a97983 */ /* 0x000ea20000300800 */
[----:B---3--:R-:W-:-:S05]  /*3ad90*/  IADD3 R229, P6, R68, R77, RZ ;  /* 0x0000004d44e57210 */ /* 0x008fca0007fde0ff */
[--C-:B------:R-:W-:Y:S02]  /*3ada0*/  IMAD.X R53, R69, 0x1, R2.reuse, P6 ;  /* 0x0000000145357824 */ /* 0x100fe400030e0602 */
[----:B----4-:R-:W-:Y:S01]  /*3adb0*/  IMAD.X R179, R179, 0x1, R2, P2 ;  /* 0x00000001b3b37824 */ /* 0x010fe200010e0602 */
[----:B--2---:R-:W-:-:S04]  /*3adc0*/  IADD3 R144, P2, R144, R77, RZ ;  /* 0x0000004d90907210 */ /* 0x004fc80007f5e0ff */
[----:B------:R-:W-:Y:S04]  /*3add0*/  STL [R1+0x1a44], R179 ;  /* 0x001a44b301007387 */ /* 0x000fe80000100800 */
[----:B------:R-:W2:Y:S04]  /*3ade0*/  LDL.LU R168, [R1+0x1a84] ;  /* 0x001a840001a87983 */ /* 0x000ea80000300800 */
[----:B------:R-:W3:Y:S04]  /*3adf0*/  LDL.LU R145, [R1+0x1a98] ;  /* 0x001a980001917983 */ /* 0x000ee80000300800 */
[----:B------:R-:W-:Y:S01]  /*3ae00*/  STL [R1+0x1a58], R144 ;  /* 0x001a589001007387 */ /* 0x000fe20000100800 */
[----:B------:R-:W-:-:S03]  /*3ae10*/  IMAD.X R150, R150, 0x1, R2, P2 ;  /* 0x0000000196967824 */ /* 0x000fc600010e0602 */
[----:B------:R-:W4:Y:S04]  /*3ae20*/  LDL.LU.64 R72, [R1+0x1700] ;  /* 0x0017000001487983 */ /* 0x000f280000300a00 */
[----:B------:R-:W4:Y:S04]  /*3ae30*/  LDL.LU.64 R70, [R1+0x16f8] ;  /* 0x0016f80001467983 */ /* 0x000f280000300a00 */
[----:B------:R-:W-:Y:S04]  /*3ae40*/  STL [R1+0x1a54], R150 ;  /* 0x001a549601007387 */ /* 0x000fe80000100800 */
[----:B------:R-:W4:Y:S04]  /*3ae50*/  LDL.LU R170, [R1+0x1a94] ;  /* 0x001a940001aa7983 */ /* 0x000f280000300800 */
[----:B------:R-:W4:Y:S01]  /*3ae60*/  LDL.LU R164, [R1+0x1aa8] ;  /* 0x001aa80001a47983 */ /* 0x000f220000300800 */
[----:B------:R-:W-:-:S05]  /*3ae70*/  IADD3 R174, P2, R174, R77, RZ ;  /* 0x0000004daeae7210 */ /* 0x000fca0007f5e0ff */
[----:B------:R-:W-:Y:S04]  /*3ae80*/  STL [R1+0x1a68], R174 ;  /* 0x001a68ae01007387 */ /* 0x000fe80000100800 */
[----:B------:R-:W4:Y:S04]  /*3ae90*/  LDL.LU R244, [R1+0x12a0] ;  /* 0x0012a00001f47983 */ /* 0x000f280000300800 */
[----:B------:R-:W4:Y:S04]  /*3aea0*/  LDL.LU R245, [R1+0x12a4] ;  /* 0x0012a40001f57983 */ /* 0x000f280000300800 */
[----:B------:R-:W4:Y:S04]  /*3aeb0*/  LDL.LU R246, [R1+0x12a8] ;  /* 0x0012a80001f67983 */ /* 0x000f280000300800 */
[----:B------:R-:W4:Y:S01]  /*3aec0*/  LDL.LU R247, [R1+0x12ac] ;  /* 0x0012ac0001f77983 */ /* 0x000f220000300800 */
[-C--:B------:R-:W-:Y:S01]  /*3aed0*/  IADD3 R230, P6, R56, R77.reuse, RZ ;  /* 0x0000004d38e67210 */ /* 0x080fe20007fde0ff */
[--C-:B------:R-:W-:Y:S01]  /*3aee0*/  IMAD.X R173, R173, 0x1, R2.reuse, P2 ;  /* 0x00000001adad7824 */ /* 0x100fe200010e0602 */
[-C--:B------:R-:W-:Y:S01]  /*3aef0*/  IADD3 R151, P2, R151, R77.reuse, RZ ;  /* 0x0000004d97977210 */ /* 0x080fe20007f5e0ff */
[----:B------:R-:W4:Y:S02]  /*3af00*/  LDL.LU.64 R74, [R1+0x1660] ;  /* 0x00166000014a7983 */ /* 0x000f240000300a00 */
[--C-:B------:R-:W-:Y:S01]  /*3af10*/  IMAD.X R56, R57, 0x1, R2.reuse, P6 ;  /* 0x0000000139387824 */ /* 0x100fe200030e0602 */
[-C--:B------:R-:W-:Y:S01]  /*3af20*/  IADD3 R231, P6, R60, R77.reuse, RZ ;  /* 0x0000004d3ce77210 */ /* 0x080fe20007fde0ff */
[--C-:B------:R-:W-:Y:S01]  /*3af30*/  IMAD.X R175, R175, 0x1, R2.reuse, P2 ;  /* 0x00000001afaf7824 */ /* 0x100fe200010e0602 */
[----:B------:R-:W-:Y:S03]  /*3af40*/  STL [R1+0x1a64], R173 ;  /* 0x001a64ad01007387 */ /* 0x000fe60000100800 */
[--C-:B------:R-:W-:Y:S01]  /*3af50*/  IMAD.X R57, R61, 0x1, R2.reuse, P6 ;  /* 0x000000013d397824 */ /* 0x100fe200030e0602 */
[----:B------:R-:W-:Y:S01]  /*3af60*/  IADD3 R208, P6, R8, R77, RZ ;  /* 0x0000004d08d07210 */ /* 0x000fe20007fde0ff */
[----:B------:R-:W4:Y:S04]  /*3af70*/  LDL.LU R171, [R1+0x1aa4] ;  /* 0x001aa40001ab7983 */ /* 0x000f280000300800 */
[----:B------:R-:W-:Y:S01]  /*3af80*/  STL [R1+0x1a78], R151 ;  /* 0x001a789701007387 */ /* 0x000fe20000100800 */
[----:B------:R-:W-:-:S03]  /*3af90*/  IMAD.X R60, R9, 0x1, R2, P6 ;  /* 0x00000001093c7824 */ /* 0x000fc600030e0602 */
[----:B------:R-:W-:Y:S04]  /*3afa0*/  STL [R1+0x1a74], R175 ;  /* 0x001a74af01007387 */ /* 0x000fe80000100800 */
[----:B------:R-:W4:Y:S04]  /*3afb0*/  LDL.LU.64 R68, [R1+0x1658] ;  /* 0x0016580001447983 */ /* 0x000f280000300a00 */
[----:B------:R-:W4:Y:S04]  /*3afc0*/  LDL.LU.64 R8, [R1+0x1650] ;  /* 0x0016500001087983 */ /* 0x000f280000300a00 */
[----:B------:R-:W4:Y:S04]  /*3afd0*/  LDL.LU R80, [R1+0x1290] ;  /* 0x0012900001507983 */ /* 0x000f280000300800 */
[----:B------:R-:W4:Y:S04]  /*3afe0*/  LDL.LU R81, [R1+0x1294] ;  /* 0x0012940001517983 */ /* 0x000f280000300800 */
[----:B------:R-:W4:Y:S04]  /*3aff0*/  LDL.LU R82, [R1+0x1298] ;  /* 0x0012980001527983 */ /* 0x000f280000300800 */
[----:B------:R-:W4:Y:S01]  /*3b000*/  LDL.LU R83, [R1+0x129c] ;  /* 0x00129c0001537983 */ /* 0x000f220000300800 */
[----:B------:R-:W-:-:S03]  /*3b010*/  IADD3 R169, P2, R169, R77, RZ ;  /* 0x0000004da9a97210 */ /* 0x000fc60007f5e0ff */
[----:B------:R-:W4:Y:S04]  /*3b020*/  LDL.LU R166, [R1+0x1ab8] ;  /* 0x001ab80001a67983 */ /* 0x000f280000300800 */
[----:B------:R-:W-:Y:S01]  /*3b030*/  STL [R1+0x1a88], R169 ;  /* 0x001a88a901007387 */ /* 0x000fe20000100800 */
[----:B--2---:R-:W-:Y:S01]  /*3b040*/  IMAD.X R168, R168, 0x1, R2, P2 ;  /* 0x00000001a8a87824 */ /* 0x004fe200010e0602 */
[----:B---3--:R-:W-:-:S04]  /*3b050*/  IADD3 R145, P2, R145, R77, RZ ;  /* 0x0000004d91917210 */ /* 0x008fc80007f5e0ff */
[----:B------:R-:W-:Y:S04]  /*3b060*/  STL [R1+0x1a84], R168 ;  /* 0x001a84a801007387 */ /* 0x000fe80000100800 */
[----:B------:R-:W-:Y:S01]  /*3b070*/  STL [R1+0x1a98], R145 ;  /* 0x001a989101007387 */ /* 0x000fe20000100800 */
[----:B----4-:R-:W-:Y:S01]  /*3b080*/  IMAD.X R170, R170, 0x1, R2, P2 ;  /* 0x00000001aaaa7824 */ /* 0x010fe200010e0602 */
[----:B------:R-:W-:-:S04]  /*3b090*/  IADD3 R164, P2, R164, R77, RZ ;  /* 0x0000004da4a47210 */ /* 0x000fc80007f5e0ff */
[----:B------:R-:W-:Y:S04]  /*3b0a0*/  STL [R1+0x1a94], R170 ;  /* 0x001a94aa01007387 */ /* 0x000fe80000100800 */
[----:B------:R-:W2:Y:S04]  /*3b0b0*/  LDL.LU R165, [R1+0x1ab4] ;  /* 0x001ab40001a57983 */ /* 0x000ea80000300800 */
[----:B------:R-:W3:Y:S04]  /*3b0c0*/  LDL.LU R167, [R1+0x1ac4] ;  /* 0x001ac40001a77983 */ /* 0x000ee80000300800 */
[----:B------:R-:W-:Y:S04]  /*3b0d0*/  STL [R1+0x1aa8], R164 ;  /* 0x001aa8a401007387 */ /* 0x000fe80000100800 */
[----:B------:R-:W4:Y:S01]  /*3b0e0*/  LDL.LU R160, [R1+0x1ac8] ;  /* 0x001ac80001a07983 */ /* 0x000f220000300800 */
[----:B------:R-:W-:Y:S01]  /*3b0f0*/  HMMA.1688.F32.TF32 R84, R236, R6, R244 ;  /* 0x00000006ec54723c */ /* 0x000fe200000810f4 */
[----:B------:R-:W-:-:S05]  /*3b100*/  IADD3 R209, P6, R72, R77, RZ ;  /* 0x0000004d48d17210 */ /* 0x000fca0007fde0ff */
[----:B------:R-:W-:Y:S01]  /*3b110*/  IMAD.X R61, R73, 0x1, R2, P6 ;  /* 0x00000001493d7824 */ /* 0x000fe200030e0602 */
[----:B------:R-:W-:-:S05]  /*3b120*/  IADD3 R210, P6, R70, R77, RZ ;  /* 0x0000004d46d27210 */ /* 0x000fca0007fde0ff */
[--C-:B------:R-:W-:Y:S02]  /*3b130*/  IMAD.X R64, R71, 0x1, R2.reuse, P6 ;  /* 0x0000000147407824 */ /* 0x100fe400030e0602 */
[----:B------:R-:W3:Y:S04]  /*3b140*/  LDL.LU.64 R70, [R1+0x1648] ;  /* 0x0016480001467983 */ /* 0x000ee80000300a00 */
[----:B------:R-:W3:Y:S05]  /*3b150*/  LDL.LU R244, [R1+0x1280] ;  /* 0x0012800001f47983 */ /* 0x000eea0000300800 */
[----:B------:R-:W-:Y:S04]  /*3b160*/  STL.64 [R1+0x810], R84 ;  /* 0x0008105401007387 */ /* 0x000fe80000100a00 */
[----:B------:R1:W-:Y:S04]  /*3b170*/  STL.64 [R1+0x818], R86 ;  /* 0x0008185601007387 */ /* 0x0003e80000100a00 */
[----:B------:R-:W3:Y:S04]  /*3b180*/  LDL.LU R245, [R1+0x1284] ;  /* 0x0012840001f57983 */ /* 0x000ee80000300800 */
[----:B------:R-:W3:Y:S04]  /*3b190*/  LDL.LU R246, [R1+0x1288] ;  /* 0x0012880001f67983 */ /* 0x000ee80000300800 */
[----:B------:R-:W3:Y:S01]  /*3b1a0*/  LDL.LU R247, [R1+0x128c] ;  /* 0x00128c0001f77983 */ /* 0x000ee20000300800 */
[--C-:B------:R-:W-:Y:S01]  /*3b1b0*/  IMAD.X R171, R171, 0x1, R2.reuse, P2 ;  /* 0x00000001abab7824 */ /* 0x100fe200010e0602 */
[----:B------:R-:W-:Y:S01]  /*3b1c0*/  IADD3 R78, P2, R74, R77, RZ ;  /* 0x0000004d4a4e7210 */ /* 0x000fe20007f5e0ff */
[----:B-1----:R-:W-:Y:S03]  /*3b1d0*/  HMMA.1688.F32.TF32 R84, R236, R10, R80 ;  /* 0x0000000aec54723c */ /* 0x002fe60000081050 */
[----:B------:R-:W-:Y:S01]  /*3b1e0*/  STL [R1+0x1aa4], R171 ;  /* 0x001aa4ab01007387 */ /* 0x000fe20000100800 */
[----:B------:R-:W-:-:S03]  /*3b1f0*/  IMAD.X R79, R75, 0x1, R2, P2 ;  /* 0x000000014b4f7824 */ /* 0x000fc600010e0602 */
[----:B------:R-:W3:Y:S01]  /*3b200*/  LDL.LU R162, [R1+0x1ad8] ;  /* 0x001ad80001a27983 */ /* 0x000ee20000300800 */
[----:B------:R-:W-:-:S03]  /*3b210*/  IADD3 R74, P2, R8, R77, RZ ;  /* 0x0000004d084a7210 */ /* 0x000fc60007f5e0ff */
[----:B------:R-:W3:Y:S02]  /*3b220*/  LDL.LU.64 R80, [R1+0x1640] ;  /* 0x0016400001507983 */ /* 0x000ee40000300a00 */
[----:B------:R-:W-:Y:S02]  /*3b230*/  IMAD.X R75, R9, 0x1, R2, P2 ;  /* 0x00000001094b7824 */ /* 0x000fe400010e0602 */
[----:B------:R-:W3:Y:S08]  /*3b240*/  LDL.LU.64 R8, [R1+0x1638] ;  /* 0x0016380001087983 */ /* 0x000ef00000300a00 */
[----:B------:R1:W-:Y:S04]  /*3b250*/  STL.64 [R1+0x800], R84 ;  /* 0x0008005401007387 */ /* 0x0003e80000100a00 */
[----:B------:R1:W-:Y:S04]  /*3b260*/  STL.64 [R1+0x808], R86 ;  /* 0x0008085601007387 */ /* 0x0003e80000100a00 */
[----:B------:R-:W3:Y:S01]  /*3b270*/  LDL.LU.64 R6, [R1+0x1630] ;  /* 0x0016300001067983 */ /* 0x000ee20000300a00 */
[----:B------:R-:W-:-:S03]  /*3b280*/  IADD3 R72, P6, R68, R77, RZ ;  /* 0x0000004d44487210 */ /* 0x000fc60007fde0ff */
[----:B------:R-:W3:Y:S02]  /*3b290*/  LDL.LU R92, [R1+0x1270] ;  /* 0x00127000015c7983 */ /* 0x000ee40000300800 */
[--C-:B------:R-:W-:Y:S01]  /*3b2a0*/  IMAD.X R73, R69, 0x1, R2.reuse, P6 ;  /* 0x0000000145497824 */ /* 0x100fe200030e0602 */
[----:B------:R-:W-:Y:S01]  /*3b2b0*/  IADD3 R166, P6, R166, R77, RZ ;  /* 0x0000004da6a67210 */ /* 0x000fe20007fde0ff */
[----:B------:R-:W3:Y:S04]  /*3b2c0*/  LDL.LU R93, [R1+0x1274] ;  /* 0x00127400015d7983 */ /* 0x000ee80000300800 */
[----:B------:R-:W3:Y:S04]  /*3b2d0*/  LDL.LU R94, [R1+0x1278] ;  /* 0x00127800015e7983 */ /* 0x000ee80000300800 */
[----:B------:R-:W3:Y:S04]  /*3b2e0*/  LDL.LU R95, [R1+0x127c] ;  /* 0x00127c00015f7983 */ /* 0x000ee80000300800 */
[----:B------:R-:W-:Y:S04]  /*3b2f0*/  STL [R1+0x1ab8], R166 ;  /* 0x001ab8a601007387 */ /* 0x000fe80000100800 */
[----:B------:R-:W3:Y:S04]  /*3b300*/  LDL.LU R161, [R1+0x1ad4] ;  /* 0x001ad40001a17983 */ /* 0x000ee80000300800 */
[----:B------:R-:W3:Y:S04]  /*3b310*/  LDL.LU R216, [R1+0x1ae8] ;  /* 0x001ae80001d87983 */ /* 0x000ee80000300800 */
[----:B-1----:R-:W3:Y:S04]  /*3b320*/  LDL.LU R84, [R1+0x1260] ;  /* 0x0012600001547983 */ /* 0x002ee80000300800 */
[----:B------:R-:W3:Y:S04]  /*3b330*/  LDL.LU R85, [R1+0x1264] ;  /* 0x0012640001557983 */ /* 0x000ee80000300800 */
[----:B------:R-:W3:Y:S04]  /*3b340*/  LDL.LU R86, [R1+0x1268] ;  /* 0x0012680001567983 */ /* 0x000ee80000300800 */
[----:B------:R-:W3:Y:S01]  /*3b350*/  LDL.LU R87, [R1+0x126c] ;  /* 0x00126c0001577983 */ /* 0x000ee20000300800 */
[----:B--2---:R-:W-:-:S05]  /*3b360*/  IMAD.X R165, R165, 0x1, R2, P6 ;  /* 0x00000001a5a57824 */ /* 0x004fca00030e0602 */
[----:B------:R-:W-:Y:S01]  /*3b370*/  STL [R1+0x1ab4], R165 ;  /* 0x001ab4a501007387 */ /* 0x000fe20000100800 */
[----:B----4-:R-:W-:-:S05]  /*3b380*/  IADD3 R160, P2, R160, R77, RZ ;  /* 0x0000004da0a07210 */ /* 0x010fca0007f5e0ff */
[----:B------:R-:W-:Y:S04]  /*3b390*/  STL [R1+0x1ac8], R160 ;  /* 0x001ac8a001007387 */ /* 0x000fe80000100800 */
[----:B------:R-:W2:Y:S01]  /*3b3a0*/  LDL.LU.64 R88, [R1+0x1628] ;  /* 0x0016280001587983 */ /* 0x000ea20000300a00 */
[----:B---3--:R-:W-:-:S03]  /*3b3b0*/  IMAD.X R167, R167, 0x1, R2, P2 ;  /* 0x00000001a7a77824 */ /* 0x008fc600010e0602 */
[----:B------:R-:W3:Y:S01]  /*3b3c0*/  LDL.LU.64 R10, [R1+0x1620] ;  /* 0x00162000010a7983 */ /* 0x000ee20000300a00 */
[-C--:B------:R-:W-:Y:S01]  /*3b3d0*/  IADD3 R68, P6, R70, R77.reuse, RZ ;  /* 0x0000004d46447210 */ /* 0x080fe20007fde0ff */
[----:B------:R-:W-:Y:S04]  /*3b3e0*/  HMMA.1688.F32.TF32 R132, R236, R14, R244 ;  /* 0x0000000eec84723c */ /* 0x000fe800000810f4 */
[--C-:B------:R-:W-:Y:S01]  /*3b3f0*/  IMAD.X R69, R71, 0x1, R2.reuse, P6 ;  /* 0x0000000147457824 */ /* 0x100fe200030e0602 */
[----:B------:R-:W-:Y:S11]  /*3b400*/  IADD3 R70, P2, R80, R77, RZ ;  /* 0x0000004d50467210 */ /* 0x000ff60007f5e0ff */
[----:B------:R-:W-:Y:S07]  /*3b410*/  @!UPT UIADD3 URZ, URZ, URZ, URZ ;  /* 0x0000003f3f3ff290 */ /* 0x000fee000fffe03f */
[----:B------:R-:W-:Y:S01]  /*3b420*/  STL.64 [R1+0x8f0], R132 ;  /* 0x0008f08401007387 */ /* 0x000fe20000100a00 */
[----:B------:R-:W-:-:S03]  /*3b430*/  IMAD.X R71, R81, 0x1, R2, P2 ;  /* 0x0000000151477824 */ /* 0x000fc600010e0602 */
[----:B------:R-:W-:Y:S04]  /*3b440*/  STL.64 [R1+0x8f8], R134 ;  /* 0x0008f88601007387 */ /* 0x000fe80000100a00 */
[----:B------:R-:W-:Y:S04]  /*3b450*/  STL [R1+0x1ac4], R167 ;  /* 0x001ac4a701007387 */ /* 0x000fe80000100800 */
[----:B------:R-:W4:Y:S01]  /*3b460*/  LDL.LU R163, [R1+0x1ae4] ;  /* 0x001ae40001a37983 */ /* 0x000f220000300800 */
[----:B------:R-:W-:-:S03]  /*3b470*/  IADD3 R244, P6, R8, R77, RZ ;  /* 0x0000004d08f47210 */ /* 0x000fc60007fde0ff */
[----:B------:R-:W3:Y:S04]  /*3b480*/  LDL.LU R80, [R1+0x1250] ;  /* 0x0012500001507983 */ /* 0x000ee80000300800 */
[----:B------:R-:W3:Y:S04]  /*3b490*/  LDL.LU R81, [R1+0x1254] ;  /* 0x0012540001517983 */ /* 0x000ee80000300800 */
[----:B------:R-:W3:Y:S04]  /*3b4a0*/  LDL.LU R82, [R1+0x1258] ;  /* 0x0012580001527983 */ /* 0x000ee80000300800 */
[----:B------:R-:W3:Y:S01]  /*3b4b0*/  LDL.LU R83, [R1+0x125c] ;  /* 0x00125c0001537983 */ /* 0x000ee20000300800 */
[----:B------:R-:W-:-:S03]  /*3b4c0*/  IMAD.X R245, R9, 0x1, R2, P6 ;  /* 0x0000000109f57824 */ /* 0x000fc600030e0602 */
[----:B------:R-:W3:Y:S04]  /*3b4d0*/  LDL.LU R218, [R1+0x1af8] ;  /* 0x001af80001da7983 */ /* 0x000ee80000300800 */
[----:B------:R-:W3:Y:S01]  /*3b4e0*/  LDL.LU.64 R8, [R1+0x1618] ;  /* 0x0016180001087983 */ /* 0x000ee20000300a00 */
[----:B------:R-:W-:-:S05]  /*3b4f0*/  IADD3 R246, P2, R6, R77, RZ ;  /* 0x0000004d06f67210 */ /* 0x000fca0007f5e0ff */
[--C-:B------:R-:W-:Y:S02]  /*3b500*/  IMAD.X R247, R7, 0x1, R2.reuse, P2 ;  /* 0x0000000107f77824 */ /* 0x100fe400010e0602 */
[----:B------:R-:W3:Y:S01]  /*3b510*/  LDL.LU.64 R6, [R1+0x1610] ;  /* 0x0016100001067983 */ /* 0x000ee20000300a00 */
[-C--:B------:R-:W-:Y:S01]  /*3b520*/  IADD3 R162, P6, R162, R77.reuse, RZ ;  /* 0x0000004da2a27210 */ /* 0x080fe20007fde0ff */
[----:B------:R-:W-:Y:S04]  /*3b530*/  HMMA.1688.F32.TF32 R92, R236, R18, R92 ;  /* 0x00000012ec5c723c */ /* 0x000fe8000008105c */
[----:B------:R-:W-:Y:S01]  /*3b540*/  IMAD.X R161, R161, 0x1, R2, P6 ;  /* 0x00000001a1a17824 */ /* 0x000fe200030e0602 */
[-C--:B------:R-:W-:Y:S11]  /*3b550*/  IADD3 R216, P2, R216, R77.reuse, RZ ;  /* 0x0000004dd8d87210 */ /* 0x080ff60007f5e0ff */
[----:B------:R-:W-:Y:S07]  /*3b560*/  @!UPT UIADD3 URZ, URZ, URZ, URZ ;  /* 0x0000003f3f3ff290 */ /* 0x000fee000fffe03f */
[----:B------:R1:W-:Y:S04]  /*3b570*/  STL.64 [R1+0x8e0], R92 ;  /* 0x0008e05c01007387 */ /* 0x0003e80000100a00 */
[----:B------:R1:W-:Y:S04]  /*3b580*/  STL.64 [R1+0x8e8], R94 ;  /* 0x0008e85e01007387 */ /* 0x0003e80000100a00 */
[----:B------:R-:W-:Y:S04]  /*3b590*/  STL [R1+0x1ad8], R162 ;  /* 0x001ad8a201007387 */ /* 0x000fe80000100800 */
[----:B------:R-:W-:Y:S04]  /*3b5a0*/  STL [R1+0x1ad4], R161 ;  /* 0x001ad4a101007387 */ /* 0x000fe80000100800 */
[----:B------:R-:W3:Y:S04]  /*3b5b0*/  LDL.LU R217, [R1+0x1af4] ;  /* 0x001af40001d97983 */ /* 0x000ee80000300800 */
[----:B------:R-:W3:Y:S04]  /*3b5c0*/  LDL.LU R219, [R1+0x1b04] ;  /* 0x001b040001db7983 */ /* 0x000ee80000300800 */
[----:B------:R-:W-:Y:S04]  /*3b5d0*/  STL [R1+0x1ae8], R216 ;  /* 0x001ae8d801007387 */ /* 0x000fe80000100800 */
[----:B------:R-:W3:Y:S04]  /*3b5e0*/  LDL.LU R212, [R1+0x1b08] ;  /* 0x001b080001d47983 */ /* 0x000ee80000300800 */
[----:B------:R-:W3:Y:S01]  /*3b5f0*/  LDL.LU.64 R14, [R1+0x1608] ;  /* 0x00160800010e7983 */ /* 0x000ee20000300a00 */
[----:B--2---:R-:W-:-:S05]  /*3b600*/  IADD3 R248, P6, R88, R77, RZ ;  /* 0x0000004d58f87210 */ /* 0x004fca0007fde0ff */
[--C-:B------:R-:W-:Y:S02]  /*3b610*/  IMAD.X R249, R89, 0x1, R2.reuse, P6 ;  /* 0x0000000159f97824 */ /* 0x100fe400030e0602 */
[----:B------:R-:W-:Y:S01]  /*3b620*/  HMMA.1688.F32.TF32 R88, R236, R22, R84 ;  /* 0x00000016ec58723c */ /* 0x000fe20000081054 */
[----:B------:R-:W2:Y:S11]  /*3b630*/  LDL.LU R84, [R1+0x1240] ;  /* 0x0012400001547983 */ /* 0x000eb60000300800 */
[----:B------:R-:W-:Y:S11]  /*3b640*/  @!UPT UIADD3 URZ, URZ, URZ, URZ ;  /* 0x0000003f3f3ff290 */ /* 0x000ff6000fffe03f */
[----:B------:R-:W-:Y:S04]  /*3b650*/  STL.64 [R1+0x8d0], R88 ;  /* 0x0008d05801007387 */ /* 0x000fe80000100a00 */
[----:B------:R-:W-:Y:S04]  /*3b660*/  STL.64 [R1+0x8d8], R90 ;  /* 0x0008d85a01007387 */ /* 0x000fe80000100a00 */
[----:B------:R-:W2:Y:S04]  /*3b670*/  LDL.LU R85, [R1+0x1244] ;  /* 0x0012440001557983 */ /* 0x000ea80000300800 */
[----:B------:R-:W2:Y:S04]  /*3b680*/  LDL.LU R86, [R1+0x1248] ;  /* 0x0012480001567983 */ /* 0x000ea80000300800 */
[----:B------:R-:W2:Y:S01]  /*3b690*/  LDL.LU R87, [R1+0x124c] ;  /* 0x00124c0001577983 */ /* 0x000ea20000300800 */
[----:B----4-:R-:W-:Y:S01]  /*3b6a0*/  IMAD.X R163, R163, 0x1, R2, P2 ;  /* 0x00000001a3a37824 */ /* 0x010fe200010e0602 */
[----:B---3--:R-:W-:-:S04]  /*3b6b0*/  IADD3 R147, P2, R10, R77, RZ ;  /* 0x0000004d0a937210 */ /* 0x008fc80007f5e0ff */
[----:B------:R-:W-:Y:S01]  /*3b6c0*/  STL [R1+0x1ae4], R163 ;  /* 0x001ae4a301007387 */ /* 0x000fe20000100800 */
[----:B------:R-:W-:-:S03]  /*3b6d0*/  IMAD.X R146, R11, 0x1, R2, P2 ;  /* 0x000000010b927824 */ /* 0x000fc600010e0602 */
[----:B------:R-:W3:Y:S04]  /*3b6e0*/  LDL.LU R214, [R1+0x1b18] ;  /* 0x001b180001d67983 */ /* 0x000ee80000300800 */
[----:B------:R-:W4:Y:S01]  /*3b6f0*/  LDL.LU.64 R10, [R1+0x1600] ;  /* 0x00160000010a7983 */ /* 0x000f220000300a00 */
[----:B------:R-:W-:Y:S01]  /*3b700*/  HMMA.1688.F32.TF32 R80, R236, R26, R80 ;  /* 0x0000001aec50723c */ /* 0x000fe20000081050 */
[----:B-1----:R-:W-:-:S05]  /*3b710*/  IADD3 R93, P6, R8, R77, RZ ;  /* 0x0000004d085d7210 */ /* 0x002fca0007fde0ff */
[----:B------:R-:W-:Y:S02]  /*3b720*/  IMAD.X R92, R9, 0x1, R2, P6 ;  /* 0x00000001095c7824 */ /* 0x000fe400030e0602 */
[----:B------:R-:W3:Y:S01]  /*3b730*/  LDL.LU.64 R8, [R1+0x15f8] ;  /* 0x0015f80001087983 */ /* 0x000ee20000300a00 */
[----:B------:R-:W-:-:S05]  /*3b740*/  IADD3 R95, P2, R6, R77, RZ ;  /* 0x0000004d065f7210 */ /* 0x000fca0007f5e0ff */
[----:B------:R-:W-:-:S09]  /*3b750*/  IMAD.X R94, R7, 0x1, R2, P2 ;  /* 0x00000001075e7824 */ /* 0x000fd200010e0602 */
[----:B------:R1:W-:Y:S04]  /*3b760*/  STL.64 [R1+0x8c0], R80 ;  /* 0x0008c05001007387 */ /* 0x0003e80000100a00 */
[----:B------:R1:W-:Y:S04]  /*3b770*/  STL.64 [R1+0x8c8], R82 ;  /* 0x0008c85201007387 */ /* 0x0003e80000100a00 */
[----:B------:R-:W3:Y:S01]  /*3b780*/  LDL.LU.64 R6, [R1+0x15f0] ;  /* 0x0015f00001067983 */ /* 0x000ee20000300a00 */
[----:B------:R-:W-:-:S03]  /*3b790*/  IADD3 R218, P6, R218, R77, RZ ;  /* 0x0000004ddada7210 */ /* 0x000fc60007fde0ff */
[----:B-1----:R-:W3:Y:S04]  /*3b7a0*/  LDL.LU R80, [R1+0x1230] ;  /* 0x0012300001507983 */ /* 0x002ee80000300800 */
[----:B------:R-:W3:Y:S04]  /*3b7b0*/  LDL.LU R81, [R1+0x1234] ;  /* 0x0012340001517983 */ /* 0x000ee80000300800 */
[----:B------:R-:W3:Y:S04]  /*3b7c0*/  LDL.LU R82, [R1+0x1238] ;  /* 0x0012380001527983 */ /* 0x000ee80000300800 */
[----:B------:R-:W3:Y:S04]  /*3b7d0*/  LDL.LU R83, [R1+0x123c] ;  /* 0x00123c0001537983 */ /* 0x000ee80000300800 */
[----:B------:R-:W-:Y:S04]  /*3b7e0*/  STL [R1+0x1af8], R218 ;  /* 0x001af8da01007387 */ /* 0x000fe80000100800 */
[----:B------:R-:W3:Y:S04]  /*3b7f0*/  LDL.LU R213, [R1+0x1b14] ;  /* 0x001b140001d57983 */ /* 0x000ee80000300800 */
[----:B------:R-:W3:Y:S04]  /*3b800*/  LDL.LU R228, [R1+0x1b28] ;  /* 0x001b280001e47983 */ /* 0x000ee80000300800 */
[----:B------:R-:W3:Y:S04]  /*3b810*/  LDL.LU R136, [R1+0x1220] ;  /* 0x0012200001887983 */ /* 0x000ee80000300800 */
[----:B------:R-:W3:Y:S04]  /*3b820*/  LDL.LU R137, [R1+0x1224] ;  /* 0x0012240001897983 */ /* 0x000ee80000300800 */
[----:B------:R-:W3:Y:S04]  /*3b830*/  LDL.LU R138, [R1+0x1228] ;  /* 0x00122800018a7983 */ /* 0x000ee80000300800 */
[----:B------:R-:W3:Y:S01]  /*3b840*/  LDL.LU R139, [R1+0x122c] ;  /* 0x00122c00018b7983 */ /* 0x000ee20000300800 */
[-C--:B------:R-:W-:Y:S01]  /*3b850*/  IADD3 R212, P2, R212, R77.reuse, RZ ;  /* 0x0000004dd4d47210 */ /* 0x080fe20007f5e0ff */
[----:B------:R-:W-:Y:S01]  /*3b860*/  IMAD.X R217, R217, 0x1, R2, P6 ;  /* 0x00000001d9d97824 */ /* 0x000fe200030e0602 */
[----:B------:R-:W-:-:S03]  /*3b870*/  IADD3 R89, P6, R14, R77, RZ ;  /* 0x0000004d0e597210 */ /* 0x000fc60007fde0ff */
[--C-:B------:R-:W-:Y:S01]  /*3b880*/  IMAD.X R219, R219, 0x1, R2.reuse, P2 ;  /* 0x00000001dbdb7824 */ /* 0x100fe200010e0602 */
[----:B------:R-:W-:Y:S01]  /*3b890*/  STL [R1+0x1af4], R217 ;  /* 0x001af4d901007387 */ /* 0x000fe20000100800 */
[----:B------:R-:W-:-:S03]  /*3b8a0*/  IMAD.X R88, R15, 0x1, R2, P6 ;  /* 0x000000010f587824 */ /* 0x000fc600030e0602 */
[----:B------:R-:W-:Y:S04]  /*3b8b0*/  STL [R1+0x1b08], R212 ;  /* 0x001b08d401007387 */ /* 0x000fe80000100800 */
[----:B------:R-:W3:Y:S04]  /*3b8c0*/  LDL.LU.64 R14, [R1+0x15e8] ;  /* 0x0015e800010e7983 */ /* 0x000ee80000300a00 */
[----:B------:R-:W-:Y:S01]  /*3b8d0*/  STL [R1+0x1b04], R219 ;  /* 0x001b04db01007387 */ /* 0x000fe20000100800 */
[----:B--2---:R-:W-:Y:S11]  /*3b8e0*/  HMMA.1688.F32.TF32 R84, R236, R30, R84 ;  /* 0x0000001eec54723c */ /* 0x004ff60000081054 */
[----:B------:R-:W-:Y:S11]  /*3b8f0*/  @!UPT UIADD3 URZ, URZ, URZ, URZ ;  /* 0x0000003f3f3ff290 */ /* 0x000ff6000fffe03f */
[----:B------:R-:W-:Y:S01]  /*3b900*/  @!UPT UIADD3 URZ, URZ, URZ, URZ ;  /* 0x0000003f3f3ff290 */ /* 0x000fe2000fffe03f */
[----:B------:R3:W-:Y:S04]  /*3b910*/  STL.64 [R1+0x8b0], R84 ;  /* 0x0008b05401007387 */ /* 0x0007e80000100a00 */
[----:B------:R1:W-:Y:S04]  /*3b920*/  STL.64 [R1+0x8b8], R86 ;  /* 0x0008b85601007387 */ /* 0x0003e80000100a00 */
[----:B------:R-:W2:Y:S04]  /*3b930*/  LDL.LU R215, [R1+0x1b24] ;  /* 0x001b240001d77983 */ /* 0x000ea80000300800 */
[----:B------:R-:W2:Y:S04]  /*3b940*/  LDL.LU R132, [R1+0x1210] ;  /* 0x0012100001847983 */ /* 0x000ea80000300800 */
[----:B------:R-:W2:Y:S04]  /*3b950*/  LDL.LU R133, [R1+0x1214] ;  /* 0x0012140001857983 */ /* 0x000ea80000300800 */
[----:B------:R-:W2:Y:S04]  /*3b960*/  LDL.LU R134, [R1+0x1218] ;  /* 0x0012180001867983 */ /* 0x000ea80000300800 */
[----:B------:R-:W2:Y:S01]  /*3b970*/  LDL.LU R135, [R1+0x121c] ;  /* 0x00121c0001877983 */ /* 0x000ea20000300800 */
[----:B----4-:R-:W-:-:S02]  /*3b980*/  IADD3 R91, P2, R10, R77, RZ ;  /* 0x0000004d0a5b7210 */ /* 0x010fc40007f5e0ff */
[----:B---3--:R-:W-:-:S03]  /*3b990*/  IADD3 R85, P6, R8, R77, RZ ;  /* 0x0000004d08557210 */ /* 0x008fc60007fde0ff */
[--C-:B------:R-:W-:Y:S02]  /*3b9a0*/  IMAD.X R90, R11, 0x1, R2.reuse, P2 ;  /* 0x000000010b5a7824 */ /* 0x100fe400010e0602 */
[----:B------:R-:W3:Y:S01]  /*3b9b0*/  LDL.LU.64 R10, [R1+0x15e0] ;  /* 0x0015e000010a7983 */ /* 0x000ee20000300a00 */
[----:B------:R-:W-:-:S03]  /*3b9c0*/  IMAD.X R84, R9, 0x1, R2, P6 ;  /* 0x0000000109547824 */ /* 0x000fc600030e0602 */
[----:B------:R-:W4:Y:S04]  /*3b9d0*/  LDL.LU R142, [R1+0x1b38] ;  /* 0x001b3800018e7983 */ /* 0x000f280000300800 */
[----:B------:R-:W3:Y:S01]  /*3b9e0*/  LDL.LU.64 R8, [R1+0x15d8] ;  /* 0x0015d80001087983 */ /* 0x000ee20000300a00 */
[----:B-1----:R-:W-:-:S05]  /*3b9f0*/  IADD3 R87, P2, R6, R77, RZ ;  /* 0x0000004d06577210 */ /* 0x002fca0007f5e0ff */
[----:B------:R-:W-:Y:S02]  /*3ba00*/  IMAD.X R86, R7, 0x1, R2, P2 ;  /* 0x0000000107567824 */ /* 0x000fe400010e0602 */
[----:B------:R-:W4:Y:S01]  /*3ba10*/  LDL.LU.64 R6, [R1+0x15d0] ;  /* 0x0015d00001067983 */ /* 0x000f220000300a00 */
[----:B------:R-:W-:Y:S01]  /*3ba20*/  HMMA.1688.F32.TF32 R80, R236, R34, R80 ;  /* 0x00000022ec50723c */ /* 0x000fe20000081050 */
[----:B------:R-:W-:-:S05]  /*3ba30*/  IADD3 R214, P6, R214, R77, RZ ;  /* 0x0000004dd6d67210 */ /* 0x000fca0007fde0ff */
[----:B------:R-:W-:Y:S01]  /*3ba40*/  IMAD.X R213, R213, 0x1, R2, P6 ;  /* 0x00000001d5d57824 */ /* 0x000fe200030e0602 */
[-C--:B------:R-:W-:Y:S01]  /*3ba50*/  IADD3 R228, P2, R228, R77.reuse, RZ ;  /* 0x0000004de4e47210 */ /* 0x080fe20007f5e0ff */
[----:B------:R-:W-:Y:S11]  /*3ba60*/  HMMA.1688.F32.TF32 R136, R236, R38, R136 ;  /* 0x00000026ec88723c */ /* 0x000ff60000081088 */
[----:B------:R-:W-:Y:S04]  /*3ba70*/  @!UPT UIADD3 URZ, URZ, URZ, URZ ;  /* 0x0000003f3f3ff290 */ /* 0x000fe8000fffe03f */
[----:B------:R1:W-:Y:S04]  /*3ba80*/  STL.64 [R1+0x8a0], R80 ;  /* 0x0008a05001007387 */ /* 0x0003e80000100a00 */
[----:B------:R-:W-:Y:S04]  /*3ba90*/  STL.64 [R1+0x8a8], R82 ;  /* 0x0008a85201007387 */ /* 0x000fe80000100a00 */
[----:B------:R-:W-:Y:S04]  /*3baa0*/  STL [R1+0x1b18], R214 ;  /* 0x001b18d601007387 */ /* 0x000fe80000100800 */
[----:B------:R-:W-:Y:S04]  /*3bab0*/  STL [R1+0x1b14], R213 ;  /* 0x001b14d501007387 */ /* 0x000fe80000100800 */
[----:B------:R-:W4:Y:S04]  /*3bac0*/  LDL.LU R143, [R1+0x1b34] ;  /* 0x001b3400018f7983 */ /* 0x000f280000300800 */
[----:B------:R-:W4:Y:S04]  /*3bad0*/  LDL.LU R140, [R1+0x1b48] ;  /* 0x001b4800018c7983 */ /* 0x000f280000300800 */
[----:B------:R-:W-:Y:S04]  /*3bae0*/  STL [R1+0x1b28], R228 ;  /* 0x001b28e401007387 */ /* 0x000fe80000100800 */
[----:B------:R-:W4:Y:S01]  /*3baf0*/  LDL.LU R141, [R1+0x1b44] ;  /* 0x001b4400018d7983 */ /* 0x000f220000300800 */
[----:B-1----:R-:W-:-:S05]  /*3bb00*/  IADD3 R81, P6, R14, R77, RZ ;  /* 0x0000004d0e517210 */ /* 0x002fca0007fde0ff */
[--C-:B------:R-:W-:Y:S02]  /*3bb10*/  IMAD.X R80, R15, 0x1, R2.reuse, P6 ;  /* 0x000000010f507824 */ /* 0x100fe400030e0602 */
[----:B--2---:R-:W-:-:S05]  /*3bb20*/  IMAD.X R215, R215, 0x1, R2, P2 ;  /* 0x00000001d7d77824 */ /* 0x004fca00010e0602 */
[----:B------:R-:W-:Y:S04]  /*3bb30*/  STL [R1+0x1b24], R215 ;  /* 0x001b24d701007387 */ /* 0x000fe80000100800 */
[----:B------:R-:W-:Y:S04]  /*3bb40*/  STL.64 [R1+0x890], R136 ;  /* 0x0008908801007387 */ /* 0x000fe80000100a00 */
[----:B------:R1:W-:Y:S04]  /*3bb50*/  STL.64 [R1+0x898], R138 ;  /* 0x0008988a01007387 */ /* 0x0003e80000100a00 */
[----:B------:R-:W2:Y:S04]  /*3bb60*/  LDL.LU R192, [R1+0x1200] ;  /* 0x0012000001c07983 */ /* 0x000ea80000300800 */
[----:B------:R-:W2:Y:S01]  /*3bb70*/  LDL.LU R193, [R1+0x1204] ;  /* 0x0012040001c17983 */ /* 0x000ea20000300800 */
[----:B-1----:R-:W-:Y:S03]  /*3bb80*/  HMMA.1688.F32.TF32 R136, R236, R42, R132 ;  /* 0x0000002aec88723c */ /* 0x002fe60000081084 */
[----:B------:R-:W2:Y:S04]  /*3bb90*/  LDL.LU R194, [R1+0x1208] ;  /* 0x0012080001c27983 */ /* 0x000ea80000300800 */
[----:B------:R-:W2:Y:S01]  /*3bba0*/  LDL.LU R195, [R1+0x120c] ;  /* 0x00120c0001c37983 */ /* 0x000ea20000300800 */
[----:B---3--:R-:W-:-:S03]  /*3bbb0*/  IADD3 R76, P6, R8, R77, RZ ;  /* 0x0000004d084c7210 */ /* 0x008fc60007fde0ff */
[----:B------:R-:W3:Y:S01]  /*3bbc0*/  LDL.LU.64 R14, [R1+0x15c8] ;  /* 0x0015c800010e7983 */ /* 0x000ee20000300a00 */
[----:B------:R-:W-:Y:S01]  /*3bbd0*/  IADD3 R82, P2, R10, R77, RZ ;  /* 0x0000004d0a527210 */ /* 0x000fe20007f5e0ff */
[--C-:B------:R-:W-:Y:S02]  /*3bbe0*/  IMAD.X R83, R9, 0x1, R2.reuse, P6 ;  /* 0x0000000109537824 */ /* 0x100fe400030e0602 */
[----:B------:R-:W3:Y:S04]  /*3bbf0*/  LDL.LU.64 R8, [R1+0x15b8] ;  /* 0x0015b80001087983 */ /* 0x000ee80000300a00 */
[----:B------:R-:W3:Y:S04]  /*3bc00*/  LDL.LU R132, [R1+0x11f0] ;  /* 0x0011f00001847983 */ /* 0x000ee80000300800 */
[----:B------:R-:W-:Y:S01]  /*3bc10*/  STL.64 [R1+0x880], R136 ;  /* 0x0008808801007387 */ /* 0x000fe20000100a00 */
[----:B------:R-:W-:-:S03]  /*3bc20*/  IMAD.X R39, R11, 0x1, R2, P2 ;  /* 0x000000010b277824 */ /* 0x000fc600010e0602 */
[----:B------:R1:W-:Y:S01]  /*3bc30*/  STL.64 [R1+0x888], R138 ;  /* 0x0008888a01007387 */ /* 0x0003e20000100a00 */
[----:B----4-:R-:W-:-:S03]  /*3bc40*/  IADD3 R250, P2, R6, R77, RZ ;  /* 0x0000004d06fa7210 */ /* 0x010fc60007f5e0ff */
[----:B------:R-:W4:Y:S04]  /*3bc50*/  LDL.LU R133, [R1+0x11f4] ;  /* 0x0011f40001857983 */ /* 0x000f280000300800 */
[----:B------:R-:W4:Y:S04]  /*3bc60*/  LDL.LU R134, [R1+0x11f8] ;  /* 0x0011f80001867983 */ /* 0x000f280000300800 */
[----:B------:R-:W4:Y:S04]  /*3bc70*/  LDL.LU R135, [R1+0x11fc] ;  /* 0x0011fc0001877983 */ /* 0x000f280000300800 */
[----:B------:R-:W4:Y:S01]  /*3bc80*/  LDL.LU.64 R10, [R1+0x15c0] ;  /* 0x0015c000010a7983 */ /* 0x000f220000300a00 */
[----:B------:R-:W-:Y:S01]  /*3bc90*/  IADD3 R142, P6, R142, R77, RZ ;  /* 0x0000004d8e8e7210 */ /* 0x000fe20007fde0ff */
[----:B------:R-:W-:-:S02]  /*3bca0*/  IMAD.X R77, R7, 0x1, R2, P2 ;  /* 0x00000001074d7824 */ /* 0x000fc400010e0602 */
[----:B------:R-:W4:Y:S01]  /*3bcb0*/  LDL.LU.64 R6, [R1+0x15b0] ;  /* 0x0015b00001067983 */ /* 0x000f220000300a00 */
[----:B------:R-:W-:-:S03]  /*3bcc0*/  IMAD.MOV.U32 R43, RZ, RZ, c[0x0][0x18c] ;  /* 0x00006300ff2b7624 */ /* 0x000fc600078e00ff */
[----:B-1----:R-:W4:Y:S01]  /*3bcd0*/  LDL.LU R139, [R1+0x1b54] ;  /* 0x001b5400018b7983 */ /* 0x002f220000300800 */
[----:B------:R-:W-:-:S03]  /*3bce0*/  IMAD.SHL.U32 R43, R43, 0x20, RZ ;  /* 0x000000202b2b7824 */ /* 0x000fc600078e00ff */
[----:B------:R-:W-:Y:S01]  /*3bcf0*/  STL [R1+0x1b38], R142 ;  /* 0x001b388e01007387 */ /* 0x000fe20000100800 */
[----:B------:R-:W-:-:S03]  /*3bd00*/  IMAD.SHL.U32 R43, R43, 0x4, RZ ;  /* 0x000000042b2b7824 */ /* 0x000fc600078e00ff */
[----:B------:R-:W4:Y:S04]  /*3bd10*/  LDL.LU R138, [R1+0x1b58] ;  /* 0x001b5800018a7983 */ /* 0x000f280000300800 */
[----:B------:R-:W4:Y:S04]  /*3bd20*/  LDL.LU R196, [R1+0x11e0] ;  /* 0x0011e00001c47983 */ /* 0x000f280000300800 */
[----:B------:R-:W4:Y:S04]  /*3bd30*/  LDL.LU R197, [R1+0x11e4] ;  /* 0x0011e40001c57983 */ /* 0x000f280000300800 */
[----:B------:R-:W4:Y:S01]  /*3bd40*/  LDL.LU R198, [R1+0x11e8] ;  /* 0x0011e80001c67983 */ /* 0x000f220000300800 */
[----:B------:R-:W-:Y:S01]  /*3bd50*/  IMAD.X R143, R143, 0x1, R2, P6 ;  /* 0x000000018f8f7824 */ /* 0x000fe200030e0602 */
[----:B------:R-:W-:-:S04]  /*3bd60*/  IADD3 R140, P2, R140, R43, RZ ;  /* 0x0000002b8c8c7210 */ /* 0x000fc80007f5e0ff */
[----:B------:R-:W-:Y:S04]  /*3bd70*/  STL [R1+0x1b34], R143 ;  /* 0x001b348f01007387 */ /* 0x000fe80000100800 */
[----:B------:R-:W-:Y:S01]  /*3bd80*/  STL [R1+0x1b48], R140 ;  /* 0x001b488c01007387 */ /* 0x000fe20000100800 */
[----:B------:R-:W-:Y:S01]  /*3bd90*/  IMAD.X R141, R141, 0x1, R2, P2 ;  /* 0x000000018d8d7824 */ /* 0x000fe200010e0602 */
[----:B--2---:R-:W-:Y:S01]  /*3bda0*/  HMMA.1688.F32.TF32 R192, R236, R46, R192 ;  /* 0x0000002eecc0723c */ /* 0x004fe200000810c0 */
[----:B---3--:R-:W-:-:S05]  /*3bdb0*/  IADD3 R35, P6, R14, R43, RZ ;  /* 0x0000002b0e237210 */ /* 0x008fca0007fde0ff */
[----:B------:R-:W-:Y:S02]  /*3bdc0*/  IMAD.X R34, R15, 0x1, R2, P6 ;  /* 0x000000010f227824 */ /* 0x000fe400030e0602 */
[----:B------:R-:W2:Y:S01]  /*3bdd0*/  LDL.LU.64 R14, [R1+0x15a8] ;  /* 0x0015a800010e7983 */ /* 0x000ea20000300a00 */
[----:B------:R-:W-:-:S03]  /*3bde0*/  IADD3 R30, P6, R8, R43, RZ ;  /* 0x0000002b081e7210 */ /* 0x000fc60007fde0ff */
[----:B------:R-:W-:Y:S11]  /*3bdf0*/  STL [R1+0x1b44], R141 ;  /* 0x001b448d01007387 */ /* 0x000ff60000100800 */
[----:B------:R-:W-:Y:S04]  /*3be00*/  STL.64 [R1+0x870], R192 ;  /* 0x000870c001007387 */ /* 0x000fe80000100a00 */
[----:B------:R1:W-:Y:S01]  /*3be10*/  STL.64 [R1+0x878], R194 ;  /* 0x000878c201007387 */ /* 0x0003e20000100a00 */
[----:B------:R-:W-:Y:S01]  /*3be20*/  IMAD.X R27, R9, 0x1, R2, P6 ;  /* 0x00000001091b7824 */ /* 0x000fe200030e0602 */
[----:B----4-:R-:W-:-:S05]  /*3be30*/  IADD3 R38, P2, R10, R43, RZ ;  /* 0x0000002b0a267210 */ /* 0x010fca0007f5e0ff */
[--C-:B------:R-:W-:Y:S01]  /*3be40*/  IMAD.X R26, R11, 0x1, R2.reuse, P2 ;  /* 0x000000010b1a7824 */ /* 0x100fe200010e0602 */
[----:B------:R-:W-:Y:S01]  /*3be50*/  IADD3 R31, P2, R6, R43, RZ ;  /* 0x0000002b061f7210 */ /* 0x000fe20007f5e0ff */
[----:B------:R-:W3:Y:S04]  /*3be60*/  LDL.LU.64 R10, [R1+0x15a0] ;  /* 0x0015a000010a7983 */ /* 0x000ee80000300a00 */
[----:B------:R-:W4:Y:S01]  /*3be70*/  LDL.LU.64 R8, [R1+0x1598] ;  /* 0x0015980001087983 */ /* 0x000f220000300a00 */
[----:B------:R-:W-:-:S03]  /*3be80*/  IMAD.X R28, R7, 0x1, R2, P2 ;  /* 0x00000001071c7824 */ /* 0x000fc600010e0602 */
[----:B------:R-:W4:Y:S04]  /*3be90*/  LDL.LU R136, [R1+0x1b68] ;  /* 0x001b680001887983 */ /* 0x000f280000300800 */
[----:B------:R-:W4:Y:S01]  /*3bea0*/  LDL.LU.64 R6, [R1+0x1590] ;  /* 0x0015900001067983 */ /* 0x000f220000300a00 */
[----:B-1----:R-:W-:-:S03]  /*3beb0*/  IMAD.MOV.U32 R194, RZ, RZ, R21 ;  /* 0x000000ffffc27224 */ /* 0x002fc600078e0015 */
[----:B------:R-:W1:Y:S01]  /*3bec0*/  S2R R21, SR_TID.X ;  /* 0x0000000000157919 */ /* 0x000e620000002100 */
[C---:B------:R-:W-:Y:S08]  /*3bed0*/  HMMA.1688.F32.TF32 R132, R236.reuse, R50, R132 ;  /* 0x00000032ec84723c */ /* 0x040ff00000081084 */
[----:B------:R-:W-:Y:S01]  /*3bee0*/  HMMA.1688.F32.TF32 R196, R236, R54, R196 ;  /* 0x00000036ecc4723c */ /* 0x000fe200000810c4 */
[----:B------:R-:W-:Y:S01]  /*3bef0*/  IADD3 R138, P6, R138, R43, RZ ;  /* 0x0000002b8a8a7210 */ /* 0x000fe20007fde0ff */
[----:B------:R-:W-:-:S04]  /*3bf00*/  IMAD.MOV.U32 R193, RZ, RZ, R24 ;  /* 0x000000ffffc17224 */ /* 0x000fc800078e0018 */
[----:B------:R-:W-:Y:S01]  /*3bf10*/  IMAD.X R139, R139, 0x1, R2, P6 ;  /* 0x000000018b8b7824 */ /* 0x000fe200030e0602 */
[----:B-1----:R-:W-:-:S04]  /*3bf20*/  LOP3.LUT R4, R21, 0x1f, RZ, 0xc0, !PT ;  /* 0x0000001f15047812 */ /* 0x002fc800078ec0ff */
[----:B------:R-:W-:-:S04]  /*3bf30*/  ISETP.GE.AND P2, PT, R4, R3, PT ;  /* 0x000000030400720c */ /* 0x000fc80003f46270 */
[----:B------:R-:W-:Y:S01]  /*3bf40*/  STL.64 [R1+0x860], R132 ;  /* 0x0008608401007387 */ /* 0x000fe20000100a00 */
[----:B------:R-:W-:-:S03]  /*3bf50*/  SEL R3, RZ, 0x4, P2 ;  /* 0x00000004ff037807 */ /* 0x000fc60001000000 */
[----:B------:R1:W-:Y:S01]  /*3bf60*/  STL.64 [R1+0x868], R134 ;  /* 0x0008688601007387 */ /* 0x0003e20000100a00 */
[----:B------:R-:W-:-:S03]  /*3bf70*/  IMAD.MOV.U32 R192, RZ, RZ, R25 ;  /* 0x000000ffffc07224 */ /* 0x000fc600078e0019 */
[----:B------:R-:W-:Y:S01]  /*3bf80*/  STL [R1+0x1b58], R138 ;  /* 0x001b588a01007387 */ /* 0x000fe20000100800 */
[----:B------:R-:W-:-:S03]  /*3bf90*/  IMAD.MOV.U32 R195, RZ, RZ, R20 ;  /* 0x000000ffffc37224 */ /* 0x000fc600078e0014 */
[----:B------:R-:W-:Y:S04]  /*3bfa0*/  STL [R1+0x1b54], R139 ;  /* 0x001b548b01007387 */ /* 0x000fe80000100800 */
[----:B------:R-:W4:Y:S04]  /*3bfb0*/  LDL.LU R137, [R1+0x1b64] ;  /* 0x001b640001897983 */ /* 0x000f280000300800 */
[----:B-1----:R-:W4:Y:S04]  /*3bfc0*/  LDL.LU R134, [R1+0x1b78] ;  /* 0x001b780001867983 */ /* 0x002f280000300800 */
[----:B------:R-:W4:Y:S04]  /*3bfd0*/  LDL.LU R132, [R1+0x1b88] ;  /* 0x001b880001847983 */ /* 0x000f280000300800 */
[----:B------:R1:W-:Y:S01]  /*3bfe0*/  STL.64 [R1+0x850], R196 ;  /* 0x000850c401007387 */ /* 0x0003e20000100a00 */
[----:B------:R-:W-:Y:S03]  /*3bff0*/  HMMA.1688.F32.TF32 R192, R236, R58, R192 ;  /* 0x0000003aecc0723c */ /* 0x000fe600000810c0 */
[----:B------:R1:W-:Y:S01]  /*3c000*/  STL.64 [R1+0x858], R198 ;  /* 0x000858c601007387 */ /* 0x0003e20000100a00 */
[----:B--2---:R-:W-:-:S05]  /*3c010*/  IADD3 R25, P6, R14, R43, RZ ;  /* 0x0000002b0e197210 */ /* 0x004fca0007fde0ff */
[----:B------:R-:W-:Y:S01]  /*3c020*/  IMAD.X R23, R15, 0x1, R2, P6 ;  /* 0x000000010f177824 */ /* 0x000fe200030e0602 */
[----:B---3--:R-:W-:-:S05]  /*3c030*/  IADD3 R24, P2, R10, R43, RZ ;  /* 0x0000002b0a187210 */ /* 0x008fca0007f5e0ff */
[----:B------:R-:W-:Y:S02]  /*3c040*/  IMAD.X R18, R11, 0x1, R2, P2 ;  /* 0x000000010b127824 */ /* 0x000fe400010e0602 */
[----:B------:R-:W2:Y:S01]  /*3c050*/  LDL.LU.64 R10, [R1+0x1688] ;  /* 0x00168800010a7983 */ /* 0x000ea20000300a00 */
[----:B----4-:R-:W-:-:S05]  /*3c060*/  IADD3 R22, P2, R6, R43, RZ ;  /* 0x0000002b06167210 */ /* 0x010fca0007f5e0ff */
[----:B------:R-:W-:Y:S02]  /*3c070*/  IMAD.X R20, R7, 0x1, R2, P2 ;  /* 0x0000000107147824 */ /* 0x000fe400010e0602 */
[----:B------:R-:W3:Y:S04]  /*3c080*/  LDL.LU.64 R6, [R1+0x1680] ;  /* 0x0016800001067983 */ /* 0x000ee80000300a00 */
[----:B-1----:R-:W4:Y:S04]  /*3c090*/  LDL.LU R196, [R1+0x11c0] ;  /* 0x0011c00001c47983 */ /* 0x002f280000300800 */
[----:B------:R-:W4:Y:S04]  /*3c0a0*/  LDL.LU R197, [R1+0x11c4] ;  /* 0x0011c40001c57983 */ /* 0x000f280000300800 */
[----:B------:R-:W4:Y:S04]  /*3c0b0*/  LDL.LU R198, [R1+0x11c8] ;  /* 0x0011c80001c67983 */ /* 0x000f280000300800 */
[----:B------:R-:W4:Y:S01]  /*3c0c0*/  LDL.LU R199, [R1+0x11cc] ;  /* 0x0011cc0001c77983 */ /* 0x000f220000300800 */
[----:B------:R-:W-:-:S03]  /*3c0d0*/  IADD3 R21, P6, R8, R43, RZ ;  /* 0x0000002b08157210 */ /* 0x000fc60007fde0ff */
[----:B------:R-:W3:Y:S02]  /*3c0e0*/  LDL.LU R135, [R1+0x1b74] ;  /* 0x001b740001877983 */ /* 0x000ee40000300800 */
[----:B------:R-:W-:Y:S01]  /*3c0f0*/  IMAD.X R19, R9, 0x1, R2, P6 ;  /* 0x0000000109137824 */ /* 0x000fe200030e0602 */
[----:B------:R-:W-:Y:S01]  /*3c100*/  IADD3 R136, P6, R136, R43, RZ ;  /* 0x0000002b88887210 */ /* 0x000fe20007fde0ff */
[----:B------:R-:W3:Y:S04]  /*3c110*/  LDL.LU R133, [R1+0x1b84] ;  /* 0x001b840001857983 */ /* 0x000ee80000300800 */
[----:B------:R-:W-:Y:S04]  /*3c120*/  STL [R1+0x1b68], R136 ;  /* 0x001b688801007387 */ /* 0x000fe80000100800 */
[----:B------:R-:W-:Y:S04]  /*3c130*/  STL.64 [R1+0x840], R192 ;  /* 0x000840c001007387 */ /* 0x000fe80000100a00 */
[----:B------:R1:W-:Y:S04]  /*3c140*/  STL.64 [R1+0x848], R194 ;  /* 0x000848c201007387 */ /* 0x0003e80000100a00 */
[----:B------:R-:W3:Y:S04]  /*3c150*/  LDL.LU.64 R8, [R1+0x1678] ;  /* 0x0016780001087983 */ /* 0x000ee80000300a00 */
[----:B------:R-:W3:Y:S04]  /*3c160*/  LDL.LU.64 R50, [R1+0x1670] ;  /* 0x0016700001327983 */ /* 0x000ee80000300a00 */
[----:B------:R-:W3:Y:S01]  /*3c170*/  LDL.LU R130, [R1+0x1b98] ;  /* 0x001b980001827983 */ /* 0x000ee20000300800 */
[----:B-1----:R-:W-:-:S02]  /*3c180*/  IMAD.MOV.U32 R195, RZ, RZ, R12 ;  /* 0x000000ffffc37224 */ /* 0x002fc400078e000c */
[----:B------:R-:W-:Y:S01]  /*3c190*/  IMAD.MOV.U32 R192, RZ, RZ, R17 ;  /* 0x000000ffffc07224 */ /* 0x000fe200078e0011 */
[----:B------:R-:W1:Y:S01]  /*3c1a0*/  S2R R12, SR_TID.X ;  /* 0x00000000000c7919 */ /* 0x000e620000002100 */
[----:B------:R-:W-:Y:S02]  /*3c1b0*/  IMAD.MOV.U32 R193, RZ, RZ, R16 ;  /* 0x000000ffffc17224 */ /* 0x000fe400078e0010 */
[----:B------:R-:W-:Y:S01]  /*3c1c0*/  IMAD.MOV.U32 R194, RZ, RZ, R13 ;  /* 0x000000ffffc27224 */ /* 0x000fe200078e000d */
[----:B------:R-:W-:Y:S01]  /*3c1d0*/  SEL R3, R3, RZ, !P5 ;  /* 0x000000ff03037207 */ /* 0x000fe20006800000 */
[----:B------:R-:W-:Y:S01]  /*3c1e0*/  IMAD.X R137, R137, 0x1, R2, P6 ;  /* 0x0000000189897824 */ /* 0x000fe200030e0602 */
[----:B------:R-:W-:-:S04]  /*3c1f0*/  IADD3 R134, P5, R134, R43, RZ ;  /* 0x0000002b86867210 */ /* 0x000fc80007fbe0ff */
[----:B------:R-:W-:Y:S04]  /*3c200*/  STL [R1+0x1b64], R137 ;  /* 0x001b648901007387 */ /* 0x000fe80000100800 */
[----:B------:R-:W3:Y:S04]  /*3c210*/  LDL.LU.64 R46, [R1+0x1668] ;  /* 0x00166800012e7983 */ /* 0x000ee80000300a00 */
[----:B------:R-:W-:Y:S04]  /*3c220*/  STL [R1+0x1b78], R134 ;  /* 0x001b788601007387 */ /* 0x000fe80000100800 */
[----:B------:R-:W3:Y:S01]  /*3c230*/  LDL.LU R131, [R1+0x1b94] ;  /* 0x001b940001837983 */ /* 0x000ee20000300800 */
[----:B-1----:R-:W-:-:S04]  /*3c240*/  LOP3.LUT R12, R12, 0x60, RZ, 0xc0, !PT ;  /* 0x000000600c0c7812 */ /* 0x002fc800078ec0ff */
[----:B------:R-:W-:-:S04]  /*3c250*/  SHF.R.U32.HI R157, RZ, 0x1, R12 ;  /* 0x00000001ff9d7819 */ /* 0x000fc8000001160c */
[----:B------:R-:W-:Y:S02]  /*3c260*/  LOP3.LUT R4, R98, R157, RZ, 0x3c, !PT ;  /* 0x0000009d62047212 */ /* 0x000fe400078e3cff */
[----:B--2---:R-:W-:-:S05]  /*3c270*/  IADD3 R15, P2, R10, R43, RZ ;  /* 0x0000002b0a0f7210 */ /* 0x004fca0007f5e0ff */
[--C-:B------:R-:W-:Y:S01]  /*3c280*/  IMAD.X R13, R11, 0x1, R2.reuse, P2 ;  /* 0x000000010b0d7824 */ /* 0x100fe200010e0602 */
[-C--:B------:R-:W-:Y:S01]  /*3c290*/  IADD3 R132, P2, R132, R43.reuse, RZ ;  /* 0x0000002b84847210 */ /* 0x080fe20007f5e0ff */
[C---:B----4-:R-:W-:Y:S01]  /*3c2a0*/  HMMA.1688.F32.TF32 R196, R236.reuse, R62, R196 ;  /* 0x0000003eecc4723c */ /* 0x050fe200000810c4 */
[----:B---3--:R-:W-:Y:S02]  /*3c2b0*/  IADD3 R16, P6, R6, R43, RZ ;  /* 0x0000002b06107210 */ /* 0x008fe40007fde0ff */
[----:B------:R-:W2:Y:S05]  /*3c2c0*/  LDL.LU R6, [R1+0x19a0] ;  /* 0x0019a00001067983 */ /* 0x000eaa0000300800 */
[----:B------:R-:W-:Y:S01]  /*3c2d0*/  HMMA.1688.F32.TF32 R236, R236, R66, R192 ;  /* 0x00000042ecec723c */ /* 0x000fe200000810c0 */
[--C-:B------:R-:W-:Y:S01]  /*3c2e0*/  IMAD.X R135, R135, 0x1, R2.reuse, P5 ;  /* 0x0000000187877824 */ /* 0x100fe200028e0602 */
[----:B------:R-:W-:Y:S01]  /*3c2f0*/  STL [R1+0x1b88], R132 ;  /* 0x001b888401007387 */ /* 0x000fe20000100800 */
[----:B------:R-:W-:-:S02]  /*3c300*/  IMAD.X R14, R7, 0x1, R2, P6 ;  /* 0x00000001070e7824 */ /* 0x000fc400030e0602 */
[----:B------:R-:W-:Y:S01]  /*3c310*/  IMAD.X R133, R133, 0x1, R2, P2 ;  /* 0x0000000185857824 */ /* 0x000fe200010e0602 */
[----:B------:R-:W-:Y:S09]  /*3c320*/  STL [R1+0x1b74], R135 ;  /* 0x001b748701007387 */ /* 0x000ff20000100800 */
[----:B------:R-:W-:Y:S01]  /*3c330*/  STL.64 [R1+0x830], R196 ;  /* 0x000830c401007387 */ /* 0x000fe20000100a00 */
[----:B------:R-:W-:-:S03]  /*3c340*/  IADD3 R17, P5, R8, R43, RZ ;  /* 0x0000002b08117210 */ /* 0x000fc60007fbe0ff */
[----:B------:R1:W-:Y:S01]  /*3c350*/  STL.64 [R1+0x838], R198 ;  /* 0x000838c601007387 */ /* 0x0003e20000100a00 */
[----:B------:R-:W-:Y:S01]  /*3c360*/  IADD3 R11, P6, R50, R43, RZ ;  /* 0x0000002b320b7210 */ /* 0x000fe20007fde0ff */
[----:B------:R-:W-:-:S04]  /*3c370*/  IMAD.X R8, R9, 0x1, R2, P5 ;  /* 0x0000000109087824 */ /* 0x000fc800028e0602 */
[----:B------:R-:W-:Y:S01]  /*3c380*/  IMAD.X R9, R51, 0x1, R2, P6 ;  /* 0x0000000133097824 */ /* 0x000fe200030e0602 */
[-C--:B------:R-:W-:Y:S01]  /*3c390*/  IADD3 R130, P6, R130, R43.reuse, RZ ;  /* 0x0000002b82827210 */ /* 0x080fe20007fde0ff */
[----:B-1----:R1:W5:Y:S04]  /*3c3a0*/  LDL.LU.64 R198, [R1+0x1e30] ;  /* 0x001e300001c67983 */ /* 0x0023680000300a00 */
[----:B------:R1:W5:Y:S04]  /*3c3b0*/  LDL.LU.64 R196, [R1+0x1e28] ;  /* 0x001e280001c47983 */ /* 0x0003680000300a00 */
[----:B------:R-:W-:Y:S04]  /*3c3c0*/  STL [R1+0x1b84], R133 ;  /* 0x001b848501007387 */ /* 0x000fe80000100800 */
[----:B------:R-:W3:Y:S04]  /*3c3d0*/  LDL.LU R7, [R1+0x199c] ;  /* 0x00199c0001077983 */ /* 0x000ee80000300800 */
[----:B------:R-:W4:Y:S04]  /*3c3e0*/  LDL.LU R99, [R1+0x19b0] ;  /* 0x0019b00001637983 */ /* 0x000f280000300800 */
[----:B------:R1:W5:Y:S04]  /*3c3f0*/  LDL.LU.64 R194, [R1+0x1e20] ;  /* 0x001e200001c27983 */ /* 0x0003680000300a00 */
[----:B------:R1:W5:Y:S04]  /*3c400*/  LDL.LU.64 R192, [R1+0x1e18] ;  /* 0x001e180001c07983 */ /* 0x0003680000300a00 */
[----:B------:R-:W-:Y:S04]  /*3c410*/  STL [R1+0x1b98], R130 ;  /* 0x001b988201007387 */ /* 0x000fe80000100800 */
[----:B------:R-:W-:Y:S04]  /*3c420*/  STL.64 [R1+0x7f0], R236 ;  /* 0x0007f0ec01007387 */ /* 0x000fe80000100a00 */
[----:B------:R1:W-:Y:S04]  /*3c430*/  STL.64 [R1+0x7f8], R238 ;  /* 0x0007f8ee01007387 */ /* 0x0003e80000100a00 */
[----:B------:R-:W4:Y:S04]  /*3c440*/  LDL.LU R98, [R1+0x19ac] ;  /* 0x0019ac0001627983 */ /* 0x000f280000300800 */
[----:B------:R-:W4:Y:S01]  /*3c450*/  LDL.LU R157, [R1+0x19c0] ;  /* 0x0019c000019d7983 */ /* 0x000f220000300800 */
[----:B------:R-:W-:Y:S01]  /*3c460*/  ISETP.NE.U32.AND P2, PT, R3, RZ, PT ;  /* 0x000000ff0300720c */ /* 0x000fe20003f45070 */
[----:B------:R-:W-:Y:S01]  /*3c470*/  IMAD R3, R211, 0x10000, R4 ;  /* 0x00010000d3037824 */ /* 0x000fe200078e0204 */
[----:B------:R-:W-:Y:S01]  /*3c480*/  IADD3 R12, P5, R46, R43, RZ ;  /* 0x0000002b2e0c7210 */ /* 0x000fe20007fbe0ff */
[----:B------:R-:W-:-:S02]  /*3c490*/  IMAD.MOV.U32 R4, RZ, RZ, R156 ;  /* 0x000000ffff047224 */ /* 0x000fc400078e009c */
[--C-:B------:R-:W-:Y:S01]  /*3c4a0*/  IMAD.X R131, R131, 0x1, R2.reuse, P6 ;  /* 0x0000000183837824 */ /* 0x100fe200030e0602 */
[----:B------:R-:W4:Y:S01]  /*3c4b0*/  LDL.LU R156, [R1+0x19bc] ;  /* 0x0019bc00019c7983 */ /* 0x000f220000300800 */
[----:B------:R-:W-:-:S06]  /*3c4c0*/  IMAD.X R10, R47, 0x1, R2, P5 ;  /* 0x000000012f0a7824 */ /* 0x000fcc00028e0602 */
[----:B------:R1:W-:Y:S04]  /*3c4d0*/  LDGSTS.E [R3], [R4.64], P2 ;  /* 0x0000000004037fae */ /* 0x0003e80009121844 */
[----:B------:R2:W-:Y:S04]  /*3c4e0*/  STL [R1+0x1b94], R131 ;  /* 0x001b948301007387 */ /* 0x0005e80000100800 */
[----:B------:R-:W4:Y:S01]  /*3c4f0*/  LDL.LU R159, [R1+0x19d0] ;  /* 0x0019d000019f7983 */ /* 0x000f220000300800 */
[----:B-1----:R-:W-:Y:S02]  /*3c500*/  IMAD.MOV.U32 R4, RZ, RZ, R191 ;  /* 0x000000ffff047224 */ /* 0x002fe400078e00bf */
[----:B------:R-:W-:-:S05]  /*3c510*/  IMAD.MOV.U32 R5, RZ, RZ, R190 ;  /* 0x000000ffff057224 */ /* 0x000fca00078e00be */
[----:B------:R1:W-:Y:S02]  /*3c520*/  LDGSTS.E [R3+0x400], [R4.64], P2 ;  /* 0x0040000004037fae */ /* 0x0003e40009121844 */
        /* <DEDUP_REMOVED lines=8> */
[----:B------:R1:W-:Y:S01]  /*3c5b0*/  LDGSTS.E [R3+0x1000], [R4.64], P2 ;  /* 0x0100000004037fae */ /* 0x0003e20009121844 */
[----:B--2---:R-:W-:-:S05]  /*3c5c0*/  IADD3 R6, P5, R6, R43, RZ ;  /* 0x0000002b06067210 */ /* 0x004fca0007fbe0ff */
[----:B------:R-:W-:Y:S04]  /*3c5d0*/  STL [R1+0x19a0], R6 ;  /* 0x0019a00601007387 */ /* 0x000fe80000100800 */
[----:B------:R2:W5:Y:S04]  /*3c5e0*/  LDL.LU R190, [R1+0x1e14] ;  /* 0x001e140001be7983 */ /* 0x0005680000300800 */
[----:B------:R2:W5:Y:S01]  /*3c5f0*/  LDL.LU R191, [R1+0x1e10] ;  /* 0x001e100001bf7983 */ /* 0x0005620000300800 */
[----:B---3--:R-:W-:Y:S01]  /*3c600*/  IMAD.X R7, R7, 0x1, R2, P5 ;  /* 0x0000000107077824 */ /* 0x008fe200028e0602 */
[----:B----4-:R-:W-:-:S04]  /*3c610*/  IADD3 R99, P5, R99, R43, RZ ;  /* 0x0000002b63637210 */ /* 0x010fc80007fbe0ff */
[----:B------:R-:W-:Y:S04]  /*3c620*/  STL [R1+0x199c], R7 ;  /* 0x00199c0701007387 */ /* 0x000fe80000100800 */
[----:B------:R2:W5:Y:S04]  /*3c630*/  LDL.LU R184, [R1+0x1e0c] ;  /* 0x001e0c0001b87983 */ /* 0x0005680000300800 */
[----:B------:R-:W-:Y:S04]  /*3c640*/  STL [R1+0x19b0], R99 ;  /* 0x0019b06301007387 */ /* 0x000fe80000100800 */
[----:B------:R-:W3:Y:S04]  /*3c650*/  LDL.LU R158, [R1+0x19cc] ;  /* 0x0019cc00019e7983 */ /* 0x000ee80000300800 */
[----:B------:R-:W4:Y:S04]  /*3c660*/  LDL.LU R54, [R1+0x19e0] ;  /* 0x0019e00001367983 */ /* 0x000f280000300800 */
[----:B------:R2:W5:Y:S01]  /*3c670*/  LDL.LU R185, [R1+0x1e08] ;  /* 0x001e080001b97983 */ /* 0x0005620000300800 */
[----:B------:R-:W-:-:S03]  /*3c680*/  IMAD.X R98, R98, 0x1, R2, P5 ;  /* 0x0000000162627824 */ /* 0x000fc600028e0602 */
[----:B------:R2:W5:Y:S01]  /*3c690*/  LDL.LU R186, [R1+0x1e04] ;  /* 0x001e040001ba7983 */ /* 0x0005620000300800 */
[----:B------:R-:W-:-:S03]  /*3c6a0*/  IADD3 R157, P5, R157, R43, RZ ;  /* 0x0000002b9d9d7210 */ /* 0x000fc60007fbe0ff */
[----:B------:R-:W-:Y:S04]  /*3c6b0*/  STL [R1+0x19ac], R98 ;  /* 0x0019ac6201007387 */ /* 0x000fe80000100800 */
[----:B------:R-:W-:Y:S04]  /*3c6c0*/  STL [R1+0x19c0], R157 ;  /* 0x0019c09d01007387 */ /* 0x000fe80000100800 */
[----:B------:R-:W2:Y:S04]  /*3c6d0*/  LDL.LU R152, [R1+0x19dc] ;  /* 0x0019dc0001987983 */ /* 0x000ea80000300800 */
[----:B------:R-:W2:Y:S01]  /*3c6e0*/  LDL.LU R154, [R1+0x19f0] ;  /* 0x0019f000019a7983 */ /* 0x000ea20000300800 */
[----:B-1----:R-:W-:-:S02]  /*3c6f0*/  IMAD.MOV.U32 R4, RZ, RZ, R180 ;  /* 0x000000ffff047224 */ /* 0x002fc400078e00b4 */
[----:B------:R-:W-:Y:S02]  /*3c700*/  IMAD.MOV.U32 R5, RZ, RZ, R187 ;  /* 0x000000ffff057224 */ /* 0x000fe400078e00bb */
[----:B------:R-:W-:Y:S01]  /*3c710*/  IMAD.X R156, R156, 0x1, R2, P5 ;  /* 0x000000019c9c7824 */ /* 0x000fe200028e0602 */
[----:B------:R1:W5:Y:S04]  /*3c720*/  LDL.LU R187, [R1+0x1e00] ;  /* 0x001e000001bb7983 */ /* 0x0003680000300800 */
[----:B------:R1:W-:Y:S01]  /*3c730*/  LDGSTS.E [R3+0x1400], [R4.64], P2 ;  /* 0x0140000004037fae */ /* 0x0003e20009121844 */
[----:B------:R-:W-:-:S03]  /*3c740*/  IADD3 R159, P5, R159, R43, RZ ;  /* 0x0000002b9f9f7210 */ /* 0x000fc60007fbe0ff */
[----:B------:R1:W5:Y:S02]  /*3c750*/  LDL.LU R180, [R1+0x1dfc] ;  /* 0x001dfc0001b47983 */ /* 0x0003640000300800 */
[----:B-1----:R-:W-:Y:S02]  /*3c760*/  IMAD.MOV.U32 R4, RZ, RZ, R153 ;  /* 0x000000ffff047224 */ /* 0x002fe400078e0099 */
[----:B------:R-:W-:Y:S01]  /*3c770*/  IMAD.MOV.U32 R5, RZ, RZ, R181 ;  /* 0x000000ffff057224 */ /* 0x000fe200078e00b5 */
[----:B------:R-:W-:Y:S04]  /*3c780*/  STL [R1+0x19bc], R156 ;  /* 0x0019bc9c01007387 */ /* 0x000fe80000100800 */
[----:B------:R1:W-:Y:S04]  /*3c790*/  LDGSTS.E [R3+0x1800], [R4.64], P2 ;  /* 0x0180000004037fae */ /* 0x0003e80009121844 */
[----:B------:R1:W5:Y:S04]  /*3c7a0*/  LDL.LU R181, [R1+0x1df8] ;  /* 0x001df80001b57983 */ /* 0x0003680000300800 */
[----:B------:R-:W-:Y:S01]  /*3c7b0*/  STL [R1+0x19d0], R159 ;  /* 0x0019d09f01007387 */ /* 0x000fe20000100800 */
[----:B-1----:R-:W-:-:S03]  /*3c7c0*/  IMAD.MOV.U32 R4, RZ, RZ, R183 ;  /* 0x000000ffff047224 */ /* 0x002fc600078e00b7 */
[----:B------:R-:W2:Y:S01]  /*3c7d0*/  LDL.LU R153, [R1+0x19ec] ;  /* 0x0019ec0001997983 */ /* 0x000ea20000300800 */
[----:B------:R-:W-:-:S03]  /*3c7e0*/  IMAD.MOV.U32 R5, RZ, RZ, R182 ;  /* 0x000000ffff057224 */ /* 0x000fc600078e00b6 */
[----:B------:R-:W2:Y:S04]  /*3c7f0*/  LDL.LU R50, [R1+0x1a00] ;  /* 0x001a000001327983 */ /* 0x000ea80000300800 */
[----:B------:R1:W-:Y:S04]  /*3c800*/  LDGSTS.E [R3+0x1c00], [R4.64], P2 ;  /* 0x01c0000004037fae */ /* 0x0003e80009121844 */
[----:B------:R1:W5:Y:S04]  /*3c810*/  LDL.LU R182, [R1+0x1df4] ;  /* 0x001df40001b67983 */ /* 0x0003680000300800 */
[----:B------:R2:W5:Y:S01]  /*3c820*/  LDL.LU R183, [R1+0x1df0] ;  /* 0x001df00001b77983 */ /* 0x0005620000300800 */
[----:B-1----:R-:W-:-:S02]  /*3c830*/  IMAD.MOV.U32 R4, RZ, RZ, R149 ;  /* 0x000000ffff047224 */ /* 0x002fc400078e0095 */
        /* <DEDUP_REMOVED lines=8> */
[----:B---3--:R-:W-:Y:S01]  /*3c8c0*/  IMAD.X R158, R158, 0x1, R2, P5 ;  /* 0x000000019e9e7824 */ /* 0x008fe200028e0602 */
[----:B----4-:R-:W-:-:S04]  /*3c8d0*/  IADD3 R54, P5, R54, R43, RZ ;  /* 0x0000002b36367210 */ /* 0x010fc80007fbe0ff */
[----:B------:R-:W-:Y:S04]  /*3c8e0*/  STL [R1+0x19cc], R158 ;  /* 0x0019cc9e01007387 */ /* 0x000fe80000100800 */
[----:B------:R-:W-:Y:S04]  /*3c8f0*/  STL [R1+0x19e0], R54 ;  /* 0x0019e03601007387 */ /* 0x000fe80000100800 */
[----:B------:R-:W3:Y:S04]  /*3c900*/  LDL.LU R155, [R1+0x19fc] ;  /* 0x0019fc00019b7983 */ /* 0x000ee80000300800 */
[----:B------:R-:W4:Y:S04]  /*3c910*/  LDL.LU R149, [R1+0x1a10] ;  /* 0x001a100001957983 */ /* 0x000f280000300800 */
[----:B------:R1:W5:Y:S01]  /*3c920*/  LDL.LU R176, [R1+0x1dec] ;  /* 0x001dec0001b07983 */ /* 0x0003620000300800 */
[----:B--2---:R-:W-:-:S03]  /*3c930*/  IMAD.X R152, R152, 0x1, R2, P5 ;  /* 0x0000000198987824 */ /* 0x004fc600028e0602 */
[----:B------:R2:W5:Y:S01]  /*3c940*/  LDL.LU R177, [R1+0x1de8] ;  /* 0x001de80001b17983 */ /* 0x0005620000300800 */
[----:B------:R-:W-:-:S03]  /*3c950*/  IADD3 R154, P5, R154, R43, RZ ;  /* 0x0000002b9a9a7210 */ /* 0x000fc60007fbe0ff */
[----:B------:R-:W-:Y:S04]  /*3c960*/  STL [R1+0x19dc], R152 ;  /* 0x0019dc9801007387 */ /* 0x000fe80000100800 */
[----:B------:R2:W5:Y:S04]  /*3c970*/  LDL.LU R178, [R1+0x1de4] ;  /* 0x001de40001b27983 */ /* 0x0005680000300800 */
[----:B------:R-:W-:Y:S04]  /*3c980*/  STL [R1+0x19f0], R154 ;  /* 0x0019f09a01007387 */ /* 0x000fe80000100800 */
[----:B------:R-:W2:Y:S04]  /*3c990*/  LDL.LU R148, [R1+0x1a0c] ;  /* 0x001a0c0001947983 */ /* 0x000ea80000300800 */
[----:B------:R-:W2:Y:S01]  /*3c9a0*/  LDL.LU R51, [R1+0x1a20] ;  /* 0x001a200001337983 */ /* 0x000ea20000300800 */
[----:B-1----:R-:W-:-:S02]  /*3c9b0*/  IMAD.MOV.U32 R4, RZ, RZ, R172 ;  /* 0x000000ffff047224 */ /* 0x002fc400078e00ac */
[----:B------:R-:W-:Y:S02]  /*3c9c0*/  IMAD.MOV.U32 R5, RZ, RZ, R179 ;  /* 0x000000ffff057224 */ /* 0x000fe400078e00b3 */
[----:B------:R1:W5:Y:S04]  /*3c9d0*/  LDL.LU R179, [R1+0x1de0] ;  /* 0x001de00001b37983 */ /* 0x0003680000300800 */
[----:B------:R1:W-:Y:S04]  /*3c9e0*/  LDGSTS.E [R3+0x2c00], [R4.64], P2 ;  /* 0x02c0000004037fae */ /* 0x0003e80009121844 */
[----:B------:R1:W5:Y:S02]  /*3c9f0*/  LDL.LU R172, [R1+0x1ddc] ;  /* 0x001ddc0001ac7983 */ /* 0x0003640000300800 */
[----:B-1----:R-:W-:-:S02]  /*3ca00*/  IMAD.MOV.U32 R4, RZ, RZ, R144 ;  /* 0x000000ffff047224 */ /* 0x002fc400078e0090 */
[----:B------:R-:W-:Y:S02]  /*3ca10*/  IMAD.MOV.U32 R5, RZ, RZ, R150 ;  /* 0x000000ffff057224 */ /* 0x000fe400078e0096 */
[----:B------:R-:W-:-:S03]  /*3ca20*/  IMAD.X R153, R153, 0x1, R2, P5 ;  /* 0x0000000199997824 */ /* 0x000fc600028e0602 */
[----:B------:R1:W-:Y:S01]  /*3ca30*/  LDGSTS.E [R3+0x3000], [R4.64], P2 ;  /* 0x0300000004037fae */ /* 0x0003e20009121844 */
[----:B------:R-:W-:-:S03]  /*3ca40*/  IADD3 R50, P5, R50, R43, RZ ;  /* 0x0000002b32327210 */ /* 0x000fc60007fbe0ff */
[----:B------:R-:W-:Y:S04]  /*3ca50*/  STL [R1+0x19ec], R153 ;  /* 0x0019ec9901007387 */ /* 0x000fe80000100800 */
        /* <DEDUP_REMOVED lines=20> */
[----:B------:R3:W5:Y:S04]  /*3cba0*/  LDL.LU R175, [R1+0x1dd0] ;  /* 0x001dd00001af7983 */ /* 0x0007680000300800 */
[----:B------:R-:W-:Y:S04]  /*3cbb0*/  STL [R1+0x1a10], R149 ;  /* 0x001a109501007387 */ /* 0x000fe80000100800 */
[----:B------:R-:W4:Y:S04]  /*3cbc0*/  LDL.LU R151, [R1+0x1a2c] ;  /* 0x001a2c0001977983 */ /* 0x000f280000300800 */
[----:B------:R-:W3:Y:S04]  /*3cbd0*/  LDL.LU R46, [R1+0x1a40] ;  /* 0x001a4000012e7983 */ /* 0x000ee80000300800 */
        /* <DEDUP_REMOVED lines=16> */
[----:B------:R-:W-:Y:S01]  /*3cce0*/  IMAD.X R150, R150, 0x1, R2, P5 ;  /* 0x0000000196967824 */ /* 0x000fe200028e0602 */
[----:B------:R-:W-:Y:S02]  /*3ccf0*/  IADD3 R144, P5, R144, R43, RZ ;  /* 0x0000002b90907210 */ /* 0x000fe40007fbe0ff */
[----:B------:R1:W-:Y:S04]  /*3cd00*/  LDGSTS.E [R3+0x4800], [R4.64], P2 ;  /* 0x0480000004037fae */ /* 0x0003e80009121844 */
[----:B------:R-:W-:Y:S04]  /*3cd10*/  STL [R1+0x1a1c], R150 ;  /* 0x001a1c9601007387 */ /* 0x000fe80000100800 */
[----:B------:R2:W5:Y:S01]  /*3cd20*/  LDL.LU R165, [R1+0x1db8] ;  /* 0x001db80001a57983 */ /* 0x0005620000300800 */
[----:B-1----:R-:W-:-:S03]  /*3cd30*/  IMAD.MOV.U32 R4, RZ, RZ, R160 ;  /* 0x000000ffff047224 */ /* 0x002fc600078e00a0 */
[----:B------:R1:W5:Y:S01]  /*3cd40*/  LDL.LU R166, [R1+0x1db4] ;  /* 0x001db40001a67983 */ /* 0x0003620000300800 */
[----:B------:R-:W-:-:S03]  /*3cd50*/  IMAD.MOV.U32 R5, RZ, RZ, R167 ;  /* 0x000000ffff057224 */ /* 0x000fc600078e00a7 */
[----:B------:R-:W-:Y:S04]  /*3cd60*/  STL [R1+0x1a30], R144 ;  /* 0x001a309001007387 */ /* 0x000fe80000100800 */
[----:B------:R-:W2:Y:S04]  /*3cd70*/  LDL.LU R239, [R1+0x1a4c] ;  /* 0x001a4c0001ef7983 */ /* 0x000ea80000300800 */
[----:B------:R1:W-:Y:S04]  /*3cd80*/  LDGSTS.E [R3+0x4c00], [R4.64], P2 ;  /* 0x04c0000004037fae */ /* 0x0003e80009121844 */
[----:B------:R-:W2:Y:S04]  /*3cd90*/  LDL.LU R47, [R1+0x1a60] ;  /* 0x001a6000012f7983 */ /* 0x000ea80000300800 */
[----:B------:R2:W5:Y:S01]  /*3cda0*/  LDL.LU R167, [R1+0x1db0] ;  /* 0x001db00001a77983 */ /* 0x0005620000300800 */
[----:B-1----:R-:W-:-:S03]  /*3cdb0*/  IMAD.MOV.U32 R4, RZ, RZ, R162 ;  /* 0x000000ffff047224 */ /* 0x002fc600078e00a2 */
[----:B------:R1:W5:Y:S01]  /*3cdc0*/  LDL.LU R160, [R1+0x1dac] ;  /* 0x001dac0001a07983 */ /* 0x0003620000300800 */
        /* <DEDUP_REMOVED lines=8> */
[----:B----4-:R-:W-:Y:S01]  /*3ce50*/  IMAD.X R151, R151, 0x1, R2, P5 ;  /* 0x0000000197977824 */ /* 0x010fe200028e0602 */
[----:B---3--:R-:W-:-:S04]  /*3ce60*/  IADD3 R46, P5, R46, R43, RZ ;  /* 0x0000002b2e2e7210 */ /* 0x008fc80007fbe0ff */
[----:B------:R-:W-:Y:S04]  /*3ce70*/  STL [R1+0x1a2c], R151 ;  /* 0x001a2c9701007387 */ /* 0x000fe80000100800 */
[----:B------:R3:W5:Y:S04]  /*3ce80*/  LDL.LU R161, [R1+0x1da8] ;  /* 0x001da80001a17983 */ /* 0x0007680000300800 */
[----:B------:R3:W5:Y:S04]  /*3ce90*/  LDL.LU R162, [R1+0x1da4] ;  /* 0x001da40001a27983 */ /* 0x0007680000300800 */
[----:B------:R-:W-:Y:S04]  /*3cea0*/  STL [R1+0x1a40], R46 ;  /* 0x001a402e01007387 */ /* 0x000fe80000100800 */
[----:B------:R-:W4:Y:S04]  /*3ceb0*/  LDL.LU R237, [R1+0x1a5c] ;  /* 0x001a5c0001ed7983 */ /* 0x000f280000300800 */
[----:B------:R-:W3:Y:S01]  /*3cec0*/  LDL.LU R67, [R1+0x1a70] ;  /* 0x001a700001437983 */ /* 0x000ee20000300800 */
[----:B--2---:R-:W-:-:S03]  /*3ced0*/  IMAD.X R145, R145, 0x1, R2, P5 ;  /* 0x0000000191917824 */ /* 0x004fc600028e0602 */
[----:B------:R2:W5:Y:S01]  /*3cee0*/  LDL.LU R163, [R1+0x1da0] ;  /* 0x001da00001a37983 */ /* 0x0005620000300800 */
[----:B------:R-:W-:-:S03]  /*3cef0*/  IADD3 R238, P5, R238, R43, RZ ;  /* 0x0000002beeee7210 */ /* 0x000fc60007fbe0ff */
[----:B------:R2:W5:Y:S04]  /*3cf00*/  LDL.LU R216, [R1+0x1d9c] ;  /* 0x001d9c0001d87983 */ /* 0x0005680000300800 */
[----:B------:R-:W-:Y:S04]  /*3cf10*/  STL [R1+0x1a3c], R145 ;  /* 0x001a3c9101007387 */ /* 0x000fe80000100800 */
[----:B------:R2:W5:Y:S04]  /*3cf20*/  LDL.LU R217, [R1+0x1d98] ;  /* 0x001d980001d97983 */ /* 0x0005680000300800 */
[----:B------:R2:W5:Y:S04]  /*3cf30*/  LDL.LU R218, [R1+0x1d94] ;  /* 0x001d940001da7983 */ /* 0x0005680000300800 */
[----:B------:R-:W-:Y:S04]  /*3cf40*/  STL [R1+0x1a50], R238 ;  /* 0x001a50ee01007387 */ /* 0x000fe80000100800 */
[----:B------:R-:W2:Y:S01]  /*3cf50*/  LDL.LU R236, [R1+0x1a6c] ;  /* 0x001a6c0001ec7983 */ /* 0x000ea20000300800 */
[----:B-1----:R-:W-:-:S02]  /*3cf60*/  IMAD.MOV.U32 R4, RZ, RZ, R212 ;  /* 0x000000ffff047224 */ /* 0x002fc400078e00d4 */
[----:B------:R-:W-:Y:S01]  /*3cf70*/  IMAD.MOV.U32 R5, RZ, RZ, R219 ;  /* 0x000000ffff057224 */ /* 0x000fe200078e00db */
[----:B------:R-:W2:Y:S04]  /*3cf80*/  LDL.LU R63, [R1+0x1a80] ;  /* 0x001a8000013f7983 */ /* 0x000ea80000300800 */
[----:B------:R1:W5:Y:S04]  /*3cf90*/  LDL.LU R219, [R1+0x1d90] ;  /* 0x001d900001db7983 */ /* 0x0003680000300800 */
[----:B------:R1:W-:Y:S04]  /*3cfa0*/  LDGSTS.E [R3+0x5c00], [R4.64], P2 ;  /* 0x05c0000004037fae */ /* 0x0003e80009121844 */
[----:B------:R1:W5:Y:S02]  /*3cfb0*/  LDL.LU R212, [R1+0x1d8c] ;  /* 0x001d8c0001d47983 */ /* 0x0003640000300800 */
[----:B-1----:R-:W-:-:S02]  /*3cfc0*/  IMAD.MOV.U32 R4, RZ, RZ, R214 ;  /* 0x000000ffff047224 */ /* 0x002fc400078e00d6 */
[----:B------:R-:W-:Y:S02]  /*3cfd0*/  IMAD.X R239, R239, 0x1, R2, P5 ;  /* 0x00000001efef7824 */ /* 0x000fe400028e0602 */
[----:B------:R-:W-:-:S03]  /*3cfe0*/  IMAD.MOV.U32 R5, RZ, RZ, R213 ;  /* 0x000000ffff057224 */ /* 0x000fc600078e00d5 */
[----:B------:R-:W-:Y:S01]  /*3cff0*/  STL [R1+0x1a4c], R239 ;  /* 0x001a4cef01007387 */ /* 0x000fe20000100800 */
[----:B------:R-:W-:-:S03]  /*3d000*/  IADD3 R47, P5, R47, R43, RZ ;  /* 0x0000002b2f2f7210 */ /* 0x000fc60007fbe0ff */
[----:B------:R1:W5:Y:S04]  /*3d010*/  LDL.LU R213, [R1+0x1d88] ;  /* 0x001d880001d57983 */ /* 0x0003680000300800 */
[----:B------:R1:W5:Y:S04]  /*3d020*/  LDL.LU R214, [R1+0x1d84] ;  /* 0x001d840001d67983 */ /* 0x0003680000300800 */
[----:B------:R-:W-:Y:S04]  /*3d030*/  STL [R1+0x1a60], R47 ;  /* 0x001a602f01007387 */ /* 0x000fe80000100800 */
[----:B------:R-:W2:Y:S04]  /*3d040*/  LDL.LU R66, [R1+0x1a7c] ;  /* 0x001a7c0001427983 */ /* 0x000ea80000300800 */
[----:B------:R1:W-:Y:S04]  /*3d050*/  LDGSTS.E [R3+0x6000], [R4.64], P2 ;  /* 0x0600000004037fae */ /* 0x0003e80009121844 */
[----:B------:R-:W2:Y:S01]  /*3d060*/  LDL.LU R59, [R1+0x1a90] ;  /* 0x001a9000013b7983 */ /* 0x000ea20000300800 */
[----:B-1----:R-:W-:-:S02]  /*3d070*/  IMAD.MOV.U32 R5, RZ, RZ, R215 ;  /* 0x000000ffff057224 */ /* 0x002fc400078e00d7 */
[----:B------:R-:W-:Y:S01]  /*3d080*/  IMAD.MOV.U32 R4, RZ, RZ, R228 ;  /* 0x000000ffff047224 */ /* 0x000fe200078e00e4 */
[----:B------:R1:W5:Y:S04]  /*3d090*/  LDL.LU R215, [R1+0x1d80] ;  /* 0x001d800001d77983 */ /* 0x0003680000300800 */
[----:B------:R1:W5:Y:S04]  /*3d0a0*/  LDL.LU R228, [R1+0x1d7c] ;  /* 0x001d7c0001e47983 */ /* 0x0003680000300800 */
[----:B------:R1:W-:Y:S01]  /*3d0b0*/  LDGSTS.E [R3+0x6400], [R4.64], P2 ;  /* 0x0640000004037fae */ /* 0x0003e20009121844 */
[----:B----4-:R-:W-:Y:S01]  /*3d0c0*/  IMAD.X R237, R237, 0x1, R2, P5 ;  /* 0x00000001eded7824 */ /* 0x010fe200028e0602 */
[----:B---3--:R-:W-:-:S04]  /*3d0d0*/  IADD3 R67, P5, R67, R43, RZ ;  /* 0x0000002b43437210 */ /* 0x008fc80007fbe0ff */
[----:B------:R-:W-:Y:S04]  /*3d0e0*/  STL [R1+0x1a5c], R237 ;  /* 0x001a5ced01007387 */ /* 0x000fe80000100800 */
[----:B------:R-:W-:Y:S04]  /*3d0f0*/  STL [R1+0x1a70], R67 ;  /* 0x001a704301007387 */ /* 0x000fe80000100800 */
[----:B------:R-:W3:Y:S04]  /*3d100*/  LDL.LU R62, [R1+0x1a8c] ;  /* 0x001a8c00013e7983 */ /* 0x000ee80000300800 */
[----:B------:R-:W4:Y:S04]  /*3d110*/  LDL.LU R55, [R1+0x1aa0] ;  /* 0x001aa00001377983 */ /* 0x000f280000300800 */
[----:B------:R-:W4:Y:S01]  /*3d120*/  LDL.LU R58, [R1+0x1a9c] ;  /* 0x001a9c00013a7983 */ /* 0x000f220000300800 */
[----:B--2---:R-:W-:-:S05]  /*3d130*/  IMAD.X R236, R236, 0x1, R2, P5 ;  /* 0x00000001ecec7824 */ /* 0x004fca00028e0602 */
[----:B------:R-:W-:Y:S04]  /*3d140*/  STL [R1+0x1a6c], R236 ;  /* 0x001a6cec01007387 */ /* 0x000fe80000100800 */
[----:B------:R-:W2:Y:S01]  /*3d150*/  LDL.LU R42, [R1+0x1ab0] ;  /* 0x001ab000012a7983 */ /* 0x000ea20000300800 */
        /* <DEDUP_REMOVED lines=9> */
[----:B------:R-:W-:Y:S01]  /*3d1f0*/  IADD3 R63, P5, R63, R43, RZ ;  /* 0x0000002b3f3f7210 */ /* 0x000fe20007fbe0ff */
[----:B-1----:R-:W-:Y:S02]  /*3d200*/  IMAD.MOV.U32 R4, RZ, RZ, R136 ;  /* 0x000000ffff047224 */ /* 0x002fe400078e0088 */
[----:B------:R-:W-:-:S05]  /*3d210*/  IMAD.MOV.U32 R5, RZ, RZ, R137 ;  /* 0x000000ffff057224 */ /* 0x000fca00078e0089 */
[----:B------:R1:W-:Y:S01]  /*3d220*/  LDGSTS.E [R3+0x7400], [R4.64], P2 ;  /* 0x0740000004037fae */ /* 0x0003e20009121844 */
[----:B------:R-:W-:Y:S01]  /*3d230*/  IMAD.X R66, R66, 0x1, R2, P5 ;  /* 0x0000000142427824 */ /* 0x000fe200028e0602 */
[----:B------:R-:W-:Y:S01]  /*3d240*/  IADD3 R59, P5, R59, R43, RZ ;  /* 0x0000002b3b3b7210 */ /* 0x000fe20007fbe0ff */
[----:B-1----:R-:W-:Y:S02]  /*3d250*/  IMAD.MOV.U32 R4, RZ, RZ, R134 ;  /* 0x000000ffff047224 */ /* 0x002fe400078e0086 */
[----:B------:R-:W-:-:S05]  /*3d260*/  IMAD.MOV.U32 R5, RZ, RZ, R135 ;  /* 0x000000ffff057224 */ /* 0x000fca00078e0087 */
[----:B------:R1:W-:Y:S02]  /*3d270*/  LDGSTS.E [R3+0x7800], [R4.64], P2 ;  /* 0x0780000004037fae */ /* 0x0003e40009121844 */
[----:B-1----:R-:W-:Y:S02]  /*3d280*/  IMAD.MOV.U32 R4, RZ, RZ, R132 ;  /* 0x000000ffff047224 */ /* 0x002fe400078e0084 */
[----:B------:R-:W-:-:S05]  /*3d290*/  IMAD.MOV.U32 R5, RZ, RZ, R133 ;  /* 0x000000ffff057224 */ /* 0x000fca00078e0085 */
[----:B------:R1:W-:Y:S01]  /*3d2a0*/  LDGSTS.E [R3+0x7c00], [R4.64], P2 ;  /* 0x07c0000004037fae */ /* 0x0003e20009121844 */
[----:B------:R-:W-:Y:S02]  /*3d2b0*/  IMAD.MOV.U32 R140, RZ, RZ, R128 ;  /* 0x000000ffff8c7224 */ /* 0x000fe400078e0080 */
[----:B-1----:R-:W-:Y:S02]  /*3d2c0*/  IMAD.MOV.U32 R4, RZ, RZ, R130 ;  /* 0x000000ffff047224 */ /* 0x002fe400078e0082 */
[----:B------:R-:W-:Y:S01]  /*3d2d0*/  IMAD.MOV.U32 R5, RZ, RZ, R131 ;  /* 0x000000ffff057224 */ /* 0x000fe200078e0083 */
[----:B------:R-:W-:Y:S04]  /*3d2e0*/  STL [R1+0x1a80], R63 ;  /* 0x001a803f01007387 */ /* 0x000fe80000100800 */
[----:B------:R1:W-:Y:S01]  /*3d2f0*/  LDGSTS.E [R3+0x8000], [R4.64], P2 ;  /* 0x0800000004037fae */ /* 0x0003e20009121844 */
[----:B------:R-:W-:-:S03]  /*3d300*/  IMAD.MOV.U32 R141, RZ, RZ, R129 ;  /* 0x000000ffff8d7224 */ /* 0x000fc600078e0081 */
[----:B------:R-:W-:Y:S01]  /*3d310*/  STL [R1+0x1a7c], R66 ;  /* 0x001a7c4201007387 */ /* 0x000fe20000100800 */
[----:B------:R-:W-:-:S03]  /*3d320*/  IMAD.MOV.U32 R142, RZ, RZ, R126 ;  /* 0x000000ffff8e7224 */ /* 0x000fc600078e007e */
[----:B-1----:R-:W1:Y:S01]  /*3d330*/  S2R R4, SR_TID.X ;  /* 0x0000000000047919 */ /* 0x002e620000002100 */
[----:B------:R-:W-:-:S03]  /*3d340*/  IMAD.MOV.U32 R143, RZ, RZ, R127 ;  /* 0x000000ffff8f7224 */ /* 0x000fc600078e007f */
[----:B------:R-:W-:Y:S01]  /*3d350*/  STL [R1+0x1a90], R59 ;  /* 0x001a903b01007387 */ /* 0x000fe20000100800 */
[----:B------:R-:W-:Y:S02]  /*3d360*/  IMAD.MOV.U32 R136, RZ, RZ, R124 ;  /* 0x000000ffff887224 */ /* 0x000fe400078e007c */
[----:B------:R-:W-:Y:S01]  /*3d370*/  IMAD.MOV.U32 R137, RZ, RZ, R125 ;  /* 0x000000ffff897224 */ /* 0x000fe200078e007d */
[----:B------:R1:W-:Y:S01]  /*3d380*/  LDGSTS.E [R3+0x8400], [R140.64], P2 ;  /* 0x084000008c037fae */ /* 0x0003e20009121844 */
[----:B------:R-:W-:Y:S02]  /*3d390*/  IMAD.MOV.U32 R138, RZ, RZ, R122 ;  /* 0x000000ffff8a7224 */ /* 0x000fe400078e007a */
[----:B------:R-:W-:Y:S01]  /*3d3a0*/  IMAD.MOV.U32 R139, RZ, RZ, R123 ;  /* 0x000000ffff8b7224 */ /* 0x000fe200078e007b */
[----:B------:R1:W-:Y:S01]  /*3d3b0*/  LDGSTS.E [R3+0x8800], [R142.64], P2 ;  /* 0x088000008e037fae */ /* 0x0003e20009121844 */
[----:B------:R-:W-:Y:S02]  /*3d3c0*/  IMAD.MOV.U32 R132, RZ, RZ, R120 ;  /* 0x000000ffff847224 */ /* 0x000fe400078e0078 */
[----:B------:R-:W-:Y:S01]  /*3d3d0*/  IMAD.MOV.U32 R133, RZ, RZ, R121 ;  /* 0x000000ffff857224 */ /* 0x000fe200078e0079 */
[----:B------:R1:W-:Y:S01]  /*3d3e0*/  LDGSTS.E [R3+0x8c00], [R136.64], P2 ;  /* 0x08c0000088037fae */ /* 0x0003e20009121844 */
[----:B------:R-:W-:-:S02]  /*3d3f0*/  IMAD.MOV.U32 R134, RZ, RZ, R118 ;  /* 0x000000ffff867224 */ /* 0x000fc400078e0076 */
[----:B------:R-:W-:Y:S01]  /*3d400*/  IMAD.MOV.U32 R135, RZ, RZ, R119 ;  /* 0x000000ffff877224 */ /* 0x000fe200078e0077 */
[----:B------:R2:W-:Y:S01]  /*3d410*/  LDGSTS.E [R3+0x9000], [R138.64], P2 ;  /* 0x090000008a037fae */ /* 0x0005e20009121844 */
[----:B------:R-:W-:Y:S02]  /*3d420*/  IMAD.MOV.U32 R128, RZ, RZ, R116 ;  /* 0x000000ffff807224 */ /* 0x000fe400078e0074 */
[----:B------:R-:W-:Y:S02]  /*3d430*/  IMAD.MOV.U32 R129, RZ, RZ, R117 ;  /* 0x000000ffff817224 */ /* 0x000fe400078e0075 */
[----:B------:R-:W-:Y:S02]  /*3d440*/  IMAD.MOV.U32 R130, RZ, RZ, R114 ;  /* 0x000000ffff827224 */ /* 0x000fe400078e0072 */
[----:B------:R-:W-:Y:S02]  /*3d450*/  IMAD.MOV.U32 R131, RZ, RZ, R115 ;  /* 0x000000ffff837224 */ /* 0x000fe400078e0073 */
[----:B------:R-:W-:Y:S01]  /*3d460*/  IMAD.MOV.U32 R126, RZ, RZ, R110 ;  /* 0x000000ffff7e7224 */ /* 0x000fe200078e006e */
[----:B-1----:R-:W-:Y:S01]  /*3d470*/  LOP3.LUT R5, R4, 0x7f, RZ, 0xc0, !PT ;  /* 0x0000007f04057812 */ /* 0x002fe200078ec0ff */
[----:B------:R-:W-:Y:S01]  /*3d480*/  IMAD.MOV.U32 R124, RZ, RZ, R112 ;  /* 0x000000ffff7c7224 */ /* 0x000fe200078e0070 */
[----:B------:R1:W-:Y:S01]  /*3d490*/  LDGSTS.E [R3+0x9400], [R132.64], P2 ;  /* 0x0940000084037fae */ /* 0x0003e20009121844 */
        /* <DEDUP_REMOVED lines=12> */
[----:B------:R-:W-:Y:S01]  /*3d560*/  IMAD.MOV.U32 R110, RZ, RZ, R235 ;  /* 0x000000ffff6e7224 */ /* 0x000fe200078e00eb */
[----:B------:R-:W-:Y:S01]  /*3d570*/  LOP3.LUT R4, R4, 0x60, RZ, 0xc0, !PT ;  /* 0x0000006004047812 */ /* 0x000fe200078ec0ff */
        /* <DEDUP_REMOVED lines=10> */
[----:B------:R-:W-:Y:S01]  /*3d620*/  IMAD.MOV.U32 R33, RZ, RZ, R45 ;  /* 0x000000ffff217224 */ /* 0x000fe200078e002d */
[----:B------:R-:W-:Y:S01]  /*3d630*/  SHF.R.U32.HI R4, RZ, 0x1, R4 ;  /* 0x00000001ff047819 */ /* 0x000fe20000011604 */
[----:B------:R-:W-:Y:S01]  /*3d640*/  IMAD.MOV.U32 R36, RZ, RZ, R102 ;  /* 0x000000ffff247224 */ /* 0x000fe200078e0066 */
[----:B------:R1:W-:Y:S01]  /*3d650*/  LDGSTS.E [R3+0x9c00], [R128.64], P2 ;  /* 0x09c0000080037fae */ /* 0x0003e20009121844 */
[----:B------:R-:W-:Y:S02]  /*3d660*/  IMAD.MOV.U32 R37, RZ, RZ, R44 ;  /* 0x000000ffff257224 */ /* 0x000fe400078e002c */
[----:B------:R-:W-:Y:S01]  /*3d670*/  IMAD.MOV.U32 R32, RZ, RZ, R101 ;  /* 0x000000ffff207224 */ /* 0x000fe200078e0065 */
[----:B------:R1:W-:Y:S01]  /*3d680*/  LDGSTS.E [R3+0xa000], [R130.64], P2 ;  /* 0x0a00000082037fae */ /* 0x0003e20009121844 */
[----:B------:R-:W-:-:S02]  /*3d690*/  IMAD.MOV.U32 R101, RZ, RZ, R48 ;  /* 0x000000ffff657224 */ /* 0x000fc400078e0030 */
[----:B------:R-:W-:Y:S01]  /*3d6a0*/  IMAD.SHL.U32 R5, R5, 0x4, RZ ;  /* 0x0000000405057824 */ /* 0x000fe200078e00ff */
[----:B------:R1:W-:Y:S01]  /*3d6b0*/  LDGSTS.E [R3+0xa400], [R124.64], P2 ;  /* 0x0a4000007c037fae */ /* 0x0003e20009121844 */
[----:B------:R-:W-:Y:S02]  /*3d6c0*/  IMAD.MOV.U32 R102, RZ, RZ, R97 ;  /* 0x000000ffff667224 */ /* 0x000fe400078e0061 */
[----:B------:R-:W-:Y:S02]  /*3d6d0*/  IMAD.MOV.U32 R103, RZ, RZ, R49 ;  /* 0x000000ffff677224 */ /* 0x000fe400078e0031 */
[----:B------:R-:W-:Y:S01]  /*3d6e0*/  IMAD.MOV.U32 R234, RZ, RZ, R229 ;  /* 0x000000ffffea7224 */ /* 0x000fe200078e00e5 */
[----:B------:R-:W-:Y:S01]  /*3d6f0*/  LOP3.LUT R4, R5, R4, RZ, 0x3c, !PT ;  /* 0x0000000405047212 */ /* 0x000fe200078e3cff */
[----:B------:R-:W-:Y:S01]  /*3d700*/  IMAD.MOV.U32 R97, RZ, RZ, R52 ;  /* 0x000000ffff617224 */ /* 0x000fe200078e0034 */
[----:B------:R1:W-:Y:S01]  /*3d710*/  LDGSTS.E [R3+0xa800], [R126.64], P2 ;  /* 0x0a8000007e037fae */ /* 0x0003e20009121844 */
[----:B------:R-:W-:-:S02]  /*3d720*/  IMAD.MOV.U32 R232, RZ, RZ, R230 ;  /* 0x000000ffffe87224 */ /* 0x000fc400078e00e6 */
[----:B------:R-:W-:Y:S02]  /*3d730*/  IMAD.MOV.U32 R235, RZ, RZ, R53 ;  /* 0x000000ffffeb7224 */ /* 0x000fe400078e0035 */
[----:B---3--:R-:W-:Y:S02]  /*3d740*/  IMAD.X R62, R62, 0x1, R2, P5 ;  /* 0x000000013e3e7824 */ /* 0x008fe400028e0602 */
[----:B------:R-:W-:Y:S01]  /*3d750*/  IMAD.MOV.U32 R233, RZ, RZ, R56 ;  /* 0x000000ffffe97224 */ /* 0x000fe200078e0038 */
[----:B------:R-:W-:Y:S01]  /*3d760*/  LOP3.LUT R4, R4, 0x40, RZ, 0x3c, !PT ;  /* 0x0000004004047812 */ /* 0x000fe200078e3cff */
[----:B------:R-:W-:Y:S01]  /*3d770*/  IMAD.MOV.U32 R52, RZ, RZ, R231 ;  /* 0x000000ffff347224 */ /* 0x000fe200078e00e7 */
[----:B----4-:R-:W-:Y:S01]  /*3d780*/  IADD3 R55, P5, R55, R43, RZ ;  /* 0x0000002b37377210 */ /* 0x010fe20007fbe0ff */
[----:B------:R-:W-:Y:S04]  /*3d790*/  STL [R1+0x1a8c], R62 ;  /* 0x001a8c3e01007387 */ /* 0x000fe80000100800 */
[----:B------:R-:W-:Y:S01]  /*3d7a0*/  IMAD.X R58, R58, 0x1, R2, P5 ;  /* 0x000000013a3a7824 */ /* 0x000fe200028e0602 */
[----:B------:R-:W-:Y:S04]  /*3d7b0*/  STL [R1+0x1aa0], R55 ;  /* 0x001aa03701007387 */ /* 0x000fe80000100800 */
[----:B------:R-:W-:Y:S04]  /*3d7c0*/  STL [R1+0x1a9c], R58 ;  /* 0x001a9c3a01007387 */ /* 0x000fe80000100800 */
[----:B------:R3:W-:Y:S01]  /*3d7d0*/  STL.64 [R1+0x1698], R140 ;  /* 0x0016988c01007387 */ /* 0x0007e20000100a00 */
[----:B------:R-:W-:-:S02]  /*3d7e0*/  IMAD.MOV.U32 R40, RZ, RZ, R208 ;  /* 0x000000ffff287224 */ /* 0x000fc400078e00d0 */
[----:B------:R-:W-:Y:S01]  /*3d7f0*/  IMAD.MOV.U32 R48, RZ, RZ, R209 ;  /* 0x000000ffff307224 */ /* 0x000fe200078e00d1 */
[----:B------:R4:W-:Y:S01]  /*3d800*/  LDGSTS.E [R3+0xac00], [R120.64], P2 ;  /* 0x0ac0000078037fae */ /* 0x0009e20009121844 */
[----:B------:R-:W-:Y:S02]  /*3d810*/  IMAD.MOV.U32 R53, RZ, RZ, R57 ;  /* 0x000000ffff357224 */ /* 0x000fe400078e0039 */
[----:B------:R-:W-:Y:S01]  /*3d820*/  IMAD.MOV.U32 R41, RZ, RZ, R60 ;  /* 0x000000ffff297224 */ /* 0x000fe200078e003c */
[----:B------:R1:W-:Y:S01]  /*3d830*/  LDGSTS.E [R3+0xb000], [R122.64], P2 ;  /* 0x0b0000007a037fae */ /* 0x0003e20009121844 */
[----:B--2---:R-:W-:Y:S01]  /*3d840*/  IADD3 R42, P5, R42, R43, RZ ;  /* 0x0000002b2a2a7210 */ /* 0x004fe20007fbe0ff */
[----:B------:R-:W-:Y:S02]  /*3d850*/  IMAD.MOV.U32 R44, RZ, RZ, R210 ;  /* 0x000000ffff2c7224 */ /* 0x000fe400078e00d2 */
[----:B------:R-:W-:Y:S01]  /*3d860*/  IMAD.MOV.U32 R49, RZ, RZ, R61 ;  /* 0x000000ffff317224 */ /* 0x000fe200078e003d */
[----:B------:R2:W-:Y:S04]  /*3d870*/  LDGSTS.E [R3+0xb400], [R116.64], P2 ;  /* 0x0b40000074037fae */ /* 0x0005e80009121844 */
[----:B------:R-:W-:Y:S04]  /*3d880*/  STL [R1+0x1ab0], R42 ;  /* 0x001ab02a01007387 */ /* 0x000fe80000100800 */
        /* <DEDUP_REMOVED lines=21> */
[----:B------:R1:W5:Y:S04]  /*3d9e0*/  LDL.LU R229, [R1+0x1d78] ;  /* 0x001d780001e57983 */ /* 0x0003680000300800 */
[----:B------:R1:W-:Y:S04]  /*3d9f0*/  STL.64 [R1+0x1738], R100 ;  /* 0x0017386401007387 */ /* 0x0003e80000100a00 */
[----:B------:R1:W5:Y:S04]  /*3da00*/  LDL.LU R230, [R1+0x1d74] ;  /* 0x001d740001e67983 */ /* 0x0003680000300800 */
[----:B------:R1:W-:Y:S04]  /*3da10*/  STL.64 [R1+0x1730], R102 ;  /* 0x0017306601007387 */ /* 0x0003e80000100a00 */
[----:B------:R1:W5:Y:S04]  /*3da20*/  LDL.LU R231, [R1+0x1d70] ;  /* 0x001d700001e77983 */ /* 0x0003680000300800 */
[----:B------:R1:W-:Y:S04]  /*3da30*/  STL.64 [R1+0x1728], R96 ;  /* 0x0017286001007387 */ /* 0x0003e80000100a00 */
[----:B------:R1:W5:Y:S04]  /*3da40*/  LDL.LU R208, [R1+0x1d6c] ;  /* 0x001d6c0001d07983 */ /* 0x0003680000300800 */
[----:B------:R-:W-:Y:S01]  /*3da50*/  STL.64 [R1+0x1720], R234 ;  /* 0x001720ea01007387 */ /* 0x000fe20000100a00 */
[----:B------:R-:W-:-:S03]  /*3da60*/  IMAD R4, R211, 0x10000, R4 ;  /* 0x00010000d3047824 */ /* 0x000fc600078e0204 */
[----:B------:R1:W5:Y:S01]  /*3da70*/  LDL.LU R209, [R1+0x1d68] ;  /* 0x001d680001d17983 */ /* 0x0003620000300800 */
[----:B------:R-:W-:-:S03]  /*3da80*/  IMAD.MOV.U32 R45, RZ, RZ, R64 ;  /* 0x000000ffff2d7224 */ /* 0x000fc600078e0040 */
[----:B------:R-:W-:Y:S04]  /*3da90*/  STL.64 [R1+0x1718], R232 ;  /* 0x001718e801007387 */ /* 0x000fe80000100a00 */
[----:B------:R1:W5:Y:S04]  /*3daa0*/  LDL.LU R210, [R1+0x1d64] ;  /* 0x001d640001d27983 */ /* 0x0003680000300800 */
[----:B------:R-:W-:Y:S04]  /*3dab0*/  STL.64 [R1+0x1710], R52 ;  /* 0x0017103401007387 */ /* 0x000fe80000100a00 */
[----:B------:R1:W5:Y:S04]  /*3dac0*/  LDL.LU R211, [R1+0x1d60] ;  /* 0x001d600001d37983 */ /* 0x0003680000300800 */
[----:B------:R1:W-:Y:S04]  /*3dad0*/  STL.64 [R1+0x1708], R40 ;  /* 0x0017082801007387 */ /* 0x0003e80000100a00 */
[----:B---3--:R3:W5:Y:S04]  /*3dae0*/  LDL.LU.64 R140, [R1+0x1d58] ;  /* 0x001d5800018c7983 */ /* 0x0087680000300a00 */
[----:B------:R2:W-:Y:S04]  /*3daf0*/  STL.64 [R1+0x1700], R48 ;  /* 0x0017003001007387 */ /* 0x0005e80000100a00 */
[----:B-1----:R3:W5:Y:S04]  /*3db00*/  LDL.LU.64 R142, [R1+0x1d50] ;  /* 0x001d5000018e7983 */ /* 0x0027680000300a00 */
[----:B------:R1:W-:Y:S04]  /*3db10*/  STL.64 [R1+0x16f8], R44 ;  /* 0x0016f82c01007387 */ /* 0x0003e80000100a00 */
[----:B------:R3:W5:Y:S04]  /*3db20*/  LDL.LU.64 R136, [R1+0x1d48] ;  /* 0x001d480001887983 */ /* 0x0007680000300a00 */
[----:B------:R3:W5:Y:S04]  /*3db30*/  LDL.LU.64 R138, [R1+0x1d40] ;  /* 0x001d4000018a7983 */ /* 0x0007680000300a00 */
[----:B------:R3:W5:Y:S04]  /*3db40*/  LDL.LU.64 R132, [R1+0x1d38] ;  /* 0x001d380001847983 */ /* 0x0007680000300a00 */
[----:B------:R3:W5:Y:S04]  /*3db50*/  LDL.LU.64 R134, [R1+0x1d30] ;  /* 0x001d300001867983 */ /* 0x0007680000300a00 */
[----:B------:R3:W5:Y:S04]  /*3db60*/  LDL.LU.64 R128, [R1+0x1d28] ;  /* 0x001d280001807983 */ /* 0x0007680000300a00 */
[----:B------:R3:W5:Y:S04]  /*3db70*/  LDL.LU.64 R130, [R1+0x1d20] ;  /* 0x001d200001827983 */ /* 0x0007680000300a00 */
[----:B------:R3:W5:Y:S04]  /*3db80*/  LDL.LU.64 R124, [R1+0x1d18] ;  /* 0x001d1800017c7983 */ /* 0x0007680000300a00 */
[----:B------:R3:W5:Y:S04]  /*3db90*/  LDL.LU.64 R126, [R1+0x1d10] ;  /* 0x001d1000017e7983 */ /* 0x0007680000300a00 */
[----:B----4-:R3:W5:Y:S04]  /*3dba0*/  LDL.LU.64 R120, [R1+0x1d08] ;  /* 0x001d080001787983 */ /* 0x0107680000300a00 */
[----:B------:R3:W5:Y:S04]  /*3dbb0*/  LDL.LU.64 R122, [R1+0x1d00] ;  /* 0x001d0000017a7983 */ /* 0x0007680000300a00 */
        /* <DEDUP_REMOVED lines=11> */
[----:B--2---:R3:W5:Y:S04]  /*3dc70*/  LDL.LU.64 R110, [R1+0x1cd0] ;  /* 0x001cd000016e7983 */ /* 0x0047680000300a00 */
[----:B----4-:R3:W5:Y:S04]  /*3dc80*/  LDL.LU.64 R104, [R1+0x1cc8] ;  /* 0x001cc80001687983 */ /* 0x0107680000300a00 */
[----:B------:R1:W-:Y:S04]  /*3dc90*/  LDGSTS.E [R3+0xd000], [R106.64], P2 ;  /* 0x0d0000006a037fae */ /* 0x0003e80009121844 */
[----:B------:R2:W-:Y:S04]  /*3dca0*/  LDGSTS.E [R3+0xd400], [R36.64], P2 ;  /* 0x0d40000024037fae */ /* 0x0005e80009121844 */
[----:B------:R4:W-:Y:S04]  /*3dcb0*/  LDGSTS.E [R3+0xd800], [R32.64], P2 ;  /* 0x0d80000020037fae */ /* 0x0009e80009121844 */
[----:B-1----:R3:W5:Y:S04]  /*3dcc0*/  LDL.LU.64 R106, [R1+0x1cc0] ;  /* 0x001cc000016a7983 */ /* 0x0027680000300a00 */
[----:B--2---:R-:W2:Y:S04]  /*3dcd0*/  LDL.LU R37, [R1+0x1aac] ;  /* 0x001aac0001257983 */ /* 0x004ea80000300800 */
[----:B----4-:R-:W4:Y:S04]  /*3dce0*/  LDL.LU R33, [R1+0x1ac0] ;  /* 0x001ac00001217983 */ /* 0x010f280000300800 */
[----:B------:R1:W-:Y:S04]  /*3dcf0*/  LDGSTS.E [R3+0xdc00], [R100.64], P2 ;  /* 0x0dc0000064037fae */ /* 0x0003e80009121844 */
[----:B------:R3:W-:Y:S04]  /*3dd00*/  LDGSTS.E [R3+0xe000], [R102.64], P2 ;  /* 0x0e00000066037fae */ /* 0x0007e80009121844 */
[----:B------:R3:W-:Y:S04]  /*3dd10*/  LDGSTS.E [R3+0xe400], [R96.64], P2 ;  /* 0x0e40000060037fae */ /* 0x0007e80009121844 */
[----:B-1----:R1:W5:Y:S04]  /*3dd20*/  LDL.LU.64 R100, [R1+0x1cb8] ;  /* 0x001cb80001647983 */ /* 0x0023680000300a00 */
[----:B------:R1:W-:Y:S04]  /*3dd30*/  LDGSTS.E [R3+0xe800], [R234.64], P2 ;  /* 0x0e800000ea037fae */ /* 0x0003e80009121844 */
[----:B---3--:R3:W5:Y:S04]  /*3dd40*/  LDL.LU.64 R102, [R1+0x1cb0] ;  /* 0x001cb00001667983 */ /* 0x0087680000300a00 */
[----:B------:R1:W-:Y:S04]  /*3dd50*/  LDGSTS.E [R3+0xec00], [R232.64], P2 ;  /* 0x0ec00000e8037fae */ /* 0x0003e80009121844 */
[----:B------:R3:W5:Y:S04]  /*3dd60*/  LDL.LU.64 R96, [R1+0x1ca8] ;  /* 0x001ca80001607983 */ /* 0x0007680000300a00 */
[----:B------:R1:W-:Y:S04]  /*3dd70*/  LDGSTS.E [R3+0xf000], [R52.64], P2 ;  /* 0x0f00000034037fae */ /* 0x0003e80009121844 */
[----:B------:R-:W3:Y:S04]  /*3dd80*/  LDL.LU R32, [R1+0x1ad0] ;  /* 0x001ad00001207983 */ /* 0x000ee80000300800 */
[----:B------:R1:W-:Y:S04]  /*3dd90*/  LDGSTS.E [R3+0xf400], [R40.64], P2 ;  /* 0x0f40000028037fae */ /* 0x0003e80009121844 */
[----:B------:R2:W-:Y:S04]  /*3dda0*/  LDGSTS.E [R3+0xf800], [R48.64], P2 ;  /* 0x0f80000030037fae */ /* 0x0005e80009121844 */
[----:B------:R2:W-:Y:S04]  /*3ddb0*/  LDGSTS.E [R3+0xfc00], [R44.64], P2 ;  /* 0x0fc000002c037fae */ /* 0x0005e80009121844 */
[----:B-1----:R-:W3:Y:S04]  /*3ddc0*/  LDL.LU R40, [R1+0x1abc] ;  /* 0x001abc0001287983 */ /* 0x002ee80000300800 */
[----:B------:R1:W-:Y:S04]  /*3ddd0*/  LDGSTS.E [R4+0x200], [R6.64], P2 ;  /* 0x0020000006047fae */ /* 0x0003e80009121844 */
[----:B------:R-:W3:Y:S04]  /*3dde0*/  LDL.LU R36, [R1+0x1acc] ;  /* 0x001acc0001247983 */ /* 0x000ee80000300800 */
[----:B------:R-:W3:Y:S01]  /*3ddf0*/  LDL.LU R5, [R1+0x1ae0] ;  /* 0x001ae00001057983 */ /* 0x000ee20000300800 */
[----:B-1----:R-:W-:-:S02]  /*3de00*/  IMAD.MOV.U32 R6, RZ, RZ, R99 ;  /* 0x000000ffff067224 */ /* 0x002fc400078e0063 */
[----:B------:R-:W-:Y:S02]  /*3de10*/  IMAD.MOV.U32 R7, RZ, RZ, R98 ;  /* 0x000000ffff077224 */ /* 0x000fe400078e0062 */
[----:B------:R1:W5:Y:S04]  /*3de20*/  LDL.LU R98, [R1+0x1ca0] ;  /* 0x001ca00001627983 */ /* 0x0003680000300800 */
[----:B------:R1:W5:Y:S04]  /*3de30*/  LDL.LU R99, [R1+0x1c9c] ;  /* 0x001c9c0001637983 */ /* 0x0003680000300800 */
[----:B------:R1:W-:Y:S02]  /*3de40*/  LDGSTS.E [R4+0x600], [R6.64], P2 ;  /* 0x0060000006047fae */ /* 0x0003e40009121844 */
[----:B-1----:R-:W-:-:S02]  /*3de50*/  IMAD.MOV.U32 R7, RZ, RZ, R156 ;  /* 0x000000ffff077224 */ /* 0x002fc400078e009c */
[----:B------:R-:W-:-:S05]  /*3de60*/  IMAD.MOV.U32 R6, RZ, RZ, R157 ;  /* 0x000000ffff067224 */ /* 0x000fca00078e009d */
[----:B------:R1:W-:Y:S01]  /*3de70*/  LDGSTS.E [R4+0xa00], [R6.64], P2 ;  /* 0x00a0000006047fae */ /* 0x0003e20009121844 */
[----:B--2---:R-:W-:Y:S01]  /*3de80*/  IMAD.X R37, R37, 0x1, R2, P5 ;  /* 0x0000000125257824 */ /* 0x004fe200028e0602 */
[----:B----4-:R-:W-:-:S04]  /*3de90*/  IADD3 R33, P5, R33, R43, RZ ;  /* 0x0000002b21217210 */ /* 0x010fc80007fbe0ff */
[----:B------:R2:W-:Y:S04]  /*3dea0*/  STL [R1+0x1aac], R37 ;  /* 0x001aac2501007387 */ /* 0x0005e80000100800 */
[----:B------:R4:W5:Y:S04]  /*3deb0*/  LDL.LU R156, [R1+0x1c98] ;  /* 0x001c9800019c7983 */ /* 0x0009680000300800 */
[----:B------:R4:W5:Y:S04]  /*3dec0*/  LDL.LU R157, [R1+0x1c94] ;  /* 0x001c9400019d7983 */ /* 0x0009680000300800 */
[----:B------:R2:W-:Y:S04]  /*3ded0*/  STL [R1+0x1ac0], R33 ;  /* 0x001ac02101007387 */ /* 0x0005e80000100800 */
[----:B------:R-:W2:Y:S04]  /*3dee0*/  LDL.LU R29, [R1+0x1adc] ;  /* 0x001adc00011d7983 */ /* 0x000ea80000300800 */
[----:B------:R-:W4:Y:S01]  /*3def0*/  LDL.LU R3, [R1+0x1af0] ;  /* 0x001af00001037983 */ /* 0x000f220000300800 */
[----:B-1----:R-:W-:-:S02]  /*3df00*/  IMAD.MOV.U32 R6, RZ, RZ, R159 ;  /* 0x000000ffff067224 */ /* 0x002fc400078e009f */
[----:B------:R-:W-:Y:S02]  /*3df10*/  IMAD.MOV.U32 R7, RZ, RZ, R158 ;  /* 0x000000ffff077224 */ /* 0x000fe400078e009e */
[----:B------:R1:W5:Y:S04]  /*3df20*/  LDL.LU R158, [R1+0x1c90] ;  /* 0x001c9000019e7983 */ /* 0x0003680000300800 */
[----:B------:R1:W-:Y:S04]  /*3df30*/  LDGSTS.E [R4+0xe00], [R6.64], P2 ;  /* 0x00e0000006047fae */ /* 0x0003e80009121844 */
[----:B------:R1:W5:Y:S02]  /*3df40*/  LDL.LU R159, [R1+0x1c8c] ;  /* 0x001c8c00019f7983 */ /* 0x0003640000300800 */
[----:B-1----:R-:W-:-:S02]  /*3df50*/  IMAD.MOV.U32 R6, RZ, RZ, R54 ;  /* 0x000000ffff067224 */ /* 0x002fc400078e0036 */
[----:B------:R-:W-:-:S05]  /*3df60*/  IMAD.MOV.U32 R7, RZ, RZ, R152 ;  /* 0x000000ffff077224 */ /* 0x000fca00078e0098 */
[----:B------:R1:W-:Y:S01]  /*3df70*/  LDGSTS.E [R4+0x1200], [R6.64], P2 ;  /* 0x0120000006047fae */ /* 0x0003e20009121844 */
[----:B---3--:R-:W-:Y:S01]  /*3df80*/  IMAD.X R40, R40, 0x1, R2, P5 ;  /* 0x0000000128287824 */ /* 0x008fe200028e0602 */
[----:B------:R-:W-:Y:S01]  /*3df90*/  IADD3 R32, P5, R32, R43, RZ ;  /* 0x0000002b20207210 */ /* 0x000fe20007fbe0ff */
[----:B-1----:R-:W-:Y:S02]  /*3dfa0*/  IMAD.MOV.U32 R6, RZ, RZ, R154 ;  /* 0x000000ffff067224 */ /* 0x002fe400078e009a */
[----:B------:R-:W-:Y:S01]  /*3dfb0*/  IMAD.MOV.U32 R7, RZ, RZ, R153 ;  /* 0x000000ffff077224 */ /* 0x000fe200078e0099 */
[----:B------:R1:W-:Y:S01]  /*3dfc0*/  STL [R1+0x1abc], R40 ;  /* 0x001abc2801007387 */ /* 0x0003e20000100800 */
[----:B------:R-:W-:-:S03]  /*3dfd0*/  IMAD.X R36, R36, 0x1, R2, P5 ;  /* 0x0000000124247824 */ /* 0x000fc600028e0602 */
[----:B------:R3:W5:Y:S01]  /*3dfe0*/  LDL.LU R152, [R1+0x1c88] ;  /* 0x001c880001987983 */ /* 0x0007620000300800 */
[----:B------:R-:W-:-:S03]  /*3dff0*/  IADD3 R5, P5, R5, R43, RZ ;  /* 0x0000002b05057210 */ /* 0x000fc60007fbe0ff */
[----:B------:R-:W-:Y:S04]  /*3e000*/  STL [R1+0x1ad0], R32 ;  /* 0x001ad02001007387 */ /* 0x000fe80000100800 */
[----:B------:R-:W3:Y:S04]  /*3e010*/  LDL.LU R54, [R1+0x1aec] ;  /* 0x001aec0001367983 */ /* 0x000ee80000300800 */
[----:B------:R1:W-:Y:S04]  /*3e020*/  LDGSTS.E [R4+0x1600], [R6.64], P2 ;  /* 0x0160000006047fae */ /* 0x0003e80009121844 */
[----:B------:R-:W3:Y:S04]  /*3e030*/  LDL.LU R52, [R1+0x1b00] ;  /* 0x001b000001347983 */ /* 0x000ee80000300800 */
[----:B------:R2:W5:Y:S01]  /*3e040*/  LDL.LU R153, [R1+0x1c84] ;  /* 0x001c840001997983 */ /* 0x0005620000300800 */
[----:B-1----:R-:W-:-:S03]  /*3e050*/  IMAD.MOV.U32 R6, RZ, RZ, R50 ;  /* 0x000000ffff067224 */ /* 0x002fc600078e0032 */
[----:B------:R1:W5:Y:S01]  /*3e060*/  LDL.LU R154, [R1+0x1c80] ;  /* 0x001c8000019a7983 */ /* 0x0003620000300800 */
[----:B------:R-:W-:-:S03]  /*3e070*/  IMAD.MOV.U32 R7, RZ, RZ, R155 ;  /* 0x000000ffff077224 */ /* 0x000fc600078e009b */
[----:B------:R1:W-:Y:S04]  /*3e080*/  STL [R1+0x1acc], R36 ;  /* 0x001acc2401007387 */ /* 0x0003e80000100800 */
[----:B------:R1:W5:Y:S04]  /*3e090*/  LDL.LU R155, [R1+0x1c7c] ;  /* 0x001c7c00019b7983 */ /* 0x0003680000300800 */
[----:B------:R-:W-:Y:S04]  /*3e0a0*/  STL [R1+0x1ae0], R5 ;  /* 0x001ae00501007387 */ /* 0x000fe80000100800 */
        /* <DEDUP_REMOVED lines=26> */
[----:B---3--:R-:W-:Y:S02]  /*3e250*/  IMAD.X R54, R54, 0x1, R2, P5 ;  /* 0x0000000136367824 */ /* 0x008fe400028e0602 */
[----:B-1----:R-:W-:-:S03]  /*3e260*/  IMAD.MOV.U32 R6, RZ, RZ, R238 ;  /* 0x000000ffff067224 */ /* 0x002fc600078e00ee */
[----:B------:R1:W-:Y:S01]  /*3e270*/  STL [R1+0x1aec], R54 ;  /* 0x001aec3601007387 */ /* 0x0003e20000100800 */
[----:B------:R-:W-:-:S03]  /*3e280*/  IADD3 R52, P5, R52, R43, RZ ;  /* 0x0000002b34347210 */ /* 0x000fc60007fbe0ff */
[----:B------:R3:W5:Y:S01]  /*3e290*/  LDL.LU R145, [R1+0x1c64] ;  /* 0x001c640001917983 */ /* 0x0007620000300800 */
[----:B------:R-:W-:-:S03]  /*3e2a0*/  IMAD.MOV.U32 R7, RZ, RZ, R239 ;  /* 0x000000ffff077224 */ /* 0x000fc600078e00ef */
[----:B------:R1:W-:Y:S04]  /*3e2b0*/  STL [R1+0x1b00], R52 ;  /* 0x001b003401007387 */ /* 0x0003e80000100800 */
[----:B------:R-:W3:Y:S04]  /*3e2c0*/  LDL.LU R49, [R1+0x1b1c] ;  /* 0x001b1c0001317983 */ /* 0x000ee80000300800 */
[----:B------:R-:W3:Y:S04]  /*3e2d0*/  LDL.LU R46, [R1+0x1b30] ;  /* 0x001b3000012e7983 */ /* 0x000ee80000300800 */
[----:B------:R1:W-:Y:S01]  /*3e2e0*/  LDGSTS.E [R4+0x2e00], [R6.64], P2 ;  /* 0x02e0000006047fae */ /* 0x0003e20009121844 */
[----:B------:R-:W-:Y:S01]  /*3e2f0*/  IMAD.X R53, R53, 0x1, R2, P5 ;  /* 0x0000000135357824 */ /* 0x000fe200028e0602 */
[----:B------:R-:W-:-:S04]  /*3e300*/  IADD3 R50, P5, R50, R43, RZ ;  /* 0x0000002b32327210 */ /* 0x000fc80007fbe0ff */
[----:B------:R2:W-:Y:S01]  /*3e310*/  STL [R1+0x1afc], R53 ;  /* 0x001afc3501007387 */ /* 0x0005e20000100800 */
[----:B-1----:R-:W-:-:S03]  /*3e320*/  IMAD.MOV.U32 R6, RZ, RZ, R47 ;  /* 0x000000ffff067224 */ /* 0x002fc600078e002f */
[----:B------:R1:W-:Y:S04]  /*3e330*/  STL [R1+0x1b10], R50 ;  /* 0x001b103201007387 */ /* 0x0003e80000100800 */
[----:B------:R-:W3:Y:S04]  /*3e340*/  LDL.LU R47, [R1+0x1b2c] ;  /* 0x001b2c00012f7983 */ /* 0x000ee80000300800 */
[----:B------:R-:W3:Y:S01]  /*3e350*/  LDL.LU R44, [R1+0x1b40] ;  /* 0x001b4000012c7983 */ /* 0x000ee20000300800 */
[----:B--2---:R-:W-:Y:S01]  /*3e360*/  IMAD.X R51, R51, 0x1, R2, P5 ;  /* 0x0000000133337824 */ /* 0x004fe200028e0602 */
[----:B----4-:R-:W-:-:S04]  /*3e370*/  IADD3 R48, P5, R48, R43, RZ ;  /* 0x0000002b30307210 */ /* 0x010fc80007fbe0ff */
[----:B------:R2:W-:Y:S04]  /*3e380*/  STL [R1+0x1b0c], R51 ;  /* 0x001b0c3301007387 */ /* 0x0005e80000100800 */
[----:B------:R4:W-:Y:S04]  /*3e390*/  STL [R1+0x1b20], R48 ;  /* 0x001b203001007387 */ /* 0x0009e80000100800 */
[----:B------:R-:W2:Y:S04]  /*3e3a0*/  LDL.LU R45, [R1+0x1b3c] ;  /* 0x001b3c00012d7983 */ /* 0x000ea80000300800 */
[----:B------:R-:W4:Y:S01]  /*3e3b0*/  LDL.LU R41, [R1+0x1b50] ;  /* 0x001b500001297983 */ /* 0x000f220000300800 */
        /* <DEDUP_REMOVED lines=9> */
[----:B------:R-:W-:Y:S01]  /*3e450*/  IADD3 R46, P5, R46, R43, RZ ;  /* 0x0000002b2e2e7210 */ /* 0x000fe20007fbe0ff */
[----:B-1----:R-:W-:Y:S02]  /*3e460*/  IMAD.MOV.U32 R6, RZ, RZ, R59 ;  /* 0x000000ffff067224 */ /* 0x002fe400078e003b */
[----:B------:R-:W-:-:S05]  /*3e470*/  IMAD.MOV.U32 R7, RZ, RZ, R62 ;  /* 0x000000ffff077224 */ /* 0x000fca00078e003e */
[----:B------:R1:W-:Y:S02]  /*3e480*/  LDGSTS.E [R4+0x3e00], [R6.64], P2 ;  /* 0x03e0000006047fae */ /* 0x0003e40009121844 */
[----:B-1----:R-:W-:Y:S02]  /*3e490*/  IMAD.MOV.U32 R6, RZ, RZ, R55 ;  /* 0x000000ffff067224 */ /* 0x002fe400078e0037 */
[----:B------:R-:W-:Y:S02]  /*3e4a0*/  IMAD.MOV.U32 R7, RZ, RZ, R58 ;  /* 0x000000ffff077224 */ /* 0x000fe400078e003a */
[----:B------:R-:W-:-:S03]  /*3e4b0*/  IMAD.X R47, R47, 0x1, R2, P5 ;  /* 0x000000012f2f7824 */ /* 0x000fc600028e0602 */
[----:B------:R1:W-:Y:S01]  /*3e4c0*/  LDGSTS.E [R4+0x4200], [R6.64], P2 ;  /* 0x0420000006047fae */ /* 0x0003e20009121844 */
[----:B------:R-:W-:-:S03]  /*3e4d0*/  IADD3 R44, P5, R44, R43, RZ ;  /* 0x0000002b2c2c7210 */ /* 0x000fc60007fbe0ff */
[----:B------:R3:W-:Y:S04]  /*3e4e0*/  STL [R1+0x1b1c], R49 ;  /* 0x001b1c3101007387 */ /* 0x0007e80000100800 */
[----:B------:R-:W-:Y:S01]  /*3e4f0*/  STL [R1+0x1b30], R46 ;  /* 0x001b302e01007387 */ /* 0x000fe20000100800 */
[----:B-1----:R-:W-:Y:S02]  /*3e500*/  IMAD.MOV.U32 R6, RZ, RZ, R42 ;  /* 0x000000ffff067224 */ /* 0x002fe400078e002a */
[----:B------:R-:W-:Y:S01]  /*3e510*/  IMAD.MOV.U32 R7, RZ, RZ, R37 ;  /* 0x000000ffff077224 */ /* 0x000fe200078e0025 */
[----:B------:R-:W3:Y:S04]  /*3e520*/  LDL.LU R42, [R1+0x1b4c] ;  /* 0x001b4c00012a7983 */ /* 0x000ee80000300800 */
[----:B------:R1:W-:Y:S04]  /*3e530*/  LDGSTS.E [R4+0x4600], [R6.64], P2 ;  /* 0x0460000006047fae */ /* 0x0003e80009121844 */
[----:B------:R-:W-:Y:S04]  /*3e540*/  STL [R1+0x1b2c], R47 ;  /* 0x001b2c2f01007387 */ /* 0x000fe80000100800 */
[----:B------:R-:W3:Y:S01]  /*3e550*/  LDL.LU R37, [R1+0x1b60] ;  /* 0x001b600001257983 */ /* 0x000ee20000300800 */
[----:B-1----:R-:W-:-:S02]  /*3e560*/  IMAD.MOV.U32 R6, RZ, RZ, R33 ;  /* 0x000000ffff067224 */ /* 0x002fc400078e0021 */
[----:B------:R-:W-:Y:S01]  /*3e570*/  IMAD.MOV.U32 R7, RZ, RZ, R40 ;  /* 0x000000ffff077224 */ /* 0x000fe200078e0028 */
[----:B------:R-:W-:Y:S04]  /*3e580*/  STL [R1+0x1b40], R44 ;  /* 0x001b402c01007387 */ /* 0x000fe80000100800 */
[----:B------:R-:W3:Y:S04]  /*3e590*/  LDL.LU R33, [R1+0x1b70] ;  /* 0x001b700001217983 */ /* 0x000ee80000300800 */
[----:B------:R1:W-:Y:S04]  /*3e5a0*/  LDGSTS.E [R4+0x4a00], [R6.64], P2 ;  /* 0x04a0000006047fae */ /* 0x0003e80009121844 */
[----:B------:R-:W3:Y:S01]  /*3e5b0*/  LDL.LU R40, [R1+0x1b5c] ;  /* 0x001b5c0001287983 */ /* 0x000ee20000300800 */
[----:B-1----:R-:W-:-:S02]  /*3e5c0*/  IMAD.MOV.U32 R6, RZ, RZ, R32 ;  /* 0x000000ffff067224 */ /* 0x002fc400078e0020 */
[----:B------:R-:W-:-:S05]  /*3e5d0*/  IMAD.MOV.U32 R7, RZ, RZ, R36 ;  /* 0x000000ffff077224 */ /* 0x000fca00078e0024 */
[----:B------:R1:W-:Y:S02]  /*3e5e0*/  LDGSTS.E [R4+0x4e00], [R6.64], P2 ;  /* 0x04e0000006047fae */ /* 0x0003e40009121844 */
[----:B-1----:R-:W-:Y:S02]  /*3e5f0*/  IMAD.MOV.U32 R6, RZ, RZ, R5 ;  /* 0x000000ffff067224 */ /* 0x002fe400078e0005 */
[----:B------:R-:W-:-:S05]  /*3e600*/  IMAD.MOV.U32 R7, RZ, RZ, R29 ;  /* 0x000000ffff077224 */ /* 0x000fca00078e001d */
[----:B------:R1:W-:Y:S02]  /*3e610*/  LDGSTS.E [R4+0x5200], [R6.64], P2 ;  /* 0x0520000006047fae */ /* 0x0003e40009121844 */
[----:B-1----:R-:W-:Y:S02]  /*3e620*/  IMAD.MOV.U32 R6, RZ, RZ, R3 ;  /* 0x000000ffff067224 */ /* 0x002fe400078e0003 */
[----:B--2---:R-:W-:Y:S01]  /*3e630*/  IMAD.X R45, R45, 0x1, R2, P5 ;  /* 0x000000012d2d7824 */ /* 0x004fe200028e0602 */
[----:B----4-:R-:W-:-:S04]  /*3e640*/  IADD3 R41, P5, R41, R43, RZ ;  /* 0x0000002b29297210 */ /* 0x010fc80007fbe0ff */
[----:B------:R-:W-:Y:S04]  /*3e650*/  STL [R1+0x1b3c], R45 ;  /* 0x001b3c2d01007387 */ /* 0x000fe80000100800 */
[----:B------:R-:W2:Y:S04]  /*3e660*/  LDL.LU R36, [R1+0x1b6c] ;  /* 0x001b6c0001247983 */ /* 0x000ea80000300800 */
[----:B------:R-:W-:Y:S04]  /*3e670*/  STL [R1+0x1b50], R41 ;  /* 0x001b502901007387 */ /* 0x000fe80000100800 */
[----:B------:R-:W4:Y:S04]  /*3e680*/  LDL.LU R32, [R1+0x1b7c] ;  /* 0x001b7c0001207983 */ /* 0x000f280000300800 */
[----:B------:R-:W4:Y:S04]  /*3e690*/  LDL.LU R29, [R1+0x1b80] ;  /* 0x001b8000011d7983 */ /* 0x000f280000300800 */
[----:B------:R-:W4:Y:S04]  /*3e6a0*/  LDL.LU R5, [R1+0x1b8c] ;  /* 0x001b8c0001057983 */ /* 0x000f280000300800 */
        /* <DEDUP_REMOVED lines=12> */
[----:B---3--:R-:W-:Y:S02]  /*3e770*/  IMAD.X R42, R42, 0x1, R2, P5 ;  /* 0x000000012a2a7824 */ /* 0x008fe400028e0602 */
[----:B-1----:R-:W-:Y:S01]  /*3e780*/  IMAD.MOV.U32 R6, RZ, RZ, R46 ;  /* 0x000000ffff067224 */ /* 0x002fe200078e002e */
[----:B------:R-:W-:Y:S01]  /*3e790*/  IADD3 R37, P5, R37, R43, RZ ;  /* 0x0000002b25257210 */ /* 0x000fe20007fbe0ff */
[----:B------:R-:W-:-:S05]  /*3e7a0*/  IMAD.MOV.U32 R7, RZ, RZ, R47 ;  /* 0x000000ffff077224 */ /* 0x000fca00078e002f */
[----:B------:R1:W-:Y:S01]  /*3e7b0*/  LDGSTS.E [R4+0x6600], [R6.64], P2 ;  /* 0x0660000006047fae */ /* 0x0003e20009121844 */
[----:B------:R-:W-:Y:S01]  /*3e7c0*/  IMAD.X R40, R40, 0x1, R2, P5 ;  /* 0x0000000128287824 */ /* 0x000fe200028e0602 */
[----:B------:R-:W-:Y:S01]  /*3e7d0*/  IADD3 R33, P5, R33, R43, RZ ;  /* 0x0000002b21217210 */ /* 0x000fe20007fbe0ff */
[----:B-1----:R-:W-:Y:S02]  /*3e7e0*/  IMAD.MOV.U32 R6, RZ, RZ, R44 ;  /* 0x000000ffff067224 */ /* 0x002fe400078e002c */
[----:B------:R-:W-:Y:S01]  /*3e7f0*/  IMAD.MOV.U32 R7, RZ, RZ, R45 ;  /* 0x000000ffff077224 */ /* 0x000fe200078e002d */
[----:B------:R1:W-:Y:S04]  /*3e800*/  STL [R1+0x1b4c], R42 ;  /* 0x001b4c2a01007387 */ /* 0x0003e80000100800 */
[----:B------:R3:W-:Y:S04]  /*3e810*/  LDGSTS.E [R4+0x6a00], [R6.64], P2 ;  /* 0x06a0000006047fae */ /* 0x0007e80009121844 */
[----:B------:R-:W-:Y:S04]  /*3e820*/  STL [R1+0x1b60], R37 ;  /* 0x001b602501007387 */ /* 0x000fe80000100800 */
[----:B------:R-:W-:Y:S01]  /*3e830*/  STL [R1+0x1b5c], R40 ;  /* 0x001b5c2801007387 */ /* 0x000fe20000100800 */
[----:B---3--:R-:W-:-:S02]  /*3e840*/  IMAD.MOV.U32 R6, RZ, RZ, R41 ;  /* 0x000000ffff067224 */ /* 0x008fc400078e0029 */
[----:B------:R-:W-:Y:S01]  /*3e850*/  IMAD.MOV.U32 R7, RZ, RZ, R42 ;  /* 0x000000ffff077224 */ /* 0x000fe200078e002a */
[----:B------:R-:W-:Y:S04]  /*3e860*/  STL [R1+0x1b70], R33 ;  /* 0x001b702101007387 */ /* 0x000fe80000100800 */
[----:B------:R3:W-:Y:S01]  /*3e870*/  LDGSTS.E [R4+0x6e00], [R6.64], P2 ;  /* 0x06e0000006047fae */ /* 0x0007e20009121844 */
[----:B------:R-:W-:Y:S02]  /*3e880*/  IMAD.MOV.U32 R239, RZ, RZ, R146 ;  /* 0x000000ffffef7224 */ /* 0x000fe400078e0092 */
[----:B------:R-:W-:Y:S02]  /*3e890*/  IMAD.MOV.U32 R238, RZ, RZ, R147 ;  /* 0x000000ffffee7224 */ /* 0x000fe400078e0093 */
[----:B---3--:R-:W-:-:S02]  /*3e8a0*/  IMAD.MOV.U32 R6, RZ, RZ, R37 ;  /* 0x000000ffff067224 */ /* 0x008fc400078e0025 */
[----:B------:R-:W-:-:S05]  /*3e8b0*/  IMAD.MOV.U32 R7, RZ, RZ, R40 ;  /* 0x000000ffff077224 */ /* 0x000fca00078e0028 */
[----:B------:R3:W-:Y:S01]  /*3e8c0*/  LDGSTS.E [R4+0x7200], [R6.64], P2 ;  /* 0x0720000006047fae */ /* 0x0007e20009121844 */
[----:B------:R-:W-:Y:S02]  /*3e8d0*/  IMAD.MOV.U32 R237, RZ, RZ, R92 ;  /* 0x000000ffffed7224 */ /* 0x000fe400078e005c */
[----:B------:R-:W-:Y:S02]  /*3e8e0*/  IMAD.MOV.U32 R236, RZ, RZ, R93 ;  /* 0x000000ffffec7224 */ /* 0x000fe400078e005d */
[----:B------:R-:W-:Y:S02]  /*3e8f0*/  IMAD.MOV.U32 R235, RZ, RZ, R94 ;  /* 0x000000ffffeb7224 */ /* 0x000fe400078e005e */
[----:B---3--:R-:W-:Y:S02]  /*3e900*/  IMAD.MOV.U32 R6, RZ, RZ, R33 ;  /* 0x000000ffff067224 */ /* 0x008fe400078e0021 */
        /* <DEDUP_REMOVED lines=10> */
[-C--:B------:R-:W-:Y:S01]  /*3e9b0*/  LOP3.LUT R35, R35, R34.reuse, RZ, 0x3c, !PT ;  /* 0x0000002223237212 */ /* 0x080fe200078e3cff */
[----:B------:R-:W-:Y:S02]  /*3e9c0*/  IMAD.MOV.U32 R60, RZ, RZ, R81 ;  /* 0x000000ffff3c7224 */ /* 0x000fe400078e0051 */
[----:B------:R-:W-:Y:S01]  /*3e9d0*/  IMAD.MOV.U32 R58, RZ, RZ, R82 ;  /* 0x000000ffff3a7224 */ /* 0x000fe200078e0052 */
[----:B------:R-:W-:Y:S01]  /*3e9e0*/  LOP3.LUT R34, R35, R34, RZ, 0x3c, !PT ;  /* 0x0000002223227212 */ /* 0x000fe200078e3cff */
[----:B------:R-:W-:Y:S02]  /*3e9f0*/  IMAD.MOV.U32 R57, RZ, RZ, R83 ;  /* 0x000000ffff397224 */ /* 0x000fe400078e0053 */
[----:B------:R-:W-:-:S02]  /*3ea00*/  IMAD.MOV.U32 R56, RZ, RZ, R76 ;  /* 0x000000ffff387224 */ /* 0x000fc400078e004c */
[----:B------:R-:W-:Y:S02]  /*3ea10*/  IMAD.MOV.U32 R59, RZ, RZ, R39 ;  /* 0x000000ffff3b7224 */ /* 0x000fe400078e0027 */
[----:B------:R-:W-:Y:S01]  /*3ea20*/  IMAD.MOV.U32 R55, RZ, RZ, R77 ;  /* 0x000000ffff377224 */ /* 0x000fe200078e004d */
[----:B------:R-:W-:Y:S01]  /*3ea30*/  LOP3.LUT R35, R35, R34, RZ, 0x3c, !PT ;  /* 0x0000002223237212 */ /* 0x000fe200078e3cff */
        /* <DEDUP_REMOVED lines=8> */
[----:B-1----:R-:W-:Y:S02]  /*3eac0*/  IMAD.MOV.U32 R42, RZ, RZ, R21 ;  /* 0x000000ffff2a7224 */ /* 0x002fe400078e0015 */
[----:B--2---:R-:W-:Y:S01]  /*3ead0*/  IMAD.X R36, R36, 0x1, R2, P5 ;  /* 0x0000000124247824 */ /* 0x004fe200028e0602 */
[----:B----4-:R-:W-:-:S05]  /*3eae0*/  IADD3 R29, P5, R29, R43, RZ ;  /* 0x0000002b1d1d7210 */ /* 0x010fca0007fbe0ff */
[--C-:B------:R-:W-:Y:S01]  /*3eaf0*/  IMAD.X R32, R32, 0x1, R2.reuse, P5 ;  /* 0x0000000120207824 */ /* 0x100fe200028e0602 */
[----:B------:R-:W-:Y:S01]  /*3eb00*/  IADD3 R3, P5, R3, R43, RZ ;  /* 0x0000002b03037210 */ /* 0x000fe20007fbe0ff */
[----:B------:R-:W-:Y:S04]  /*3eb10*/  STL [R1+0x1b6c], R36 ;  /* 0x001b6c2401007387 */ /* 0x000fe80000100800 */
[----:B------:R-:W-:Y:S01]  /*3eb20*/  IMAD.X R5, R5, 0x1, R2, P5 ;  /* 0x0000000105057824 */ /* 0x000fe200028e0602 */
[----:B------:R1:W-:Y:S04]  /*3eb30*/  STL [R1+0x1b80], R29 ;  /* 0x001b801d01007387 */ /* 0x0003e80000100800 */
[----:B------:R-:W-:Y:S04]  /*3eb40*/  STL [R1+0x1b7c], R32 ;  /* 0x001b7c2001007387 */ /* 0x000fe80000100800 */
[----:B------:R-:W-:Y:S04]  /*3eb50*/  STL [R1+0x1b90], R3 ;  /* 0x001b900301007387 */ /* 0x000fe80000100800 */
[----:B------:R-:W-:Y:S01]  /*3eb60*/  STL [R1+0x1b8c], R5 ;  /* 0x001b8c0501007387 */ /* 0x000fe20000100800 */
[----:B------:R-:W-:-:S03]  /*3eb70*/  IMAD.MOV.U32 R7, RZ, RZ, R36 ;  /* 0x000000ffff077224 */ /* 0x000fc600078e0024 */
[----:B------:R-:W-:Y:S04]  /*3eb80*/  STL.64 [R1+0x1660], R78 ;  /* 0x0016604e01007387 */ /* 0x000fe80000100a00 */
[----:B------:R-:W-:Y:S04]  /*3eb90*/  STL.64 [R1+0x1658], R72 ;  /* 0x0016584801007387 */ /* 0x000fe80000100a00 */
[----:B------:R-:W-:Y:S04]  /*3eba0*/  STL.64 [R1+0x1650], R74 ;  /* 0x0016504a01007387 */ /* 0x000fe80000100a00 */
[----:B------:R-:W-:Y:S04]  /*3ebb0*/  STL.64 [R1+0x1648], R68 ;  /* 0x0016484401007387 */ /* 0x000fe80000100a00 */
[----:B------:R-:W-:Y:S04]  /*3ebc0*/  STL.64 [R1+0x1640], R70 ;  /* 0x0016404601007387 */ /* 0x000fe80000100a00 */
[----:B------:R2:W5:Y:S04]  /*3ebd0*/  LDL.LU R146, [R1+0x1c60] ;  /* 0x001c600001927983 */ /* 0x0005680000300800 */
[----:B------:R2:W5:Y:S04]  /*3ebe0*/  LDL.LU R147, [R1+0x1c5c] ;  /* 0x001c5c0001937983 */ /* 0x0005680000300800 */
[----:B------:R-:W-:Y:S04]  /*3ebf0*/  STL.64 [R1+0x1638], R244 ;  /* 0x001638f401007387 */ /* 0x000fe80000100a00 */
[----:B------:R3:W-:Y:S04]  /*3ec00*/  LDGSTS.E [R4+0x7600], [R6.64], P2 ;  /* 0x0760000006047fae */ /* 0x0007e80009121844 */
[----:B------:R2:W5:Y:S04]  /*3ec10*/  LDL.LU R92, [R1+0x1c58] ;  /* 0x001c5800015c7983 */ /* 0x0005680000300800 */
[----:B------:R2:W5:Y:S01]  /*3ec20*/  LDL.LU R93, [R1+0x1c54] ;  /* 0x001c5400015d7983 */ /* 0x0005620000300800 */
[----:B---3--:R-:W-:-:S03]  /*3ec30*/  IMAD.MOV.U32 R6, RZ, RZ, R29 ;  /* 0x000000ffff067224 */ /* 0x008fc600078e001d */
[----:B------:R-:W-:Y:S01]  /*3ec40*/  STL.64 [R1+0x1630], R246 ;  /* 0x001630f601007387 */ /* 0x000fe20000100a00 */
[----:B------:R-:W-:-:S03]  /*3ec50*/  IMAD.MOV.U32 R7, RZ, RZ, R32 ;  /* 0x000000ffff077224 */ /* 0x000fc600078e0020 */
        /* <DEDUP_REMOVED lines=14> */
[----:B------:R2:W5:Y:S04]  /*3ed40*/  LDL.LU R85, [R1+0x1c34] ;  /* 0x001c340001557983 */ /* 0x0005680000300800 */
[----:B------:R4:W-:Y:S04]  /*3ed50*/  LDGSTS.E [R4+0x8200], [R78.64], P2 ;  /* 0x082000004e047fae */ /* 0x0009e80009121844 */
[----:B------:R-:W-:Y:S04]  /*3ed60*/  STL.64 [R1+0x1610], R234 ;  /* 0x001610ea01007387 */ /* 0x000fe80000100a00 */
[----:B------:R1:W-:Y:S04]  /*3ed70*/  LDGSTS.E [R4+0x8600], [R72.64], P2 ;  /* 0x0860000048047fae */ /* 0x0003e80009121844 */
[----:B------:R2:W5:Y:S04]  /*3ed80*/  LDL.LU R86, [R1+0x1c30] ;  /* 0x001c300001567983 */ /* 0x0005680000300800 */
[----:B------:R1:W-:Y:S04]  /*3ed90*/  LDGSTS.E [R4+0x8a00], [R74.64], P2 ;  /* 0x08a000004a047fae */ /* 0x0003e80009121844 */
        /* <DEDUP_REMOVED lines=19> */
[----:B------:R2:W-:Y:S01]  /*3eed0*/  LDGSTS.E [R4+0xb200], [R66.64], P2 ;  /* 0x0b20000042047fae */ /* 0x0005e20009121844 */
[----:B-1----:R-:W-:-:S03]  /*3eee0*/  IMAD.MOV.U32 R29, RZ, RZ, R28 ;  /* 0x000000ffff1d7224 */ /* 0x002fc600078e001c */
[----:B------:R2:W5:Y:S04]  /*3eef0*/  LDL.LU R77, [R1+0x1c14] ;  /* 0x001c1400014d7983 */ /* 0x0005680000300800 */
[----:B------:R2:W-:Y:S01]  /*3ef00*/  LDGSTS.E [R4+0xb600], [R64.64], P2 ;  /* 0x0b60000040047fae */ /* 0x0005e20009121844 */
[----:B------:R-:W-:-:S03]  /*3ef10*/  IMAD.MOV.U32 R28, RZ, RZ, R31 ;  /* 0x000000ffff1c7224 */ /* 0x000fc600078e001f */
[----:B------:R2:W5:Y:S04]  /*3ef20*/  LDL.LU R250, [R1+0x1c10] ;  /* 0x001c100001fa7983 */ /* 0x0005680000300800 */
[----:B------:R2:W-:Y:S04]  /*3ef30*/  LDGSTS.E [R4+0xba00], [R62.64], P2 ;  /* 0x0ba000003e047fae */ /* 0x0005e80009121844 */
[----:B------:R-:W-:Y:S04]  /*3ef40*/  STL.64 [R1+0x15e8], R60 ;  /* 0x0015e83c01007387 */ /* 0x000fe80000100a00 */
[----:B------:R2:W-:Y:S04]  /*3ef50*/  LDGSTS.E [R4+0xbe00], [R60.64], P2 ;  /* 0x0be000003c047fae */ /* 0x0005e80009121844 */
[----:B------:R-:W-:Y:S04]  /*3ef60*/  STL.64 [R1+0x15e0], R58 ;  /* 0x0015e03a01007387 */ /* 0x000fe80000100a00 */
[----:B------:R2:W-:Y:S01]  /*3ef70*/  LDGSTS.E [R4+0xc200], [R58.64], P2 ;  /* 0x0c2000003a047fae */ /* 0x0005e20009121844 */
[----:B------:R-:W-:-:S03]  /*3ef80*/  IMAD.MOV.U32 R43, RZ, RZ, R19 ;  /* 0x000000ffff2b7224 */ /* 0x000fc600078e0013 */
        /* <DEDUP_REMOVED lines=15> */
[----:B------:R2:W-:Y:S01]  /*3f080*/  LDGSTS.E [R4+0xe200], [R48.64], P2 ;  /* 0x0e20000030047fae */ /* 0x0005e20009121844 */
[----:B------:R-:W-:-:S03]  /*3f090*/  IMAD.MOV.U32 R46, RZ, RZ, R22 ;  /* 0x000000ffff2e7224 */ /* 0x000fc600078e0016 */
[----:B------:R1:W-:Y:S01]  /*3f0a0*/  STL.64 [R1+0x1598], R42 ;  /* 0x0015982a01007387 */ /* 0x0003e20000100a00 */
[----:B------:R-:W-:-:S03]  /*3f0b0*/  IMAD.MOV.U32 R47, RZ, RZ, R20 ;  /* 0x000000ffff2f7224 */ /* 0x000fc600078e0014 */
[----:B------:R1:W-:Y:S01]  /*3f0c0*/  LDGSTS.E [R4+0xe600], [R42.64], P2 ;  /* 0x0e6000002a047fae */ /* 0x0003e20009121844 */
[----:B------:R-:W-:Y:S02]  /*3f0d0*/  IMAD.MOV.U32 R44, RZ, RZ, R15 ;  /* 0x000000ffff2c7224 */ /* 0x000fe400078e000f */
[----:B------:R-:W-:Y:S02]  /*3f0e0*/  IMAD.MOV.U32 R45, RZ, RZ, R13 ;  /* 0x000000ffff2d7224 */ /* 0x000fe400078e000d */
[----:B------:R-:W-:Y:S02]  /*3f0f0*/  IMAD.MOV.U32 R40, RZ, RZ, R16 ;  /* 0x000000ffff287224 */ /* 0x000fe400078e0010 */
[----:B------:R-:W-:Y:S01]  /*3f100*/  IMAD.MOV.U32 R41, RZ, RZ, R14 ;  /* 0x000000ffff297224 */ /* 0x000fe200078e000e */
[----:B------:R-:W-:Y:S01]  /*3f110*/  STL.64 [R1+0x1590], R46 ;  /* 0x0015902e01007387 */ /* 0x000fe20000100a00 */
[----:B-1----:R-:W-:Y:S02]  /*3f120*/  IMAD.MOV.U32 R43, RZ, RZ, 0x1f ;  /* 0x0000001fff2b7424 */ /* 0x002fe400078e00ff */
[----:B------:R-:W-:Y:S01]  /*3f130*/  IMAD.MOV.U32 R36, RZ, RZ, R17 ;  /* 0x000000ffff247224 */ /* 0x000fe200078e0011 */
[----:B------:R2:W-:Y:S01]  /*3f140*/  LDGSTS.E [R4+0xea00], [R46.64], P2 ;  /* 0x0ea000002e047fae */ /* 0x0005e20009121844 */
[----:B------:R-:W-:Y:S01]  /*3f150*/  IMAD.MOV.U32 R37, RZ, RZ, R8 ;  /* 0x000000ffff257224 */ /* 0x000fe200078e0008 */
[----:B------:R-:W-:Y:S01]  /*3f160*/  IADD3 R43, R43, c[0x0][0x180], RZ ;  /* 0x000060002b2b7a10 */ /* 0x000fe20007ffe0ff */
[----:B------:R-:W-:Y:S01]  /*3f170*/  IMAD.MOV.U32 R32, RZ, RZ, R11 ;  /* 0x000000ffff207224 */ /* 0x000fe200078e000b */
[----:B------:R-:W-:Y:S01]  /*3f180*/  STL.64 [R1+0x1688], R44 ;  /* 0x0016882c01007387 */ /* 0x000fe20000100a00 */
[----:B------:R-:W-:Y:S01]  /*3f190*/  IMAD.MOV.U32 R33, RZ, RZ, R9 ;  /* 0x000000ffff217224 */ /* 0x000fe200078e0009 */
[----:B------:R-:W-:Y:S01]  /*3f1a0*/  SHF.R.S32.HI R3, RZ, 0x1f, R43 ;  /* 0x0000001fff037819 */ /* 0x000fe2000001142b */
[----:B---3--:R-:W-:Y:S01]  /*3f1b0*/  IMAD.MOV.U32 R6, RZ, RZ, R12 ;  /* 0x000000ffff067224 */ /* 0x008fe200078e000c */
[----:B------:R-:W-:Y:S01]  /*3f1c0*/  STL.64 [R1+0x1680], R40 ;  /* 0x0016802801007387 */ /* 0x000fe20000100a00 */
[----:B------:R-:W-:-:S03]  /*3f1d0*/  IMAD.MOV.U32 R7, RZ, RZ, R10 ;  /* 0x000000ffff077224 */ /* 0x000fc600078e000a */
[----:B----4-:R2:W5:Y:S01]  /*3f1e0*/  LDL.LU.64 R78, [R1+0x1c08] ;  /* 0x001c0800014e7983 */ /* 0x0105620000300a00 */
[----:B------:R-:W-:-:S03]  /*3f1f0*/  LEA.HI R3, R3, R43, RZ, 0x5 ;  /* 0x0000002b03037211 */ /* 0x000fc600078f28ff */
[----:B------:R-:W-:Y:S04]  /*3f200*/  STL.64 [R1+0x1678], R36 ;  /* 0x0016782401007387 */ /* 0x000fe80000100a00 */
[----:B------:R2:W5:Y:S01]  /*3f210*/  LDL.LU.64 R72, [R1+0x1c00] ;  /* 0x001c000001487983 */ /* 0x0005620000300a00 */
[----:B------:R-:W-:-:S03]  /*3f220*/  IADD3 R251, R251, 0x1, RZ ;  /* 0x00000001fbfb7810 */ /* 0x000fc60007ffe0ff */
[----:B------:R-:W-:Y:S01]  /*3f230*/  STL.64 [R1+0x1670], R32 ;  /* 0x0016702001007387 */ /* 0x000fe20000100a00 */
[----:B------:R-:W-:-:S03]  /*3f240*/  SHF.R.S32.HI R3, RZ, 0x5, R3 ;  /* 0x00000005ff037819 */ /* 0x000fc60000011403 */
[----:B------:R2:W5:Y:S04]  /*3f250*/  LDL.LU.64 R74, [R1+0x1bf8] ;  /* 0x001bf800014a7983 */ /* 0x0005680000300a00 */
[----:B------:R-:W-:Y:S04]  /*3f260*/  STL.64 [R1+0x1668], R6 ;  /* 0x0016680601007387 */ /* 0x000fe80000100a00 */
[----:B------:R2:W5:Y:S04]  /*3f270*/  LDL.LU.64 R68, [R1+0x1bf0] ;  /* 0x001bf00001447983 */ /* 0x0005680000300a00 */
[----:B------:R2:W-:Y:S04]  /*3f280*/  LDGSTS.E [R4+0xee00], [R44.64], P2 ;  /* 0x0ee000002c047fae */ /* 0x0005e80009121844 */
[----:B------:R2:W5:Y:S04]  /*3f290*/  LDL.LU.64 R70, [R1+0x1be8] ;  /* 0x001be80001467983 */ /* 0x0005680000300a00 */
[----:B------:R2:W-:Y:S04]  /*3f2a0*/  LDGSTS.E [R4+0xf200], [R40.64], P2 ;  /* 0x0f20000028047fae */ /* 0x0005e80009121844 */
[----:B------:R2:W5:Y:S04]  /*3f2b0*/  LDL.LU.64 R244, [R1+0x1be0] ;  /* 0x001be00001f47983 */ /* 0x0005680000300a00 */
[----:B------:R2:W-:Y:S04]  /*3f2c0*/  LDGSTS.E [R4+0xf600], [R36.64], P2 ;  /* 0x0f60000024047fae */ /* 0x0005e80009121844 */
[----:B------:R2:W5:Y:S04]  /*3f2d0*/  LDL.LU.64 R246, [R1+0x1bd8] ;  /* 0x001bd80001f67983 */ /* 0x0005680000300a00 */
[----:B------:R2:W-:Y:S04]  /*3f2e0*/  LDGSTS.E [R4+0xfa00], [R32.64], P2 ;  /* 0x0fa0000020047fae */ /* 0x0005e80009121844 */
[----:B------:R2:W5:Y:S04]  /*3f2f0*/  LDL.LU.64 R248, [R1+0x1bd0] ;  /* 0x001bd00001f87983 */ /* 0x0005680000300a00 */
[----:B------:R2:W-:Y:S01]  /*3f300*/  LDGSTS.E [R4+0xfe00], [R6.64], P2 ;  /* 0x0fe0000006047fae */ /* 0x0005e20009121844 */
[----:B------:R-:W-:-:S03]  /*3f310*/  ISETP.NE.U32.AND P2, PT, R251, R3, PT ;  /* 0x00000003fb00720c */ /* 0x000fc60003f45070 */
[----:B------:R1:W-:Y:S04]  /*3f320*/  STL [R1+0x178c], R251 ;  /* 0x00178cfb01007387 */ /* 0x0003e80000100800 */
[----:B------:R-:W0:Y:S04]  /*3f330*/  LDGDEPBAR ;  /* 0x00000000000079af */ /* 0x000e280000000000 */
[----:B-1----:R2:W5:Y:S02]  /*3f340*/  LDL.LU R251, [R1+0x1bcc] ;  /* 0x001bcc0001fb7983 */ /* 0x0025640000300800 */
[----:B------:R-:W-:Y:S01]  /*3f350*/  @!P2 CALL.REL.NOINC `(.L_x_0) ;  /* 0x000000100000a944 */ /* 0x000fe20003c00000 */
[----:B------:R-:W-:Y:S05]  /*3f360*/  BRA `(.L_x_1) ;  /* 0xfffdc62000007947 */ /* 0x000fea000383ffff */
.L_x_0:
[----:B-----5:R-:W3:Y:S01]  /*3f370*/  LDL R24, [R1+0xa9c] ;  /* 0x000a9c0001187983 */ /* 0x020ee20000100800 */
[----:B------:R-:W-:-:S04]  /*3f380*/  DEPBAR.LE SB0, 0x0 ;  /* 0x000080000000791a */ /* 0x000fc80000000000 */
[----:B--2---:R-:W3:Y:S04]  /*3f390*/  LDL.LU R4, [R1+0xf30] ;  /* 0x000f300001047983 */ /* 0x004ee80000300800 */
[----:B------:R-:W3:Y:S04]  /*3f3a0*/  LDL.LU R5, [R1+0xf34] ;  /* 0x000f340001057983 */ /* 0x000ee80000300800 */
[----:B------:R-:W3:Y:S04]  /*3f3b0*/  LDL.LU R6, [R1+0xf10] ;  /* 0x000f100001067983 */ /* 0x000ee80000300800 */
[----:B------:R-:W3:Y:S04]  /*3f3c0*/  LDL.LU R7, [R1+0xf14] ;  /* 0x000f140001077983 */ /* 0x000ee80000300800 */
[----:B------:R-:W-:Y:S06]  /*3f3d0*/  BAR.SYNC.DEFER_BLOCKING 0x0 ;  /* 0x0000000000007b1d */ /* 0x000fec0000010000 */
        /* <DEDUP_REMOVED lines=16> */
[----:B---3--:R1:W-:Y:S04]  /*3f4e0*/  STS.128 [R24], R4 ;  /* 0x0000000418007388 */ /* 0x0083e80000000c00 */
[----:B-1----:R-:W3:Y:S04]  /*3f4f0*/  LDL.LU R4, [R1+0xbd8] ;  /* 0x000bd80001047983 */ /* 0x002ee80000300800 */
[----:B------:R-:W3:Y:S04]  /*3f500*/  LDL.LU R5, [R1+0xbdc] ;  /* 0x000bdc0001057983 */ /* 0x000ee80000300800 */
[----:B------:R-:W3:Y:S04]  /*3f510*/  LDL.LU R6, [R1+0xbc8] ;  /* 0x000bc80001067983 */ /* 0x000ee80000300800 */
[----:B------:R-:W3:Y:S04]  /*3f520*/  LDL.LU R7, [R1+0xbcc] ;  /* 0x000bcc0001077983 */ /* 0x000ee80000300800 */
[----:B--2---:R1:W-:Y:S04]  /*3f530*/  STS.128 [R24+0x80], R20 ;  /* 0x0000801418007388 */ /* 0x0043e80000000c00 */
[----:B----4-:R2:W-:Y:S04]  /*3f540*/  STS.128 [R24+0x100], R16 ;  /* 0x0001001018007388 */ /* 0x0105e80000000c00 */
[----:B-1----:R-:W4:Y:S04]  /*3f550*/  LDL.LU R20, [R1+0xac0] ;  /* 0x000ac00001147983 */ /* 0x002f280000300800 */
[----:B------:R-:W4:Y:S04]  /*3f560*/  LDL.LU R21, [R1+0xac4] ;  /* 0x000ac40001157983 */ /* 0x000f280000300800 */
[----:B------:R-:W4:Y:S04]  /*3f570*/  LDL.LU R22, [R1+0xab0] ;  /* 0x000ab00001167983 */ /* 0x000f280000300800 */
[----:B------:R-:W4:Y:S04]  /*3f580*/  LDL.LU R23, [R1+0xab4] ;  /* 0x000ab40001177983 */ /* 0x000f280000300800 */
[----:B--2---:R-:W2:Y:S04]  /*3f590*/  LDL.LU R16, [R1+0xac8] ;  /* 0x000ac80001107983 */ /* 0x004ea80000300800 */
[----:B------:R-:W2:Y:S04]  /*3f5a0*/  LDL.LU R17, [R1+0xacc] ;  /* 0x000acc0001117983 */ /* 0x000ea80000300800 */
[----:B------:R-:W2:Y:S04]  /*3f5b0*/  LDL.LU R18, [R1+0xab8] ;  /* 0x000ab80001127983 */ /* 0x000ea80000300800 */
[----:B------:R1:W-:Y:S04]  /*3f5c0*/  STS.128 [R24+0x180], R12 ;  /* 0x0001800c18007388 */ /* 0x0003e80000000c00 */
[----:B------:R-:W2:Y:S04]  /*3f5d0*/  LDL.LU R19, [R1+0xabc] ;  /* 0x000abc0001137983 */ /* 0x000ea80000300800 */
[----:B------:R1:W-:Y:S04]  /*3f5e0*/  STS.128 [R24+0x200], R8 ;  /* 0x0002000818007388 */ /* 0x0003e80000000c00 */
        /* <DEDUP_REMOVED lines=8> */
[----:B---3--:R1:W-:Y:S04]  /*3f670*/  STS.128 [R24+0x280], R4 ;  /* 0x0002800418007388 */ /* 0x0083e80000000c00 */
[----:B-1----:R-:W3:Y:S04]  /*3f680*/  LDL.LU R4, [R1+0x4b0] ;  /* 0x0004b00001047983 */ /* 0x002ee80000300800 */
[----:B------:R-:W3:Y:S04]  /*3f690*/  LDL.LU R5, [R1+0x4b4] ;  /* 0x0004b40001057983 */ /* 0x000ee80000300800 */
[----:B------:R-:W3:Y:S04]  /*3f6a0*/  LDL.LU R6, [R1+0x4a0] ;  /* 0x0004a00001067983 */ /* 0x000ee80000300800 */
[----:B------:R-:W3:Y:S04]  /*3f6b0*/  LDL.LU R7, [R1+0x4a4] ;  /* 0x0004a40001077983 */ /* 0x000ee80000300800 */
[----:B----4-:R1:W-:Y:S04]  /*3f6c0*/  STS.128 [R24+0x300], R20 ;  /* 0x0003001418007388 */ /* 0x0103e80000000c00 */
[----:B-1----:R-:W4:Y:S04]  /*3f6d0*/  LDL.LU R20, [R1+0x4b8] ;  /* 0x0004b80001147983 */ /* 0x002f280000300800 */
[----:B------:R-:W4:Y:S04]  /*3f6e0*/  LDL.LU R21, [R1+0x4bc] ;  /* 0x0004bc0001157983 */ /* 0x000f280000300800 */
[----:B------:R-:W4:Y:S04]  /*3f6f0*/  LDL.LU R22, [R1+0x4a8] ;  /* 0x0004a80001167983 */ /* 0x000f280000300800 */
[----:B--2---:R1:W-:Y:S04]  /*3f700*/  STS.128 [R24+0x380], R16 ;  /* 0x0003801018007388 */ /* 0x0043e80000000c00 */
[----:B------:R-:W4:Y:S04]  /*3f710*/  LDL.LU R23, [R1+0x4ac] ;  /* 0x0004ac0001177983 */ /* 0x000f280000300800 */
[----:B-1----:R-:W2:Y:S04]  /*3f720*/  LDL.LU R16, [R1+0x180] ;  /* 0x0001800001107983 */ /* 0x002ea80000300800 */
        /* <DEDUP_REMOVED lines=18> */
[----:B------:R-:W1:Y:S04]  /*3f850*/  S2R R25, SR_TID.X ;  /* 0x0000000000197919 */ /* 0x000e680000002100 */
[----:B----4-:R-:W-:Y:S04]  /*3f860*/  STS.128 [R24+0x580], R20 ;  /* 0x0005801418007388 */ /* 0x010fe80000000c00 */
[----:B--2---:R-:W-:Y:S01]  /*3f870*/  STS.128 [R24+0x600], R16 ;  /* 0x0006001018007388 */ /* 0x004fe20000000c00 */
[C---:B-1----:R-:W-:Y:S01]  /*3f880*/  IMAD.SHL.U32 R0, R25.reuse, 0x1000, RZ ;  /* 0x0000100019007824 */ /* 0x042fe200078e00ff */
[----:B------:R-:W-:-:S04]  /*3f890*/  LOP3.LUT R3, R25, 0x7f, RZ, 0xc0, !PT ;  /* 0x0000007f19037812 */ /* 0x000fc800078ec0ff */
[----:B------:R-:W-:Y:S01]  /*3f8a0*/  LOP3.LUT R0, R0, 0x6000, RZ, 0xc0, !PT ;  /* 0x0000600000007812 */ /* 0x000fe200078ec0ff */
[----:B------:R-:W-:Y:S04]  /*3f8b0*/  STS.128 [R24+0x680], R12 ;  /* 0x0006800c18007388 */ /* 0x000fe80000000c00 */
[----:B------:R-:W-:Y:S01]  /*3f8c0*/  STS.128 [R24+0x700], R8 ;  /* 0x0007000818007388 */ /* 0x000fe20000000c00 */
[----:B------:R-:W-:-:S05]  /*3f8d0*/  IMAD R0, R3, 0x10, R0 ;  /* 0x0000001003007824 */ /* 0x000fca00078e0200 */
[C---:B------:R-:W-:Y:S02]  /*3f8e0*/  LOP3.LUT R3, R0.reuse, 0x20, RZ, 0x3c, !PT ;  /* 0x0000002000037812 */ /* 0x040fe400078e3cff */
[C---:B------:R-:W-:Y:S02]  /*3f8f0*/  LOP3.LUT R2, R0.reuse, 0x40, RZ, 0x3c, !PT ;  /* 0x0000004000027812 */ /* 0x040fe400078e3cff */
[----:B------:R-:W-:Y:S01]  /*3f900*/  LOP3.LUT R252, R0, 0x60, RZ, 0x3c, !PT ;  /* 0x0000006000fc7812 */ /* 0x000fe200078e3cff */
[----:B---3--:R-:W-:Y:S04]  /*3f910*/  STS.128 [R24+0x780], R4 ;  /* 0x0007800418007388 */ /* 0x008fe80000000c00 */
[----:B------:R-:W-:Y:S06]  /*3f920*/  BAR.SYNC.DEFER_BLOCKING 0x0 ;  /* 0x0000000000007b1d */ /* 0x000fec0000010000 */
[----:B------:R-:W1:Y:S04]  /*3f930*/  LDS.128 R8, [R0] ;  /* 0x0000000000087984 */ /* 0x000e680000000c00 */
[----:B------:R-:W2:Y:S04]  /*3f940*/  LDS.128 R16, [R0+0x800] ;  /* 0x0008000000107984 */ /* 0x000ea80000000c00 */
[----:B------:R-:W3:Y:S04]  /*3f950*/  LDS.128 R12, [R0+0x1000] ;  /* 0x00100000000c7984 */ /* 0x000ee80000000c00 */
[----:B-1----:R-:W-:Y:S04]  /*3f960*/  STL.64 [R1+0x420], R8 ;  /* 0x0004200801007387 */ /* 0x002fe80000100a00 */
[----:B------:R-:W-:Y:S04]  /*3f970*/  STL.64 [R1+0x428], R10 ;  /* 0x0004280a01007387 */ /* 0x000fe80000100a00 */
[----:B------:R-:W1:Y:S04]  /*3f980*/  LDS.128 R8, [R0+0x1800] ;  /* 0x0018000000087984 */ /* 0x000e680000000c00 */
[----:B--2---:R-:W-:Y:S04]  /*3f990*/  STL.64 [R1+0x650], R16 ;  /* 0x0006501001007387 */ /* 0x004fe80000100a00 */
[----:B------:R-:W-:Y:S04]  /*3f9a0*/  STL.64 [R1+0x658], R18 ;  /* 0x0006581201007387 */ /* 0x000fe80000100a00 */
[----:B------:R-:W2:Y:S04]  /*3f9b0*/  LDS.128 R16, [R3] ;  /* 0x0000000003107984 */ /* 0x000ea80000000c00 */
[----:B---3--:R-:W-:Y:S04]  /*3f9c0*/  STL.64 [R1+0xab0], R12 ;  /* 0x000ab00c01007387 */ /* 0x008fe80000100a00 */
[----:B------:R-:W-:Y:S04]  /*3f9d0*/  STL.64 [R1+0xab8], R14 ;  /* 0x000ab80e01007387 */ /* 0x000fe80000100a00 */
[----:B------:R-:W3:Y:S04]  /*3f9e0*/  LDS.128 R12, [R3+0x800] ;  /* 0x00080000030c7984 */ /* 0x000ee80000000c00 */
[----:B-1----:R-:W-:Y:S04]  /*3f9f0*/  STL.64 [R1+0xbd0], R8 ;  /* 0x000bd00801007387 */ /* 0x002fe80000100a00 */
[----:B------:R-:W-:Y:S04]  /*3fa00*/  STL.64 [R1+0xbd8], R10 ;  /* 0x000bd80a01007387 */ /* 0x000fe80000100a00 */
[----:B------:R-:W1:Y:S04]  /*3fa10*/  LDS.128 R8, [R3+0x1000] ;  /* 0x0010000003087984 */ /* 0x000e680000000c00 */
[----:B--2---:R-:W-:Y:S04]  /*3fa20*/  STL.64 [R1+0x450], R16 ;  /* 0x0004501001007387 */ /* 0x004fe80000100a00 */
[----:B------:R-:W-:Y:S04]  /*3fa30*/  STL.64 [R1+0x458], R18 ;  /* 0x0004581201007387 */ /* 0x000fe80000100a00 */
[----:B------:R-:W2:Y:S04]  /*3fa40*/  LDS.128 R16, [R3+0x1800] ;  /* 0x0018000003107984 */ /* 0x000ea80000000c00 */
[----:B---3--:R-:W-:Y:S04]  /*3fa50*/  STL.64 [R1+0x990], R12 ;  /* 0x0009900c01007387 */ /* 0x008fe80000100a00 */
[----:B------:R-:W-:Y:S04]  /*3fa60*/  STL.64 [R1+0x998], R14 ;  /* 0x0009980e01007387 */ /* 0x000fe80000100a00 */
[----:B------:R-:W3:Y:S04]  /*3fa70*/  LDS.128 R12, [R2] ;  /* 0x00000000020c7984 */ /* 0x000ee80000000c00 */
        /* <DEDUP_REMOVED lines=8> */
[----:B------:R-:W3:Y:S04]  /*3fb00*/  LDS.128 R12, [R2+0x1800] ;  /* 0x00180000020c7984 */ /* 0x000ee80000000c00 */
[----:B-1----:R-:W-:Y:S04]  /*3fb10*/  STL.64 [R1+0x9a0], R8 ;  /* 0x0009a00801007387 */ /* 0x002fe80000100a00 */
[----:B------:R-:W-:Y:S04]  /*3fb20*/  STL.64 [R1+0x9a8], R10 ;  /* 0x0009a80a01007387 */ /* 0x000fe80000100a00 */
[----:B------:R-:W1:Y:S04]  /*3fb30*/  LDS.128 R8, [R252] ;  /* 0x00000000fc087984 */ /* 0x000e680000000c00 */
        /* <DEDUP_REMOVED lines=11> */
[----:B---3--:R-:W-:Y:S04]  /*3fbf0*/  STL.64 [R1+0xbc0], R12 ;  /* 0x000bc00c01007387 */ /* 0x008fe80000100a00 */
[----:B------:R-:W-:Y:S01]  /*3fc00*/  STL.64 [R1+0xbc8], R14 ;  /* 0x000bc80e01007387 */ /* 0x000fe20000100a00 */
[----:B------:R-:W-:-:S02]  /*3fc10*/  IMAD.MOV.U32 R4, RZ, RZ, R144 ;  /* 0x000000ffff047224 */ /* 0x000fc400078e0090 */
[----:B------:R-:W-:Y:S02]  /*3fc20*/  IMAD.MOV.U32 R5, RZ, RZ, R145 ;  /* 0x000000ffff057224 */ /* 0x000fe400078e0091 */
[----:B------:R-:W-:Y:S02]  /*3fc30*/  IMAD.MOV.U32 R6, RZ, RZ, R148 ;  /* 0x000000ffff067224 */ /* 0x000fe400078e0094 */
[----:B------:R-:W-:Y:S01]  /*3fc40*/  IMAD.MOV.U32 R7, RZ, RZ, R149 ;  /* 0x000000ffff077224 */ /* 0x000fe200078e0095 */
[----:B------:R-:W-:Y:S01]  /*3fc50*/  BAR.SYNC.DEFER_BLOCKING 0x0 ;  /* 0x0000000000007b1d */ /* 0x000fe20000010000 */
[----:B------:R-:W-:Y:S02]  /*3fc60*/  IMAD.MOV.U32 R148, RZ, RZ, R146 ;  /* 0x000000ffff947224 */ /* 0x000fe400078e0092 */
[----:B------:R-:W-:-:S03]  /*3fc70*/  IMAD.MOV.U32 R149, RZ, RZ, R147 ;  /* 0x000000ffff957224 */ /* 0x000fc600078e0093 */
[----:B-1----:R1:W-:Y:S04]  /*3fc80*/  STL.64 [R1+0xcf0], R8 ;  /* 0x000cf00801007387 */ /* 0x0023e80000100a00 */
[----:B------:R2:W-:Y:S04]  /*3fc90*/  STL.64 [R1+0xcf8], R10 ;  /* 0x000cf80a01007387 */ /* 0x0005e80000100a00 */
[----:B------:R-:W3:Y:S04]  /*3fca0*/  LDL.LU R20, [R1+0x5f0] ;  /* 0x0005f00001147983 */ /* 0x000ee80000300800 */
[----:B------:R-:W3:Y:S04]  /*3fcb0*/  LDL.LU R21, [R1+0x5f4] ;  /* 0x0005f40001157983 */ /* 0x000ee80000300800 */
[----:B------:R-:W3:Y:S01]  /*3fcc0*/  LDL.LU R22, [R1+0x610] ;  /* 0x0006100001167983 */ /* 0x000ee20000300800 */
[----:B-1----:R-:W-:-:S03]  /*3fcd0*/  IMAD.MOV.U32 R8, RZ, RZ, R208 ;  /* 0x000000ffff087224 */ /* 0x002fc600078e00d0 */
[----:B------:R-:W3:Y:S01]  /*3fce0*/  LDL.LU R23, [R1+0x614] ;  /* 0x0006140001177983 */ /* 0x000ee20000300800 */
[----:B------:R-:W-:-:S03]  /*3fcf0*/  IMAD.MOV.U32 R9, RZ, RZ, R209 ;  /* 0x000000ffff097224 */ /* 0x000fc600078e00d1 */
[----:B------:R-:W4:Y:S01]  /*3fd00*/  LDL.LU R16, [R1+0x5f8] ;  /* 0x0005f80001107983 */ /* 0x000f220000300800 */
[----:B--2---:R-:W-:Y:S02]  /*3fd10*/  IMAD.MOV.U32 R10, RZ, RZ, R228 ;  /* 0x000000ffff0a7224 */ /* 0x004fe400078e00e4 */
[----:B------:R-:W-:Y:S01]  /*3fd20*/  IMAD.MOV.U32 R11, RZ, RZ, R229 ;  /* 0x000000ffff0b7224 */ /* 0x000fe200078e00e5 */
[----:B------:R-:W4:Y:S01]  /*3fd30*/  LDL.LU R17, [R1+0x5fc] ;  /* 0x0005fc0001117983 */ /* 0x000f220000300800 */
[----:B------:R-:W-:-:S03]  /*3fd40*/  IMAD.MOV.U32 R228, RZ, RZ, R210 ;  /* 0x000000ffffe47224 */ /* 0x000fc600078e00d2 */
[----:B------:R-:W4:Y:S01]  /*3fd50*/  LDL.LU R18, [R1+0x618] ;  /* 0x0006180001127983 */ /* 0x000f220000300800 */
[----:B------:R-:W-:-:S03]  /*3fd60*/  IMAD.MOV.U32 R229, RZ, RZ, R211 ;  /* 0x000000ffffe57224 */ /* 0x000fc600078e00d3 */
[----:B------:R-:W4:Y:S04]  /*3fd70*/  LDL.LU R19, [R1+0x61c] ;  /* 0x00061c0001137983 */ /* 0x000f280000300800 */
[----:B------:R-:W2:Y:S04]  /*3fd80*/  LDL.LU R12, [R1+0x310] ;  /* 0x00031000010c7983 */ /* 0x000ea80000300800 */
[----:B------:R1:W-:Y:S04]  /*3fd90*/  STS.128 [R24], R4 ;  /* 0x0000000418007388 */ /* 0x0003e80000000c00 */
[----:B------:R-:W2:Y:S04]  /*3fda0*/  LDL.LU R13, [R1+0x314] ;  /* 0x00031400010d7983 */ /* 0x000ea80000300800 */
[----:B------:R-:W-:Y:S04]  /*3fdb0*/  STS.128 [R24+0x80], R148 ;  /* 0x0000809418007388 */ /* 0x000fe80000000c00 */
[----:B------:R-:W2:Y:S01]  /*3fdc0*/  LDL.LU R14, [R1+0x330] ;  /* 0x00033000010e7983 */ /* 0x000ea20000300800 */
[----:B-1----:R-:W-:-:S03]  /*3fdd0*/  IMAD.MOV.U32 R4, RZ, RZ, R220 ;  /* 0x000000ffff047224 */ /* 0x002fc600078e00dc */
[----:B------:R1:W-:Y:S01]  /*3fde0*/  STS.128 [R24+0x100], R8 ;  /* 0x0001000818007388 */ /* 0x0003e20000000c00 */
[----:B------:R-:W-:Y:S02]  /*3fdf0*/  IMAD.MOV.U32 R5, RZ, RZ, R221 ;  /* 0x000000ffff057224 */ /* 0x000fe400078e00dd */
[----:B------:R-:W-:Y:S01]  /*3fe00*/  IMAD.MOV.U32 R6, RZ, RZ, R224 ;  /* 0x000000ffff067224 */ /* 0x000fe200078e00e0 */
[----:B------:R-:W2:Y:S01]  /*3fe10*/  LDL.LU R15, [R1+0x334] ;  /* 0x00033400010f7983 */ /* 0x000ea20000300800 */
[----:B------:R-:W-:-:S03]  /*3fe20*/  IMAD.MOV.U32 R7, RZ, RZ, R225 ;  /* 0x000000ffff077224 */ /* 0x000fc600078e00e1 */
[----:B------:R-:W-:Y:S04]  /*3fe30*/  STS.128 [R24+0x180], R228 ;  /* 0x000180e418007388 */ /* 0x000fe80000000c00 */
        /* <DEDUP_REMOVED lines=10> */
[----:B------:R-:W-:-:S05]  /*3fee0*/  IMAD.MOV.U32 R225, RZ, RZ, R223 ;  /* 0x000000ffffe17224 */ /* 0x000fca00078e00df */
[----:B------:R-:W-:Y:S04]  /*3fef0*/  STS.128 [R24+0x280], R224 ;  /* 0x000280e018007388 */ /* 0x000fe80000000c00 */
[----:B---3--:R1:W-:Y:S04]  /*3ff00*/  STS.128 [R24+0x300], R20 ;  /* 0x0003001418007388 */ /* 0x0083e80000000c00 */
[----:B-1----:R-:W3:Y:S04]  /*3ff10*/  LDL.LU R20, [R1+0x6f8] ;  /* 0x0006f80001147983 */ /* 0x002ee80000300800 */
[----:B------:R-:W3:Y:S04]  /*3ff20*/  LDL.LU R21, [R1+0x6fc] ;  /* 0x0006fc0001157983 */ /* 0x000ee80000300800 */
[----:B------:R-:W3:Y:S04]  /*3ff30*/  LDL.LU R22, [R1+0x738] ;  /* 0x0007380001167983 */ /* 0x000ee80000300800 */
[----:B----4-:R1:W-:Y:S04]  /*3ff40*/  STS.128 [R24+0x380], R16 ;  /* 0x0003801018007388 */ /* 0x0103e80000000c00 */
[----:B------:R-:W3:Y:S04]  /*3ff50*/  LDL.LU R23, [R1+0x73c] ;  /* 0x00073c0001177983 */ /* 0x000ee80000300800 */
[----:B-1----:R-:W4:Y:S04]  /*3ff60*/  LDL.LU R18, [R1+0x430] ;  /* 0x0004300001127983 */ /* 0x002f280000300800 */
[----:B--2---:R1:W-:Y:S04]  /*3ff70*/  STS.128 [R24+0x400], R12 ;  /* 0x0004000c18007388 */ /* 0x0043e80000000c00 */
[----:B------:R-:W4:Y:S04]  /*3ff80*/  LDL.LU R19, [R1+0x434] ;  /* 0x0004340001137983 */ /* 0x000f280000300800 */
[----:B-1----:R-:W2:Y:S04]  /*3ff90*/  LDL.LU R14, [R1+0x438] ;  /* 0x00043800010e7983 */ /* 0x002ea80000300800 */
[----:B------:R-:W2:Y:S04]  /*3ffa0*/  LDL.LU R15, [R1+0x43c] ;  /* 0x00043c00010f7983 */ /* 0x000ea80000300800 */
[----:B------:R1:W-:Y:S04]  /*3ffb0*/  STS.128 [R24+0x480], R8 ;  /* 0x0004800818007388 */ /* 0x0003e80000000c00 */
        /* <DEDUP_REMOVED lines=12> */
[----:B------:R-:W-:Y:S01]  /*40080*/  IMAD.MOV.U32 R13, RZ, RZ, R243 ;  /* 0x000000ffff0d7224 */ /* 0x000fe200078e00f3 */
[----:B---3--:R-:W-:Y:S04]  /*40090*/  STS.128 [R24+0x580], R20 ;  /* 0x0005801418007388 */ /* 0x008fe80000000c00 */
[----:B----4-:R-:W-:Y:S04]  /*400a0*/  STS.128 [R24+0x600], R16 ;  /* 0x0006001018007388 */ /* 0x010fe80000000c00 */
[----:B--2---:R-:W-:Y:S04]  /*400b0*/  STS.128 [R24+0x680], R12 ;  /* 0x0006800c18007388 */ /* 0x004fe80000000c00 */
[----:B------:R-:W-:Y:S04]  /*400c0*/  STS.128 [R24+0x700], R8 ;  /* 0x0007000818007388 */ /* 0x000fe80000000c00 */
[----:B------:R1:W-:Y:S04]  /*400d0*/  STS.128 [R24+0x780], R4 ;  /* 0x0007800418007388 */ /* 0x0003e80000000c00 */
[----:B------:R-:W-:Y:S06]  /*400e0*/  BAR.SYNC.DEFER_BLOCKING 0x0 ;  /* 0x0000000000007b1d */ /* 0x000fec0000010000 */
[----:B-1----:R-:W3:Y:S04]  /*400f0*/  LDL.LU R4, [R1+0xf00] ;  /* 0x000f000001047983 */ /* 0x002ee80000300800 */
[----:B------:R-:W3:Y:S04]  /*40100*/  LDL.LU R5, [R1+0xf04] ;  /* 0x000f040001057983 */ /* 0x000ee80000300800 */
[----:B------:R-:W3:Y:S04]  /*40110*/  LDL.LU R6, [R1+0xee0] ;  /* 0x000ee00001067983 */ /* 0x000ee80000300800 */
[----:B------:R-:W3:Y:S04]  /*40120*/  LDL.LU R7, [R1+0xee4] ;  /* 0x000ee40001077983 */ /* 0x000ee80000300800 */
[----:B------:R-:W1:Y:S04]  /*40130*/  LDS.128 R8, [R0] ;  /* 0x0000000000087984 */ /* 0x000e680000000c00 */
[----:B------:R-:W3:Y:S04]  /*40140*/  LDS.128 R16, [R0+0x800] ;  /* 0x0008000000107984 */ /* 0x000ee80000000c00 */
[----:B------:R-:W4:Y:S04]  /*40150*/  LDS.128 R12, [R0+0x1000] ;  /* 0x00100000000c7984 */ /* 0x000f280000000c00 */
[----:B-1----:R-:W-:Y:S04]  /*40160*/  STL.64 [R1+0x140], R8 ;  /* 0x0001400801007387 */ /* 0x002fe80000100a00 */
[----:B------:R-:W-:Y:S04]  /*40170*/  STL.64 [R1+0x148], R10 ;  /* 0x0001480a01007387 */ /* 0x000fe80000100a00 */
[----:B------:R-:W1:Y:S04]  /*40180*/  LDS.128 R8, [R0+0x1800] ;  /* 0x0018000000087984 */ /* 0x000e680000000c00 */
[----:B---3--:R-:W-:Y:S04]  /*40190*/  STL.64 [R1+0x310], R16 ;  /* 0x0003101001007387 */ /* 0x008fe80000100a00 */
[----:B------:R-:W-:Y:S04]  /*401a0*/  STL.64 [R1+0x318], R18 ;  /* 0x0003181201007387 */ /* 0x000fe80000100a00 */
[----:B------:R-:W3:Y:S04]  /*401b0*/  LDS.128 R16, [R3] ;  /* 0x0000000003107984 */ /* 0x000ee80000000c00 */
[----:B----4-:R-:W-:Y:S04]  /*401c0*/  STL.64 [R1+0x570], R12 ;  /* 0x0005700c01007387 */ /* 0x010fe80000100a00 */
[----:B------:R-:W-:Y:S04]  /*401d0*/  STL.64 [R1+0x578], R14 ;  /* 0x0005780e01007387 */ /* 0x000fe80000100a00 */
[----:B------:R-:W4:Y:S04]  /*401e0*/  LDS.128 R12, [R3+0x800] ;  /* 0x00080000030c7984 */ /* 0x000f280000000c00 */
[----:B-1----:R-:W-:Y:S04]  /*401f0*/  STL.64 [R1+0x6f0], R8 ;  /* 0x0006f00801007387 */ /* 0x002fe80000100a00 */
[----:B------:R-:W-:Y:S04]  /*40200*/  STL.64 [R1+0x6f8], R10 ;  /* 0x0006f80a01007387 */ /* 0x000fe80000100a00 */
[----:B------:R-:W1:Y:S04]  /*40210*/  LDS.128 R8, [R3+0x1000] ;  /* 0x0010000003087984 */ /* 0x000e680000000c00 */
[----:B---3--:R-:W-:Y:S04]  /*40220*/  STL.64 [R1+0x150], R16 ;  /* 0x0001501001007387 */ /* 0x008fe80000100a00 */
[----:B------:R-:W-:Y:S04]  /*40230*/  STL.64 [R1+0x158], R18 ;  /* 0x0001581201007387 */ /* 0x000fe80000100a00 */
[----:B------:R-:W3:Y:S04]  /*40240*/  LDS.128 R16, [R3+0x1800] ;  /* 0x0018000003107984 */ /* 0x000ee80000000c00 */
[----:B----4-:R-:W-:Y:S04]  /*40250*/  STL.64 [R1+0x330], R12 ;  /* 0x0003300c01007387 */ /* 0x010fe80000100a00 */
[----:B------:R-:W-:Y:S04]  /*40260*/  STL.64 [R1+0x338], R14 ;  /* 0x0003380e01007387 */ /* 0x000fe80000100a00 */
[----:B------:R-:W4:Y:S04]  /*40270*/  LDS.128 R12, [R2] ;  /* 0x00000000020c7984 */ /* 0x000f280000000c00 */
        /* <DEDUP_REMOVED lines=8> */
[----:B------:R-:W4:Y:S04]  /*40300*/  LDS.128 R12, [R2+0x1800] ;  /* 0x00180000020c7984 */ /* 0x000f280000000c00 */
[----:B-1----:R-:W-:Y:S04]  /*40310*/  STL.64 [R1+0x430], R8 ;  /* 0x0004300801007387 */ /* 0x002fe80000100a00 */
[----:B------:R-:W-:Y:S04]  /*40320*/  STL.64 [R1+0x438], R10 ;  /* 0x0004380a01007387 */ /* 0x000fe80000100a00 */
[----:B------:R-:W1:Y:S04]  /*40330*/  LDS.128 R8, [R252] ;  /* 0x00000000fc087984 */ /* 0x000e680000000c00 */
        /* <DEDUP_REMOVED lines=8> */
[----:B------:R-:W1:Y:S04]  /*403c0*/  LDS.128 R8, [R252+0x1800] ;  /* 0x00180000fc087984 */ /* 0x000e680000000c00 */
[----:B------:R-:W-:Y:S06]  /*403d0*/  BAR.SYNC.DEFER_BLOCKING 0x0 ;  /* 0x0000000000007b1d */ /* 0x000fec0000010000 */
[----:B---3--:R3:W-:Y:S04]  /*403e0*/  STL.64 [R1+0x4a0], R16 ;  /* 0x0004a01001007387 */ /* 0x0087e80000100a00 */
[----:B------:R1:W-:Y:S04]  /*403f0*/  STL.64 [R1+0x4a8], R18 ;  /* 0x0004a81201007387 */ /* 0x0003e80000100a00 */
[----:B----4-:R4:W-:Y:S04]  /*40400*/  STL.64 [R1+0x610], R12 ;  /* 0x0006100c01007387 */ /* 0x0109e80000100a00 */
[----:B------:R1:W-:Y:S04]  /*40410*/  STL.64 [R1+0x618], R14 ;  /* 0x0006180e01007387 */ /* 0x0003e80000100a00 */
[----:B-1----:R1:W-:Y:S04]  /*40420*/  STL.64 [R1+0x810], R8 ;  /* 0x0008100801007387 */ /* 0x0023e80000100a00 */
[----:B------:R1:W-:Y:S04]  /*40430*/  STL.64 [R1+0x818], R10 ;  /* 0x0008180a01007387 */ /* 0x0003e80000100a00 */
[----:B------:R-:W2:Y:S04]  /*40440*/  LDL.LU R20, [R1+0xf08] ;  /* 0x000f080001147983 */ /* 0x000ea80000300800 */
[----:B------:R-:W2:Y:S04]  /*40450*/  LDL.LU R21, [R1+0xf0c] ;  /* 0x000f0c0001157983 */ /* 0x000ea80000300800 */
[----:B------:R-:W2:Y:S04]  /*40460*/  LDL.LU R22, [R1+0xee8] ;  /* 0x000ee80001167983 */ /* 0x000ea80000300800 */
[----:B------:R-:W2:Y:S04]  /*40470*/  LDL.LU R23, [R1+0xeec] ;  /* 0x000eec0001177983 */ /* 0x000ea80000300800 */
[----:B---3--:R-:W3:Y:S04]  /*40480*/  LDL.LU R16, [R1+0xcb0] ;  /* 0x000cb00001107983 */ /* 0x008ee80000300800 */
[----:B------:R-:W3:Y:S04]  /*40490*/  LDL.LU R17, [R1+0xcb4] ;  /* 0x000cb40001117983 */ /* 0x000ee80000300800 */
[----:B------:R-:W3:Y:S04]  /*404a0*/  LDL.LU R18, [R1+0xca0] ;  /* 0x000ca00001127983 */ /* 0x000ee80000300800 */
[----:B------:R-:W3:Y:S04]  /*404b0*/  LDL.LU R19, [R1+0xca4] ;  /* 0x000ca40001137983 */ /* 0x000ee80000300800 */
[----:B----4-:R-:W4:Y:S04]  /*404c0*/  LDL.LU R12, [R1+0xcb8] ;  /* 0x000cb800010c7983 */ /* 0x010f280000300800 */
[----:B------:R-:W4:Y:S04]  /*404d0*/  LDL.LU R13, [R1+0xcbc] ;  /* 0x000cbc00010d7983 */ /* 0x000f280000300800 */
[----:B------:R-:W4:Y:S04]  /*404e0*/  LDL.LU R14, [R1+0xca8] ;  /* 0x000ca800010e7983 */ /* 0x000f280000300800 */
[----:B------:R-:W4:Y:S04]  /*404f0*/  LDL.LU R15, [R1+0xcac] ;  /* 0x000cac00010f7983 */ /* 0x000f280000300800 */
[----:B-1----:R-:W4:Y:S04]  /*40500*/  LDL.LU R8, [R1+0xbb0] ;  /* 0x000bb00001087983 */ /* 0x002f280000300800 */
[----:B------:R-:W4:Y:S04]  /*40510*/  LDL.LU R9, [R1+0xbb4] ;  /* 0x000bb40001097983 */ /* 0x000f280000300800 */
[----:B------:R-:W4:Y:S04]  /*40520*/  LDL.LU R10, [R1+0xba0] ;  /* 0x000ba000010a7983 */ /* 0x000f280000300800 */
[----:B------:R1:W-:Y:S04]  /*40530*/  STS.128 [R24], R4 ;  /* 0x0000000418007388 */ /* 0x0003e80000000c00 */
[----:B------:R-:W4:Y:S04]  /*40540*/  LDL.LU R11, [R1+0xba4] ;  /* 0x000ba400010b7983 */ /* 0x000f280000300800 */
[----:B-1----:R-:W4:Y:S04]  /*40550*/  LDL.LU R4, [R1+0xbb8] ;  /* 0x000bb80001047983 */ /* 0x002f280000300800 */
[----:B------:R-:W4:Y:S04]  /*40560*/  LDL.LU R5, [R1+0xbbc] ;  /* 0x000bbc0001057983 */ /* 0x000f280000300800 */
[----:B------:R-:W4:Y:S04]  /*40570*/  LDL.LU R6, [R1+0xba8] ;  /* 0x000ba80001067983 */ /* 0x000f280000300800 */
[----:B------:R-:W4:Y:S04]  /*40580*/  LDL.LU R7, [R1+0xbac] ;  /* 0x000bac0001077983 */ /* 0x000f280000300800 */
[----:B--2---:R1:W-:Y:S04]  /*40590*/  STS.128 [R24+0x80], R20 ;  /* 0x0000801418007388 */ /* 0x0043e80000000c00 */
[----:B-1----:R-:W2:Y:S04]  /*405a0*/  LDL.LU R20, [R1+0xaa0] ;  /* 0x000aa00001147983 */ /* 0x002ea80000300800 */
[----:B------:R-:W2:Y:S04]  /*405b0*/  LDL.LU R21, [R1+0xaa4] ;  /* 0x000aa40001157983 */ /* 0x000ea80000300800 */
[----:B------:R-:W2:Y:S04]  /*405c0*/  LDL.LU R22, [R1+0xa80] ;  /* 0x000a800001167983 */ /* 0x000ea80000300800 */
[----:B---3--:R1:W-:Y:S04]  /*405d0*/  STS.128 [R24+0x100], R16 ;  /* 0x0001001018007388 */ /* 0x0083e80000000c00 */
[----:B------:R-:W2:Y:S04]  /*405e0*/  LDL.LU R23, [R1+0xa84] ;  /* 0x000a840001177983 */ /* 0x000ea80000300800 */
[----:B----4-:R3:W-:Y:S04]  /*405f0*/  STS.128 [R24+0x180], R12 ;  /* 0x0001800c18007388 */ /* 0x0107e80000000c00 */
[----:B-1----:R-:W4:Y:S04]  /*40600*/  LDL.LU R16, [R1+0xaa8] ;  /* 0x000aa80001107983 */ /* 0x002f280000300800 */
[----:B------:R-:W4:Y:S04]  /*40610*/  LDL.LU R17, [R1+0xaac] ;  /* 0x000aac0001117983 */ /* 0x000f280000300800 */
[----:B------:R-:W4:Y:S04]  /*40620*/  LDL.LU R18, [R1+0xa88] ;  /* 0x000a880001127983 */ /* 0x000f280000300800 */
[----:B------:R-:W4:Y:S04]  /*40630*/  LDL.LU R19, [R1+0xa8c] ;  /* 0x000a8c0001137983 */ /* 0x000f280000300800 */
[----:B---3--:R-:W3:Y:S04]  /*40640*/  LDL.LU R12, [R1+0x980] ;  /* 0x00098000010c7983 */ /* 0x008ee80000300800 */
[----:B------:R-:W3:Y:S04]  /*40650*/  LDL.LU R13, [R1+0x984] ;  /* 0x00098400010d7983 */ /* 0x000ee80000300800 */
[----:B------:R-:W3:Y:S04]  /*40660*/  LDL.LU R14, [R1+0x970] ;  /* 0x00097000010e7983 */ /* 0x000ee80000300800 */
[----:B------:R1:W-:Y:S04]  /*40670*/  STS.128 [R24+0x200], R8 ;  /* 0x0002000818007388 */ /* 0x0003e80000000c00 */
[----:B------:R-:W3:Y:S04]  /*40680*/  LDL.LU R15, [R1+0x974] ;  /* 0x00097400010f7983 */ /* 0x000ee80000300800 */
[----:B------:R1:W-:Y:S04]  /*40690*/  STS.128 [R24+0x280], R4 ;  /* 0x0002800418007388 */ /* 0x0003e80000000c00 */
        /* <DEDUP_REMOVED lines=8> */
[----:B--2---:R1:W-:Y:S04]  /*40720*/  STS.128 [R24+0x300], R20 ;  /* 0x0003001418007388 */ /* 0x0043e80000000c00 */
[----:B-1----:R-:W2:Y:S04]  /*40730*/  LDL.LU R20, [R1+0x468] ;  /* 0x0004680001147983 */ /* 0x002ea80000300800 */
[----:B------:R-:W2:Y:S04]  /*40740*/  LDL.LU R21, [R1+0x46c] ;  /* 0x00046c0001157983 */ /* 0x000ea80000300800 */
[----:B------:R-:W2:Y:S04]  /*40750*/  LDL.LU R22, [R1+0x328] ;  /* 0x0003280001167983 */ /* 0x000ea80000300800 */
[----:B----4-:R1:W-:Y:S04]  /*40760*/  STS.128 [R24+0x380], R16 ;  /* 0x0003801018007388 */ /* 0x0103e80000000c00 */
[----:B------:R-:W2:Y:S04]  /*40770*/  LDL.LU R23, [R1+0x32c] ;  /* 0x00032c0001177983 */ /* 0x000ea80000300800 */
[----:B-1----:R-:W4:Y:S04]  /*40780*/  LDL.LU R16, [R1+0xc0] ;  /* 0x0000c00001107983 */ /* 0x002f280000300800 */
[----:B------:R-:W4:Y:S04]  /*40790*/  LDL.LU R17, [R1+0xc4] ;  /* 0x0000c40001117983 */ /* 0x000f280000300800 */
[----:B------:R-:W4:Y:S04]  /*407a0*/  LDL.LU R18, [R1+0xb0] ;  /* 0x0000b00001127983 */ /* 0x000f280000300800 */
[----:B---3--:R1:W-:Y:S04]  /*407b0*/  STS.128 [R24+0x400], R12 ;  /* 0x0004000c18007388 */ /* 0x0083e80000000c00 */
[----:B------:R-:W4:Y:S04]  /*407c0*/  LDL.LU R19, [R1+0xb4] ;  /* 0x0000b40001137983 */ /* 0x000f280000300800 */
[----:B------:R3:W-:Y:S04]  /*407d0*/  STS.128 [R24+0x480], R8 ;  /* 0x0004800818007388 */ /* 0x0007e80000000c00 */
        /* <DEDUP_REMOVED lines=9> */
[----:B-1----:R-:W3:Y:S04]  /*40870*/  LDL.LU R4, [R1+0x138] ;  /* 0x0001380001047983 */ /* 0x002ee80000300800 */
[----:B------:R-:W3:Y:S04]  /*40880*/  LDL.LU R5, [R1+0x13c] ;  /* 0x00013c0001057983 */ /* 0x000ee80000300800 */
[----:B------:R-:W3:Y:S04]  /*40890*/  LDL.LU R6, [R1+0x118] ;  /* 0x0001180001067983 */ /* 0x000ee80000300800 */
[----:B------:R-:W3:Y:S04]  /*408a0*/  LDL.LU R7, [R1+0x11c] ;  /* 0x00011c0001077983 */ /* 0x000ee80000300800 */
[----:B--2---:R-:W-:Y:S04]  /*408b0*/  STS.128 [R24+0x580], R20 ;  /* 0x0005801418007388 */ /* 0x004fe80000000c00 */
[----:B----4-:R-:W-:Y:S04]  /*408c0*/  STS.128 [R24+0x600], R16 ;  /* 0x0006001018007388 */ /* 0x010fe80000000c00 */
[----:B------:R-:W-:Y:S04]  /*408d0*/  STS.128 [R24+0x680], R12 ;  /* 0x0006800c18007388 */ /* 0x000fe80000000c00 */
[----:B---3--:R-:W-:Y:S04]  /*408e0*/  STS.128 [R24+0x700], R8 ;  /* 0x0007000818007388 */ /* 0x008fe80000000c00 */
[----:B------:R-:W-:Y:S04]  /*408f0*/  STS.128 [R24+0x780], R4 ;  /* 0x0007800418007388 */ /* 0x000fe80000000c00 */
        /* <DEDUP_REMOVED lines=43> */
[----:B--2---:R-:W-:Y:S01]  /*40bb0*/  STL.64 [R1+0xbb0], R16 ;  /* 0x000bb01001007387 */ /* 0x004fe20000100a00 */
[----:B------:R-:W-:-:S03]  /*40bc0*/  IMAD.MOV.U32 R4, RZ, RZ, R152 ;  /* 0x000000ffff047224 */ /* 0x000fc600078e0098 */
[----:B------:R-:W-:Y:S01]  /*40bd0*/  STL.64 [R1+0xbb8], R18 ;  /* 0x000bb81201007387 */ /* 0x000fe20000100a00 */
[----:B------:R-:W-:Y:S02]  /*40be0*/  IMAD.MOV.U32 R5, RZ, RZ, R153 ;  /* 0x000000ffff057224 */ /* 0x000fe400078e0099 */
[----:B------:R-:W-:Y:S02]  /*40bf0*/  IMAD.MOV.U32 R6, RZ, RZ, R156 ;  /* 0x000000ffff067224 */ /* 0x000fe400078e009c */
[----:B------:R-:W-:Y:S01]  /*40c00*/  IMAD.MOV.U32 R7, RZ, RZ, R157 ;  /* 0x000000ffff077224 */ /* 0x000fe200078e009d */
[----:B------:R-:W-:Y:S06]  /*40c10*/  BAR.SYNC.DEFER_BLOCKING 0x0 ;  /* 0x0000000000007b1d */ /* 0x000fec0000010000 */
[----:B---3--:R-:W-:Y:S04]  /*40c20*/  STL.64 [R1+0xd20], R12 ;  /* 0x000d200c01007387 */ /* 0x008fe80000100a00 */
[----:B------:R-:W-:Y:S04]  /*40c30*/  STL.64 [R1+0xd28], R14 ;  /* 0x000d280e01007387 */ /* 0x000fe80000100a00 */
[----:B-1----:R1:W-:Y:S04]  /*40c40*/  STL.64 [R1+0xd60], R8 ;  /* 0x000d600801007387 */ /* 0x0023e80000100a00 */
[----:B------:R2:W-:Y:S04]  /*40c50*/  STL.64 [R1+0xd68], R10 ;  /* 0x000d680a01007387 */ /* 0x0005e80000100a00 */
[----:B------:R3:W-:Y:S04]  /*40c60*/  STS.128 [R24], R4 ;  /* 0x0000000418007388 */ /* 0x0007e80000000c00 */
[----:B-1----:R-:W4:Y:S04]  /*40c70*/  LDL.LU R8, [R1+0x120] ;  /* 0x0001200001087983 */ /* 0x002f280000300800 */
[----:B------:R-:W4:Y:S04]  /*40c80*/  LDL.LU R9, [R1+0x124] ;  /* 0x0001240001097983 */ /* 0x000f280000300800 */
[----:B--2---:R-:W4:Y:S04]  /*40c90*/  LDL.LU R10, [R1+0x170] ;  /* 0x00017000010a7983 */ /* 0x004f280000300800 */
[----:B------:R-:W4:Y:S04]  /*40ca0*/  LDL.LU R11, [R1+0x174] ;  /* 0x00017400010b7983 */ /* 0x000f280000300800 */
[----:B---3--:R-:W2:Y:S04]  /*40cb0*/  LDL.LU R4, [R1+0x128] ;  /* 0x0001280001047983 */ /* 0x008ea80000300800 */
[----:B------:R-:W2:Y:S04]  /*40cc0*/  LDL.LU R5, [R1+0x12c] ;  /* 0x00012c0001057983 */ /* 0x000ea80000300800 */
[----:B------:R-:W2:Y:S04]  /*40cd0*/  LDL.LU R6, [R1+0x178] ;  /* 0x0001780001067983 */ /* 0x000ea80000300800 */
[----:B------:R-:W2:Y:S01]  /*40ce0*/  LDL.LU R7, [R1+0x17c] ;  /* 0x00017c0001077983 */ /* 0x000ea20000300800 */
[----:B------:R-:W-:-:S02]  /*40cf0*/  IMAD.MOV.U32 R156, RZ, RZ, R154 ;  /* 0x000000ffff9c7224 */ /* 0x000fc400078e009a */
[----:B------:R-:W-:Y:S01]  /*40d00*/  IMAD.MOV.U32 R157, RZ, RZ, R155 ;  /* 0x000000ffff9d7224 */ /* 0x000fe200078e009b */
[----:B------:R-:W3:Y:S01]  /*40d10*/  LDL.LU R20, [R1+0x620] ;  /* 0x0006200001147983 */ /* 0x000ee20000300800 */
[----:B------:R-:W-:Y:S02]  /*40d20*/  IMAD.MOV.U32 R12, RZ, RZ, R212 ;  /* 0x000000ffff0c7224 */ /* 0x000fe400078e00d4 */
[----:B------:R-:W-:Y:S01]  /*40d30*/  IMAD.MOV.U32 R13, RZ, RZ, R213 ;  /* 0x000000ffff0d7224 */ /* 0x000fe200078e00d5 */
[----:B------:R-:W3:Y:S01]  /*40d40*/  LDL.LU R21, [R1+0x624] ;  /* 0x0006240001157983 */ /* 0x000ee20000300800 */
[----:B------:R-:W-:Y:S02]  /*40d50*/  IMAD.MOV.U32 R14, RZ, RZ, R216 ;  /* 0x000000ffff0e7224 */ /* 0x000fe400078e00d8 */
[----:B------:R-:W-:Y:S01]  /*40d60*/  IMAD.MOV.U32 R15, RZ, RZ, R217 ;  /* 0x000000ffff0f7224 */ /* 0x000fe200078e00d9 */
[----:B------:R-:W3:Y:S01]  /*40d70*/  LDL.LU R22, [R1+0x630] ;  /* 0x0006300001167983 */ /* 0x000ee20000300800 */
[----:B------:R-:W-:-:S03]  /*40d80*/  IMAD.MOV.U32 R216, RZ, RZ, R214 ;  /* 0x000000ffffd87224 */ /* 0x000fc600078e00d6 */
[----:B------:R-:W3:Y:S01]  /*40d90*/  LDL.LU R23, [R1+0x634] ;  /* 0x0006340001177983 */ /* 0x000ee20000300800 */
[----:B------:R-:W-:-:S03]  /*40da0*/  IMAD.MOV.U32 R217, RZ, RZ, R215 ;  /* 0x000000ffffd97224 */ /* 0x000fc600078e00d7 */
[----:B------:R-:W3:Y:S04]  /*40db0*/  LDL.LU R16, [R1+0x628] ;  /* 0x0006280001107983 */ /* 0x000ee80000300800 */
[----:B------:R-:W3:Y:S04]  /*40dc0*/  LDL.LU R17, [R1+0x62c] ;  /* 0x00062c0001117983 */ /* 0x000ee80000300800 */
[----:B------:R-:W-:Y:S04]  /*40dd0*/  STS.128 [R24+0x80], R156 ;  /* 0x0000809c18007388 */ /* 0x000fe80000000c00 */
[----:B------:R-:W3:Y:S04]  /*40de0*/  LDL.LU R18, [R1+0x638] ;  /* 0x0006380001127983 */ /* 0x000ee80000300800 */
[----:B------:R1:W-:Y:S04]  /*40df0*/  STS.128 [R24+0x100], R12 ;  /* 0x0001000c18007388 */ /* 0x0003e80000000c00 */
[----:B------:R-:W3:Y:S04]  /*40e00*/  LDL.LU R19, [R1+0x63c] ;  /* 0x00063c0001137983 */ /* 0x000ee80000300800 */
[----:B------:R-:W-:Y:S04]  /*40e10*/  STS.128 [R24+0x180], R216 ;  /* 0x000180d818007388 */ /* 0x000fe80000000c00 */
        /* <DEDUP_REMOVED lines=13> */
[----:B------:R-:W2:Y:S04]  /*40ef0*/  LDL.LU R7, [R1+0x754] ;  /* 0x0007540001077983 */ /* 0x000ea80000300800 */
[----:B---3--:R1:W-:Y:S04]  /*40f00*/  STS.128 [R24+0x300], R20 ;  /* 0x0003001418007388 */ /* 0x0083e80000000c00 */
[----:B------:R3:W-:Y:S04]  /*40f10*/  STS.128 [R24+0x380], R16 ;  /* 0x0003801018007388 */ /* 0x0007e80000000c00 */
[----:B-1----:R-:W2:Y:S04]  /*40f20*/  LDL.LU R20, [R1+0x748] ;  /* 0x0007480001147983 */ /* 0x002ea80000300800 */
[----:B------:R-:W2:Y:S04]  /*40f30*/  LDL.LU R21, [R1+0x74c] ;  /* 0x00074c0001157983 */ /* 0x000ea80000300800 */
[----:B------:R-:W2:Y:S04]  /*40f40*/  LDL.LU R22, [R1+0x758] ;  /* 0x0007580001167983 */ /* 0x000ea80000300800 */
[----:B------:R-:W2:Y:S04]  /*40f50*/  LDL.LU R23, [R1+0x75c] ;  /* 0x00075c0001177983 */ /* 0x000ea80000300800 */
        /* <DEDUP_REMOVED lines=19> */
[----:B------:R-:W-:Y:S04]  /*41090*/  STS.128 [R24+0x580], R20 ;  /* 0x0005801418007388 */ /* 0x000fe80000000c00 */
[----:B---3--:R-:W-:Y:S04]  /*410a0*/  STS.128 [R24+0x600], R16 ;  /* 0x0006001018007388 */ /* 0x008fe80000000c00 */
[----:B------:R-:W-:Y:S04]  /*410b0*/  STS.128 [R24+0x680], R12 ;  /* 0x0006800c18007388 */ /* 0x000fe80000000c00 */
[----:B----4-:R-:W-:Y:S04]  /*410c0*/  STS.128 [R24+0x700], R8 ;  /* 0x0007000818007388 */ /* 0x010fe80000000c00 */
[----:B--2---:R1:W-:Y:S04]  /*410d0*/  STS.128 [R24+0x780], R4 ;  /* 0x0007800418007388 */ /* 0x0043e80000000c00 */
        /* <DEDUP_REMOVED lines=513> */
[----:B-1----:R-:W4:Y:S04]  /*430f0*/  LDL.LU R4, [R1+0xe70] ;  /* 0x000e700001047983 */ /* 0x002f280000300800 */
[----:B------:R-:W4:Y:S04]  /*43100*/  LDL.LU R5, [R1+0xe74] ;  /* 0x000e740001057983 */ /* 0x000f280000300800 */
[----:B------:R-:W4:Y:S04]  /*43110*/  LDL.LU R6, [R1+0xe60] ;  /* 0x000e600001067983 */ /* 0x000f280000300800 */
[----:B------:R-:W1:Y:S04]  /*43120*/  LDS.128 R8, [R0] ;  /* 0x0000000000087984 */ /* 0x000e680000000c00 */
[----:B------:R-:W3:Y:S04]  /*43130*/  LDS.128 R16, [R0+0x800] ;  /* 0x0008000000107984 */ /* 0x000ee80000000c00 */
[----:B------:R-:W4:Y:S04]  /*43140*/  LDL.LU R7, [R1+0xe64] ;  /* 0x000e640001077983 */ /* 0x000f280000300800 */
        /* <DEDUP_REMOVED lines=40> */
[----:B---3--:R3:W-:Y:S04]  /*433d0*/  STL.64 [R1+0x390], R16 ;  /* 0x0003901001007387 */ /* 0x0087e80000100a00 */
[----:B------:R1:W-:Y:S04]  /*433e0*/  STL.64 [R1+0x398], R18 ;  /* 0x0003981201007387 */ /* 0x0003e80000100a00 */
[----:B------:R-:W-:Y:S06]  /*433f0*/  BAR.SYNC.DEFER_BLOCKING 0x0 ;  /* 0x0000000000007b1d */ /* 0x000fec0000010000 */
        /* <DEDUP_REMOVED lines=19> */
[----:B------:R-:W4:Y:S04]  /*43530*/  LDL.LU R11, [R1+0xb34] ;  /* 0x000b3400010b7983 */ /* 0x000f280000300800 */
[----:B------:R1:W-:Y:S04]  /*43540*/  STS.128 [R24], R4 ;  /* 0x0000000418007388 */ /* 0x0003e80000000c00 */
        /* <DEDUP_REMOVED lines=24> */
[----:B------:R1:W-:Y:S04]  /*436d0*/  STS.128 [R24+0x280], R4 ;  /* 0x0002800418007388 */ /* 0x0003e80000000c00 */
[----:B-1----:R-:W3:Y:S04]  /*436e0*/  LDL.LU R4, [R1+0x270] ;  /* 0x0002700001047983 */ /* 0x002ee80000300800 */
[----:B------:R-:W3:Y:S04]  /*436f0*/  LDL.LU R5, [R1+0x274] ;  /* 0x0002740001057983 */ /* 0x000ee80000300800 */
[----:B------:R-:W3:Y:S04]  /*43700*/  LDL.LU R6, [R1+0x250] ;  /* 0x0002500001067983 */ /* 0x000ee80000300800 */
[----:B------:R-:W3:Y:S04]  /*43710*/  LDL.LU R7, [R1+0x254] ;  /* 0x0002540001077983 */ /* 0x000ee80000300800 */
[----:B--2---:R-:W-:Y:S04]  /*43720*/  STS.128 [R24+0x300], R20 ;  /* 0x0003001418007388 */ /* 0x004fe80000000c00 */
[----:B----4-:R1:W-:Y:S04]  /*43730*/  STS.128 [R24+0x380], R16 ;  /* 0x0003801018007388 */ /* 0x0103e80000000c00 */
[----:B-1----:R-:W2:Y:S04]  /*43740*/  LDL.LU R16, [R1+0x278] ;  /* 0x0002780001107983 */ /* 0x002ea80000300800 */
[----:B------:R-:W2:Y:S04]  /*43750*/  LDL.LU R17, [R1+0x27c] ;  /* 0x00027c0001117983 */ /* 0x000ea80000300800 */
[----:B------:R-:W2:Y:S04]  /*43760*/  LDL.LU R18, [R1+0x258] ;  /* 0x0002580001127983 */ /* 0x000ea80000300800 */
[----:B---3--:R1:W-:Y:S04]  /*43770*/  STS.128 [R24+0x400], R12 ;  /* 0x0004000c18007388 */ /* 0x0083e80000000c00 */
[----:B------:R-:W2:Y:S04]  /*43780*/  LDL.LU R19, [R1+0x25c] ;  /* 0x00025c0001137983 */ /* 0x000ea80000300800 */
[----:B-1----:R-:W3:Y:S04]  /*43790*/  LDL.LU R12, [R1+0x60] ;  /* 0x00006000010c7983 */ /* 0x002ee80000300800 */
[----:B------:R-:W3:Y:S04]  /*437a0*/  LDL.LU R13, [R1+0x64] ;  /* 0x00006400010d7983 */ /* 0x000ee80000300800 */
[----:B------:R-:W3:Y:S04]  /*437b0*/  LDL.LU R14, [R1+0x50] ;  /* 0x00005000010e7983 */ /* 0x000ee80000300800 */
[----:B------:R1:W-:Y:S04]  /*437c0*/  STS.128 [R24+0x480], R8 ;  /* 0x0004800818007388 */ /* 0x0003e80000000c00 */
[----:B------:R-:W3:Y:S04]  /*437d0*/  LDL.LU R15, [R1+0x54] ;  /* 0x00005400010f7983 */ /* 0x000ee80000300800 */
[----:B-1----:R-:W4:Y:S04]  /*437e0*/  LDL.LU R8, [R1+0x68] ;  /* 0x0000680001087983 */ /* 0x002f280000300800 */
[----:B------:R-:W4:Y:S04]  /*437f0*/  LDL.LU R9, [R1+0x6c] ;  /* 0x00006c0001097983 */ /* 0x000f280000300800 */
[----:B------:R-:W4:Y:S04]  /*43800*/  LDL.LU R10, [R1+0x58] ;  /* 0x00005800010a7983 */ /* 0x000f280000300800 */
[----:B------:R-:W4:Y:S04]  /*43810*/  LDL.LU R11, [R1+0x5c] ;  /* 0x00005c00010b7983 */ /* 0x000f280000300800 */
[----:B------:R1:W-:Y:S02]  /*43820*/  STS.128 [R24+0x500], R4 ;  /* 0x0005000418007388 */ /* 0x0003e40000000c00 */
[----:B-1----:R-:W-:-:S02]  /*43830*/  IMAD.MOV.U32 R4, RZ, RZ, R244 ;  /* 0x000000ffff047224 */ /* 0x002fc400078e00f4 */
[----:B------:R-:W-:Y:S02]  /*43840*/  IMAD.MOV.U32 R5, RZ, RZ, R245 ;  /* 0x000000ffff057224 */ /* 0x000fe400078e00f5 */
[----:B------:R-:W-:Y:S02]  /*43850*/  IMAD.MOV.U32 R6, RZ, RZ, R68 ;  /* 0x000000ffff067224 */ /* 0x000fe400078e0044 */
[----:B------:R-:W-:Y:S02]  /*43860*/  IMAD.MOV.U32 R7, RZ, RZ, R69 ;  /* 0x000000ffff077224 */ /* 0x000fe400078e0045 */
[----:B------:R-:W-:Y:S02]  /*43870*/  IMAD.MOV.U32 R68, RZ, RZ, R246 ;  /* 0x000000ffff447224 */ /* 0x000fe400078e00f6 */
[----:B------:R-:W-:Y:S01]  /*43880*/  IMAD.MOV.U32 R69, RZ, RZ, R247 ;  /* 0x000000ffff457224 */ /* 0x000fe200078e00f7 */
[----:B--2---:R-:W-:Y:S04]  /*43890*/  STS.128 [R24+0x580], R16 ;  /* 0x0005801018007388 */ /* 0x004fe80000000c00 */
[----:B---3--:R-:W-:Y:S04]  /*438a0*/  STS.128 [R24+0x600], R12 ;  /* 0x0006000c18007388 */ /* 0x008fe80000000c00 */
[----:B----4-:R-:W-:Y:S04]  /*438b0*/  STS.128 [R24+0x680], R8 ;  /* 0x0006800818007388 */ /* 0x010fe80000000c00 */
[----:B------:R-:W-:Y:S04]  /*438c0*/  STS.128 [R24+0x700], R4 ;  /* 0x0007000418007388 */ /* 0x000fe80000000c00 */
        /* <DEDUP_REMOVED lines=389> */
[----:B------:R-:W-:Y:S04]  /*45120*/  LDS.128 R244, [R2+0x1800] ;  /* 0x0018000002f47984 */ /* 0x000fe80000000c00 */
[----:B------:R-:W-:Y:S04]  /*45130*/  LDS.128 R240, [R252] ;  /* 0x00000000fcf07984 */ /* 0x000fe80000000c00 */
[----:B------:R-:W-:Y:S04]  /*45140*/  LDS.128 R236, [R252+0x800] ;  /* 0x00080000fcec7984 */ /* 0x000fe80000000c00 */
[----:B------:R-:W-:Y:S04]  /*45150*/  LDS.128 R232, [R252+0x1000] ;  /* 0x00100000fce87984 */ /* 0x000fe80000000c00 */
[----:B------:R-:W-:Y:S04]  /*45160*/  LDS.128 R228, [R252+0x1800] ;  /* 0x00180000fce47984 */ /* 0x000fe80000000c00 */
        /* <DEDUP_REMOVED lines=24> */
[----:B------:R-:W-:Y:S06]  /*452f0*/  BAR.SYNC.DEFER_BLOCKING 0x0 ;  /* 0x0000000000007b1d */ /* 0x000fec0000010000 */
[----:B----4-:R4:W-:Y:S04]  /*45300*/  STL.64 [R1+0x50], R16 ;  /* 0x0000501001007387 */ /* 0x0109e80000100a00 */
[----:B------:R1:W-:Y:S04]  /*45310*/  STL.64 [R1+0x58], R18 ;  /* 0x0000581201007387 */ /* 0x0003e80000100a00 */
[----:B-1----:R1:W-:Y:S04]  /*45320*/  STL.64 [R1+0x40], R12 ;  /* 0x0000400c01007387 */ /* 0x0023e80000100a00 */
[----:B------:R1:W-:Y:S04]  /*45330*/  STL.64 [R1+0x48], R14 ;  /* 0x0000480e01007387 */ /* 0x0003e80000100a00 */
[----:B---3--:R3:W-:Y:S04]  /*45340*/  STL.64 [R1+0x30], R8 ;  /* 0x0000300801007387 */ /* 0x0087e80000100a00 */
[----:B------:R1:W-:Y:S04]  /*45350*/  STL.64 [R1+0x38], R10 ;  /* 0x0000380a01007387 */ /* 0x0003e80000100a00 */
[----:B------:R-:W2:Y:S04]  /*45360*/  LDL.LU R20, [R1+0xe18] ;  /* 0x000e180001147983 */ /* 0x000ea80000300800 */
[----:B------:R-:W2:Y:S04]  /*45370*/  LDL.LU R21, [R1+0xe1c] ;  /* 0x000e1c0001157983 */ /* 0x000ea80000300800 */
[----:B------:R-:W2:Y:S04]  /*45380*/  LDL.LU R22, [R1+0xe08] ;  /* 0x000e080001167983 */ /* 0x000ea80000300800 */
[----:B------:R-:W2:Y:S04]  /*45390*/  LDL.LU R23, [R1+0xe0c] ;  /* 0x000e0c0001177983 */ /* 0x000ea80000300800 */
        /* <DEDUP_REMOVED lines=8> */
[----:B---3--:R-:W3:Y:S04]  /*45420*/  LDL.LU R8, [R1+0xb00] ;  /* 0x000b000001087983 */ /* 0x008ee80000300800 */
[----:B------:R-:W3:Y:S04]  /*45430*/  LDL.LU R9, [R1+0xb04] ;  /* 0x000b040001097983 */ /* 0x000ee80000300800 */
[----:B------:R-:W3:Y:S04]  /*45440*/  LDL.LU R10, [R1+0xaf0] ;  /* 0x000af000010a7983 */ /* 0x000ee80000300800 */
[----:B------:R-:W3:Y:S04]  /*45450*/  LDL.LU R11, [R1+0xaf4] ;  /* 0x000af400010b7983 */ /* 0x000ee80000300800 */
[----:B------:R1:W-:Y:S04]  /*45460*/  STS.128 [R24], R4 ;  /* 0x0000000418007388 */ /* 0x0003e80000000c00 */
        /* <DEDUP_REMOVED lines=8> */
[----:B------:R1:W-:Y:S04]  /*454f0*/  STS.128 [R24+0x280], R4 ;  /* 0x0002800418007388 */ /* 0x0003e80000000c00 */
[----:B-1----:R-:W2:Y:S04]  /*45500*/  LDL.LU R4, [R1+0x9f0] ;  /* 0x0009f00001047983 */ /* 0x002ea80000300800 */
        /* <DEDUP_REMOVED lines=19> */
[----:B--2---:R-:W-:Y:S04]  /*45640*/  STS.128 [R24+0x300], R4 ;  /* 0x0003000418007388 */ /* 0x004fe80000000c00 */
[----:B---3--:R-:W-:Y:S04]  /*45650*/  STS.128 [R24+0x380], R12 ;  /* 0x0003800c18007388 */ /* 0x008fe80000000c00 */
[----:B----4-:R1:W-:Y:S04]  /*45660*/  STS.128 [R24+0x400], R8 ;  /* 0x0004000818007388 */ /* 0x0103e80000000c00 */
[----:B-1----:R-:W2:Y:S04]  /*45670*/  LDL.LU R8, [R1+0x1f8] ;  /* 0x0001f80001087983 */ /* 0x002ea80000300800 */
[----:B------:R-:W2:Y:S04]  /*45680*/  LDL.LU R9, [R1+0x1fc] ;  /* 0x0001fc0001097983 */ /* 0x000ea80000300800 */
[----:B------:R-:W2:Y:S04]  /*45690*/  LDL.LU R10, [R1+0x1d8] ;  /* 0x0001d800010a7983 */ /* 0x000ea80000300800 */
[----:B------:R-:W2:Y:S04]  /*456a0*/  LDL.LU R11, [R1+0x1dc] ;  /* 0x0001dc00010b7983 */ /* 0x000ea80000300800 */
[----:B------:R-:W3:Y:S04]  /*456b0*/  LDL.LU R4, [R1+0x20] ;  /* 0x0000200001047983 */ /* 0x000ee80000300800 */
[----:B------:R-:W3:Y:S04]  /*456c0*/  LDL.LU R5, [R1+0x24] ;  /* 0x0000240001057983 */ /* 0x000ee80000300800 */
[----:B------:R1:W-:Y:S04]  /*456d0*/  STL [R1+0x1bcc], R231 ;  /* 0x001bcce701007387 */ /* 0x0003e80000100800 */
[----:B-1----:R-:W2:Y:S04]  /*456e0*/  LDL.LU R231, [R1+0xa9c] ;  /* 0x000a9c0001e77983 */ /* 0x002ea80000300800 */
[----:B------:R-:W3:Y:S04]  /*456f0*/  LDL.LU R7, [R1+0x14] ;  /* 0x0000140001077983 */ /* 0x000ee80000300800 */
[----:B------:R-:W4:Y:S04]  /*45700*/  LDL.LU R12, [R1+0x28] ;  /* 0x00002800010c7983 */ /* 0x000f280000300800 */
[----:B------:R-:W4:Y:S04]  /*45710*/  LDL.LU R13, [R1+0x2c] ;  /* 0x00002c00010d7983 */ /* 0x000f280000300800 */
[----:B------:R-:W4:Y:S04]  /*45720*/  LDL.LU R14, [R1+0x18] ;  /* 0x00001800010e7983 */ /* 0x000f280000300800 */
[----:B------:R-:W4:Y:S04]  /*45730*/  LDL.LU R15, [R1+0x1c] ;  /* 0x00001c00010f7983 */ /* 0x000f280000300800 */
[----:B------:R-:W3:Y:S04]  /*45740*/  LDL.LU R6, [R1+0x10] ;  /* 0x0000100001067983 */ /* 0x000ee80000300800 */
[----:B------:R1:W-:Y:S04]  /*45750*/  STS.128 [R24+0x480], R16 ;  /* 0x0004801018007388 */ /* 0x0003e80000000c00 */
[----:B------:R-:W-:Y:S04]  /*45760*/  STS.128 [R24+0x500], R20 ;  /* 0x0005001418007388 */ /* 0x000fe80000000c00 */
[----:B------:R-:W3:Y:S04]  /*45770*/  LDL.LU R44, [R1+0x2a0] ;  /* 0x0002a000012c7983 */ /* 0x000ee80000300800 */
[----:B------:R-:W3:Y:S01]  /*45780*/  LDL.LU R45, [R1+0x2a4] ;  /* 0x0002a400012d7983 */ /* 0x000ee20000300800 */
[----:B-1----:R-:W-:-:S03]  /*45790*/  IMAD.MOV.U32 R16, RZ, RZ, R80 ;  /* 0x000000ffff107224 */ /* 0x002fc600078e0050 */
        /* <DEDUP_REMOVED lines=8> */
[----:B------:R-:W3:Y:S04]  /*45820*/  LDL.LU R49, [R1+0x2ac] ;  /* 0x0002ac0001317983 */ /* 0x000ee80000300800 */
[----:B------:R-:W3:Y:S04]  /*45830*/  LDL.LU R50, [R1+0x2c8] ;  /* 0x0002c80001327983 */ /* 0x000ee80000300800 */
[----:B------:R-:W3:Y:S01]  /*45840*/  LDL.LU R51, [R1+0x2cc] ;  /* 0x0002cc0001337983 */ /* 0x000ee20000300800 */
[----:B------:R-:W-:Y:S02]  /*45850*/  IMAD.MOV.U32 R40, RZ, RZ, R128 ;  /* 0x000000ffff287224 */ /* 0x000fe400078e0080 */
[----:B------:R-:W-:-:S02]  /*45860*/  IMAD.MOV.U32 R41, RZ, RZ, R129 ;  /* 0x000000ffff297224 */ /* 0x000fc400078e0081 */
[----:B------:R-:W-:Y:S02]  /*45870*/  IMAD.MOV.U32 R42, RZ, RZ, R132 ;  /* 0x000000ffff2a7224 */ /* 0x000fe400078e0084 */
[----:B------:R-:W-:Y:S02]  /*45880*/  IMAD.MOV.U32 R43, RZ, RZ, R133 ;  /* 0x000000ffff2b7224 */ /* 0x000fe400078e0085 */
[----:B------:R-:W-:Y:S02]  /*45890*/  IMAD.MOV.U32 R132, RZ, RZ, R130 ;  /* 0x000000ffff847224 */ /* 0x000fe400078e0082 */
[----:B------:R-:W-:Y:S01]  /*458a0*/  IMAD.MOV.U32 R133, RZ, RZ, R131 ;  /* 0x000000ffff857224 */ /* 0x000fe200078e0083 */
[----:B--2---:R-:W-:Y:S04]  /*458b0*/  STS.128 [R231+0x580], R8 ;  /* 0x00058008e7007388 */ /* 0x004fe80000000c00 */
[----:B----4-:R-:W-:Y:S04]  /*458c0*/  STS.128 [R231+0x680], R12 ;  /* 0x0006800ce7007388 */ /* 0x010fe80000000c00 */
[----:B------:R-:W-:Y:S04]  /*458d0*/  STS.128 [R231+0x700], R16 ;  /* 0x00070010e7007388 */ /* 0x000fe80000000c00 */
[----:B------:R-:W-:Y:S04]  /*458e0*/  STS.128 [R231+0x780], R84 ;  /* 0x00078054e7007388 */ /* 0x000fe80000000c00 */
[----:B---3--:R-:W-:Y:S04]  /*458f0*/  STS.128 [R231+0x600], R4 ;  /* 0x00060004e7007388 */ /* 0x008fe80000000c00 */
[----:B------:R-:W-:Y:S06]  /*45900*/  BAR.SYNC.DEFER_BLOCKING 0x0 ;  /* 0x0000000000007b1d */ /* 0x000fec0000010000 */
[----:B------:R-:W1:Y:S04]  /*45910*/  LDS.128 R224, [R0] ;  /* 0x0000000000e07984 */ /* 0x000e680000000c00 */
[----:B------:R-:W-:Y:S04]  /*45920*/  LDS.128 R220, [R0+0x800] ;  /* 0x0008000000dc7984 */ /* 0x000fe80000000c00 */
[----:B------:R-:W-:Y:S04]  /*45930*/  LDS.128 R216, [R0+0x1000] ;  /* 0x0010000000d87984 */ /* 0x000fe80000000c00 */
[----:B------:R-:W-:Y:S04]  /*45940*/  LDS.128 R212, [R0+0x1800] ;  /* 0x0018000000d47984 */ /* 0x000fe80000000c00 */
[----:B------:R-:W-:Y:S04]  /*45950*/  LDS.128 R208, [R3] ;  /* 0x0000000003d07984 */ /* 0x000fe80000000c00 */
        /* <DEDUP_REMOVED lines=11> */
[----:B------:R-:W-:Y:S06]  /*45a10*/  BAR.SYNC.DEFER_BLOCKING 0x0 ;  /* 0x0000000000007b1d */ /* 0x000fec0000010000 */
[----:B------:R2:W-:Y:S04]  /*45a20*/  STS.128 [R231], R40 ;  /* 0x00000028e7007388 */ /* 0x0005e80000000c00 */
[----:B------:R-:W-:Y:S01]  /*45a30*/  STS.128 [R231+0x80], R132 ;  /* 0x00008084e7007388 */ /* 0x000fe20000000c00 */
[----:B--2---:R-:W-:-:S02]  /*45a40*/  IMAD.MOV.U32 R40, RZ, RZ, R192 ;  /* 0x000000ffff287224 */ /* 0x004fc400078e00c0 */
[----:B------:R-:W-:Y:S02]  /*45a50*/  IMAD.MOV.U32 R41, RZ, RZ, R193 ;  /* 0x000000ffff297224 */ /* 0x000fe400078e00c1 */
[----:B------:R-:W-:Y:S02]  /*45a60*/  IMAD.MOV.U32 R42, RZ, RZ, R196 ;  /* 0x000000ffff2a7224 */ /* 0x000fe400078e00c4 */
[----:B------:R-:W-:-:S05]  /*45a70*/  IMAD.MOV.U32 R43, RZ, RZ, R197 ;  /* 0x000000ffff2b7224 */ /* 0x000fca00078e00c5 */
[----:B------:R2:W-:Y:S04]  /*45a80*/  STS.128 [R231+0x100], R40 ;  /* 0x00010028e7007388 */ /* 0x0005e80000000c00 */
[----:B--2---:R-:W2:Y:S04]  /*45a90*/  LDL.LU R40, [R1+0x6d0] ;  /* 0x0006d00001287983 */ /* 0x004ea80000300800 */
[----:B------:R-:W2:Y:S04]  /*45aa0*/  LDL.LU R41, [R1+0x6d4] ;  /* 0x0006d40001297983 */ /* 0x000ea80000300800 */
[----:B------:R-:W2:Y:S04]  /*45ab0*/  LDL.LU R42, [R1+0x6e0] ;  /* 0x0006e000012a7983 */ /* 0x000ea80000300800 */
[----:B------:R-:W2:Y:S01]  /*45ac0*/  LDL.LU R43, [R1+0x6e4] ;  /* 0x0006e400012b7983 */ /* 0x000ea20000300800 */
[----:B------:R-:W-:-:S02]  /*45ad0*/  IMAD.MOV.U32 R196, RZ, RZ, R194 ;  /* 0x000000ffffc47224 */ /* 0x000fc400078e00c2 */
[----:B------:R-:W-:-:S05]  /*45ae0*/  IMAD.MOV.U32 R197, RZ, RZ, R195 ;  /* 0x000000ffffc57224 */ /* 0x000fca00078e00c3 */
[----:B------:R-:W-:Y:S04]  /*45af0*/  STS.128 [R231+0x180], R196 ;  /* 0x000180c4e7007388 */ /* 0x000fe80000000c00 */
[----:B------:R-:W-:Y:S04]  /*45b00*/  STS.128 [R231+0x200], R44 ;  /* 0x0002002ce7007388 */ /* 0x000fe80000000c00 */
[----:B------:R3:W-:Y:S04]  /*45b10*/  STS.128 [R231+0x280], R48 ;  /* 0x00028030e7007388 */ /* 0x0007e80000000c00 */
[----:B---3--:R-:W3:Y:S04]  /*45b20*/  LDL.LU R48, [R1+0x6d8] ;  /* 0x0006d80001307983 */ /* 0x008ee80000300800 */
        /* <DEDUP_REMOVED lines=23> */
[----:B--2---:R2:W-:Y:S04]  /*45ca0*/  STS.128 [R231+0x300], R40 ;  /* 0x00030028e7007388 */ /* 0x0045e80000000c00 */
[----:B--2---:R-:W2:Y:S04]  /*45cb0*/  LDL.LU R40, [R1+0x538] ;  /* 0x0005380001287983 */ /* 0x004ea80000300800 */
[----:B------:R-:W2:Y:S04]  /*45cc0*/  LDL.LU R41, [R1+0x53c] ;  /* 0x00053c0001297983 */ /* 0x000ea80000300800 */
[----:B------:R-:W2:Y:S04]  /*45cd0*/  LDL.LU R42, [R1+0x548] ;  /* 0x00054800012a7983 */ /* 0x000ea80000300800 */
[----:B------:R-:W2:Y:S04]  /*45ce0*/  LDL.LU R43, [R1+0x54c] ;  /* 0x00054c00012b7983 */ /* 0x000ea80000300800 */
[----:B---3--:R-:W-:Y:S04]  /*45cf0*/  STS.128 [R231+0x380], R48 ;  /* 0x00038030e7007388 */ /* 0x008fe80000000c00 */
[----:B----4-:R3:W-:Y:S04]  /*45d00*/  STS.128 [R231+0x400], R44 ;  /* 0x0004002ce7007388 */ /* 0x0107e80000000c00 */
        /* <DEDUP_REMOVED lines=8> */
[----:B------:R-:W-:Y:S04]  /*45d90*/  STS.128 [R231+0x480], R52 ;  /* 0x00048034e7007388 */ /* 0x000fe80000000c00 */
[----:B------:R-:W-:Y:S04]  /*45da0*/  STS.128 [R231+0x500], R56 ;  /* 0x00050038e7007388 */ /* 0x000fe80000000c00 */
[----:B------:R-:W-:Y:S04]  /*45db0*/  STS.128 [R231+0x580], R64 ;  /* 0x00058040e7007388 */ /* 0x000fe80000000c00 */
[----:B------:R-:W-:Y:S04]  /*45dc0*/  STS.128 [R231+0x600], R60 ;  /* 0x0006003ce7007388 */ /* 0x000fe80000000c00 */
[----:B--2---:R2:W-:Y:S04]  /*45dd0*/  STS.128 [R231+0x680], R40 ;  /* 0x00068028e7007388 */ /* 0x0045e80000000c00 */
[----:B--2---:R-:W2:Y:S04]  /*45de0*/  LDL.LU R40, [R1+0xd00] ;  /* 0x000d000001287983 */ /* 0x004ea80000300800 */
[----:B------:R-:W2:Y:S04]  /*45df0*/  LDL.LU R41, [R1+0xd04] ;  /* 0x000d040001297983 */ /* 0x000ea80000300800 */
[----:B------:R-:W2:Y:S04]  /*45e00*/  LDL.LU R42, [R1+0xce0] ;  /* 0x000ce000012a7983 */ /* 0x000ea80000300800 */
[----:B------:R-:W2:Y:S04]  /*45e10*/  LDL.LU R43, [R1+0xce4] ;  /* 0x000ce400012b7983 */ /* 0x000ea80000300800 */
[----:B------:R-:W1:Y:S04]  /*45e20*/  S2R R2, SR_TID.X ;  /* 0x0000000000027919 */ /* 0x000e680000002100 */
[----:B------:R-:W2:Y:S04]  /*45e30*/  LDL.LU R120, [R1+0xd08] ;  /* 0x000d080001787983 */ /* 0x000ea80000300800 */
[----:B------:R-:W2:Y:S04]  /*45e40*/  LDL.LU R121, [R1+0xd0c] ;  /* 0x000d0c0001797983 */ /* 0x000ea80000300800 */
[----:B------:R-:W2:Y:S04]  /*45e50*/  LDL.LU R122, [R1+0xce8] ;  /* 0x000ce800017a7983 */ /* 0x000ea80000300800 */
[----:B------:R-:W2:Y:S04]  /*45e60*/  LDL.LU R123, [R1+0xcec] ;  /* 0x000cec00017b7983 */ /* 0x000ea80000300800 */
[----:B---3--:R-:W-:Y:S01]  /*45e70*/  STS.128 [R231+0x700], R44 ;  /* 0x0007002ce7007388 */ /* 0x008fe20000000c00 */
[----:B-1----:R-:W-:-:S02]  /*45e80*/  IMAD.SHL.U32 R198, R2, 0x1000, RZ ;  /* 0x0000100002c67824 */ /* 0x002fc400078e00ff */
[C---:B------:R-:W-:Y:S01]  /*45e90*/  IMAD.SHL.U32 R199, R2.reuse, 0x1000, RZ ;  /* 0x0000100002c77824 */ /* 0x040fe200078e00ff */
[----:B------:R-:W-:Y:S02]  /*45ea0*/  LOP3.LUT R3, R2, 0x7f, RZ, 0xc0, !PT ;  /* 0x0000007f02037812 */ /* 0x000fe400078ec0ff */
[----:B------:R-:W-:Y:S01]  /*45eb0*/  LOP3.LUT R198, R198, 0x6000, RZ, 0xc0, !PT ;  /* 0x00006000c6c67812 */ /* 0x000fe200078ec0ff */
[----:B----4-:R-:W-:Y:S04]  /*45ec0*/  STS.128 [R231+0x780], R48 ;  /* 0x00078030e7007388 */ /* 0x010fe80000000c00 */
[----:B------:R-:W-:Y:S01]  /*45ed0*/  BAR.SYNC.DEFER_BLOCKING 0x0 ;  /* 0x0000000000007b1d */ /* 0x000fe20000010000 */
[----:B------:R-:W-:Y:S01]  /*45ee0*/  LOP3.LUT R199, R199, 0x6000, RZ, 0xc0, !PT ;  /* 0x00006000c7c77812 */ /* 0x000fe200078ec0ff */
[----:B------:R-:W-:-:S04]  /*45ef0*/  IMAD R198, R3, 0x10, R198 ;  /* 0x0000001003c67824 */ /* 0x000fc800078e02c6 */
[----:B------:R-:W-:Y:S01]  /*45f00*/  IMAD R199, R3, 0x10, R199 ;  /* 0x0000001003c77824 */ /* 0x000fe200078e02c7 */
[----:B------:R-:W-:-:S04]  /*45f10*/  LOP3.LUT R198, R198, 0x20, RZ, 0x3c, !PT ;  /* 0x00000020c6c67812 */ /* 0x000fc800078e3cff */
[----:B------:R-:W-:Y:S01]  /*45f20*/  LOP3.LUT R199, R199, 0x40, RZ, 0x3c, !PT ;  /* 0x00000040c7c77812 */ /* 0x000fe200078e3cff */
[----:B------:R-:W1:Y:S04]  /*45f30*/  LDS.128 R44, [R0] ;  /* 0x00000000002c7984 */ /* 0x000e680000000c00 */
[----:B------:R-:W-:Y:S04]  /*45f40*/  LDS.128 R48, [R0+0x800] ;  /* 0x0008000000307984 */ /* 0x000fe80000000c00 */
[----:B------:R-:W-:Y:S04]  /*45f50*/  LDS.128 R52, [R0+0x1000] ;  /* 0x0010000000347984 */ /* 0x000fe80000000c00 */
[----:B------:R-:W-:Y:S04]  /*45f60*/  LDS.128 R56, [R0+0x1800] ;  /* 0x0018000000387984 */ /* 0x000fe80000000c00 */
[----:B------:R-:W3:Y:S04]  /*45f70*/  LDS.128 R60, [R198] ;  /* 0x00000000c63c7984 */ /* 0x000ee80000000c00 */
[----:B------:R-:W-:Y:S04]  /*45f80*/  LDS.128 R64, [R198+0x800] ;  /* 0x00080000c6407984 */ /* 0x000fe80000000c00 */
[----:B------:R-:W-:Y:S04]  /*45f90*/  LDS.128 R68, [R198+0x1000] ;  /* 0x00100000c6447984 */ /* 0x000fe80000000c00 */
[----:B------:R-:W-:Y:S04]  /*45fa0*/  LDS.128 R72, [R198+0x1800] ;  /* 0x00180000c6487984 */ /* 0x000fe80000000c00 */
[----:B------:R-:W4:Y:S04]  /*45fb0*/  LDS.128 R76, [R199] ;  /* 0x00000000c74c7984 */ /* 0x000f280000000c00 */
[----:B------:R-:W-:Y:S04]  /*45fc0*/  LDS.128 R80, [R199+0x800] ;  /* 0x00080000c7507984 */ /* 0x000fe80000000c00 */
[----:B------:R-:W-:Y:S04]  /*45fd0*/  LDS.128 R84, [R199+0x1000] ;  /* 0x00100000c7547984 */ /* 0x000fe80000000c00 */
[----:B------:R-:W-:Y:S04]  /*45fe0*/  LDS.128 R96, [R199+0x1800] ;  /* 0x00180000c7607984 */ /* 0x000fe80000000c00 */
[----:B------:R-:W1:Y:S04]  /*45ff0*/  LDS.128 R100, [R252] ;  /* 0x00000000fc647984 */ /* 0x000e680000000c00 */
[----:B------:R-:W1:Y:S04]  /*46000*/  LDS.128 R104, [R252+0x800] ;  /* 0x00080000fc687984 */ /* 0x000e680000000c00 */
[----:B------:R-:W1:Y:S04]  /*46010*/  LDS.128 R108, [R252+0x1000] ;  /* 0x00100000fc6c7984 */ /* 0x000e680000000c00 */
[----:B------:R-:W1:Y:S04]  /*46020*/  LDS.128 R112, [R252+0x1800] ;  /* 0x00180000fc707984 */ /* 0x000e680000000c00 */
[----:B------:R-:W-:Y:S06]  /*46030*/  BAR.SYNC.DEFER_BLOCKING 0x0 ;  /* 0x0000000000007b1d */ /* 0x000fec0000010000 */
[----:B--2---:R2:W-:Y:S04]  /*46040*/  STS.128 [R231], R40 ;  /* 0x00000028e7007388 */ /* 0x0045e80000000c00 */
[----:B--2---:R-:W2:Y:S04]  /*46050*/  LDL.LU R40, [R1+0xbf0] ;  /* 0x000bf00001287983 */ /* 0x004ea80000300800 */
        /* <DEDUP_REMOVED lines=15> */
[----:B------:R-:W-:Y:S01]  /*46150*/  STS.128 [R231+0x80], R120 ;  /* 0x00008078e7007388 */ /* 0x000fe20000000c00 */
[----:B------:R-:W-:-:S02]  /*46160*/  IMAD.MOV.U32 R146, RZ, RZ, R248 ;  /* 0x000000ffff927224 */ /* 0x000fc400078e00f8 */
[----:B------:R-:W-:Y:S01]  /*46170*/  IMAD.MOV.U32 R147, RZ, RZ, R249 ;  /* 0x000000ffff937224 */ /* 0x000fe200078e00f9 */
[----:B--2---:R2:W-:Y:S04]  /*46180*/  STS.128 [R231+0x100], R40 ;  /* 0x00010028e7007388 */ /* 0x0045e80000000c00 */
[----:B--2---:R-:W2:Y:S04]  /*46190*/  LDL.LU R40, [R1+0x9c0] ;  /* 0x0009c00001287983 */ /* 0x004ea80000300800 */
[----:B------:R-:W2:Y:S04]  /*461a0*/  LDL.LU R41, [R1+0x9c4] ;  /* 0x0009c40001297983 */ /* 0x000ea80000300800 */
[----:B------:R-:W2:Y:S04]  /*461b0*/  LDL.LU R42, [R1+0x9b0] ;  /* 0x0009b000012a7983 */ /* 0x000ea80000300800 */
[----:B---3--:R3:W-:Y:S04]  /*461c0*/  STS.128 [R231+0x180], R124 ;  /* 0x0001807ce7007388 */ /* 0x0087e80000000c00 */
[----:B------:R-:W2:Y:S04]  /*461d0*/  LDL.LU R43, [R1+0x9b4] ;  /* 0x0009b400012b7983 */ /* 0x000ea80000300800 */
[----:B----4-:R4:W-:Y:S04]  /*461e0*/  STS.128 [R231+0x200], R128 ;  /* 0x00020080e7007388 */ /* 0x0109e80000000c00 */
[----:B---3--:R-:W3:Y:S04]  /*461f0*/  LDL.LU R124, [R1+0x9c8] ;  /* 0x0009c800017c7983 */ /* 0x008ee80000300800 */
        /* <DEDUP_REMOVED lines=10> */
[----:B------:R1:W-:Y:S04]  /*462a0*/  STS.128 [R231+0x280], R132 ;  /* 0x00028084e7007388 */ /* 0x0003e80000000c00 */
[----:B------:R-:W4:Y:S04]  /*462b0*/  LDL.LU R131, [R1+0x4dc] ;  /* 0x0004dc0001837983 */ /* 0x000f280000300800 */
        /* <DEDUP_REMOVED lines=11> */
[----:B------:R-:W4:Y:S04]  /*46370*/  LDL.LU R249, [R1+0xc] ;  /* 0x00000c0001f97983 */ /* 0x000f280000300800 */
[----:B--2---:R1:W-:Y:S02]  /*46380*/  STS.128 [R231+0x300], R40 ;  /* 0x00030028e7007388 */ /* 0x0043e40000000c00 */
[----:B-1----:R-:W-:-:S02]  /*46390*/  IMAD.MOV.U32 R40, RZ, RZ, R88 ;  /* 0x000000ffff287224 */ /* 0x002fc400078e0058 */
[----:B------:R-:W-:Y:S02]  /*463a0*/  IMAD.MOV.U32 R41, RZ, RZ, R89 ;  /* 0x000000ffff297224 */ /* 0x000fe400078e0059 */
[----:B------:R-:W-:Y:S02]  /*463b0*/  IMAD.MOV.U32 R42, RZ, RZ, R92 ;  /* 0x000000ffff2a7224 */ /* 0x000fe400078e005c */
[----:B------:R-:W-:Y:S01]  /*463c0*/  IMAD.MOV.U32 R43, RZ, RZ, R93 ;  /* 0x000000ffff2b7224 */ /* 0x000fe200078e005d */
[----:B---3--:R-:W-:Y:S01]  /*463d0*/  STS.128 [R231+0x380], R124 ;  /* 0x0003807ce7007388 */ /* 0x008fe20000000c00 */
[----:B------:R-:W-:Y:S02]  /*463e0*/  IMAD.MOV.U32 R92, RZ, RZ, R90 ;  /* 0x000000ffff5c7224 */ /* 0x000fe400078e005a */
[----:B------:R-:W-:Y:S01]  /*463f0*/  IMAD.MOV.U32 R93, RZ, RZ, R91 ;  /* 0x000000ffff5d7224 */ /* 0x000fe200078e005b */
[----:B------:R-:W-:Y:S04]  /*46400*/  STS.128 [R231+0x400], R120 ;  /* 0x00040078e7007388 */ /* 0x000fe80000000c00 */
[----:B----4-:R-:W-:Y:S04]  /*46410*/  STS.128 [R231+0x480], R128 ;  /* 0x00048080e7007388 */ /* 0x010fe80000000c00 */
[----:B------:R-:W-:Y:S04]  /*46420*/  STS.128 [R231+0x500], R132 ;  /* 0x00050084e7007388 */ /* 0x000fe80000000c00 */
[----:B------:R-:W-:Y:S04]  /*46430*/  STS.128 [R231+0x580], R148 ;  /* 0x00058094e7007388 */ /* 0x000fe80000000c00 */
[----:B------:R-:W-:Y:S04]  /*46440*/  STS.128 [R231+0x600], R144 ;  /* 0x00060090e7007388 */ /* 0x000fe80000000c00 */
[----:B------:R1:W-:Y:S04]  /*46450*/  STS.128 [R231+0x680], R248 ;  /* 0x000680f8e7007388 */ /* 0x0003e80000000c00 */
[----:B------:R2:W-:Y:S04]  /*46460*/  STS.128 [R231+0x700], R40 ;  /* 0x00070028e7007388 */ /* 0x0005e80000000c00 */
[----:B------:R-:W-:Y:S04]  /*46470*/  STS.128 [R231+0x780], R92 ;  /* 0x0007805ce7007388 */ /* 0x000fe80000000c00 */
[----:B------:R-:W-:Y:S01]  /*46480*/  BAR.SYNC.DEFER_BLOCKING 0x0 ;  /* 0x0000000000007b1d */ /* 0x000fe20000010000 */
[----:B-1----:R-:W-:-:S05]  /*46490*/  IMAD.SHL.U32 R251, R2, 0x1000, RZ ;  /* 0x0000100002fb7824 */ /* 0x002fca00078e00ff */
[----:B------:R-:W-:Y:S01]  /*464a0*/  LOP3.LUT R251, R251, 0x6000, RZ, 0xc0, !PT ;  /* 0x00006000fbfb7812 */ /* 0x000fe200078ec0ff */
[----:B--2---:R-:W-:-:S04]  /*464b0*/  IMAD.MOV.U32 R42, RZ, RZ, R140 ;  /* 0x000000ffff2a7224 */ /* 0x004fc800078e008c */
[----:B------:R-:W-:Y:S02]  /*464c0*/  IMAD R251, R3, 0x10, R251 ;  /* 0x0000001003fb7824 */ /* 0x000fe400078e02fb */
[----:B------:R-:W-:Y:S02]  /*464d0*/  IMAD.MOV.U32 R43, RZ, RZ, R141 ;  /* 0x000000ffff2b7224 */ /* 0x000fe400078e008d */
[----:B------:R-:W-:Y:S02]  /*464e0*/  IMAD.MOV.U32 R40, RZ, RZ, R136 ;  /* 0x000000ffff287224 */ /* 0x000fe400078e0088 */
[----:B------:R-:W-:Y:S02]  /*464f0*/  IMAD.MOV.U32 R41, RZ, RZ, R137 ;  /* 0x000000ffff297224 */ /* 0x000fe400078e0089 */
[----:B------:R-:W-:Y:S02]  /*46500*/  IMAD.MOV.U32 R140, RZ, RZ, R138 ;  /* 0x000000ffff8c7224 */ /* 0x000fe400078e008a */
[----:B------:R-:W-:Y:S01]  /*46510*/  IMAD.MOV.U32 R141, RZ, RZ, R139 ;  /* 0x000000ffff8d7224 */ /* 0x000fe200078e008b */
        /* <DEDUP_REMOVED lines=17> */
[----:B------:R-:W-:Y:S04]  /*46630*/  STS.128 [R231], R40 ;  /* 0x00000028e7007388 */ /* 0x000fe80000000c00 */
[----:B------:R2:W-:Y:S04]  /*46640*/  STS.128 [R231+0x80], R140 ;  /* 0x0000808ce7007388 */ /* 0x0005e80000000c00 */
[----:B--2---:R-:W2:Y:S04]  /*46650*/  LDL.LU R140, [R1+0x2f0] ;  /* 0x0002f000018c7983 */ /* 0x004ea80000300800 */
[----:B------:R-:W2:Y:S04]  /*46660*/  LDL.LU R141, [R1+0x2f4] ;  /* 0x0002f400018d7983 */ /* 0x000ea80000300800 */
[----:B------:R-:W2:Y:S04]  /*46670*/  LDL.LU R142, [R1+0x2e0] ;  /* 0x0002e000018e7983 */ /* 0x000ea80000300800 */
[----:B------:R-:W2:Y:S01]  /*46680*/  LDL.LU R143, [R1+0x2e4] ;  /* 0x0002e400018f7983 */ /* 0x000ea20000300800 */
[----:B------:R-:W-:-:S03]  /*46690*/  IMAD.MOV.U32 R40, RZ, RZ, R200 ;  /* 0x000000ffff287224 */ /* 0x000fc600078e00c8 */
        /* <DEDUP_REMOVED lines=9> */
[----:B------:R-:W4:Y:S04]  /*46730*/  LDL.LU R188, [R1+0x720] ;  /* 0x0007200001bc7983 */ /* 0x000f280000300800 */
[----:B------:R-:W4:Y:S04]  /*46740*/  LDL.LU R189, [R1+0x724] ;  /* 0x0007240001bd7983 */ /* 0x000f280000300800 */
[----:B------:R-:W4:Y:S04]  /*46750*/  LDL.LU R190, [R1+0x710] ;  /* 0x0007100001be7983 */ /* 0x000f280000300800 */
[----:B------:R-:W4:Y:S04]  /*46760*/  LDL.LU R191, [R1+0x714] ;  /* 0x0007140001bf7983 */ /* 0x000f280000300800 */
[----:B------:R-:W-:Y:S04]  /*46770*/  STS.128 [R231+0x100], R40 ;  /* 0x00010028e7007388 */ /* 0x000fe80000000c00 */
[----:B------:R-:W-:Y:S04]  /*46780*/  STS.128 [R231+0x180], R204 ;  /* 0x000180cce7007388 */ /* 0x000fe80000000c00 */
[----:B--2---:R2:W-:Y:S04]  /*46790*/  STS.128 [R231+0x200], R140 ;  /* 0x0002008ce7007388 */ /* 0x0045e80000000c00 */
[----:B--2---:R-:W2:Y:S04]  /*467a0*/  LDL.LU R140, [R1+0x728] ;  /* 0x00072800018c7983 */ /* 0x004ea80000300800 */
        /* <DEDUP_REMOVED lines=8> */
[----:B----4-:R4:W-:Y:S04]  /*46830*/  STS.128 [R231+0x300], R188 ;  /* 0x000300bce7007388 */ /* 0x0109e80000000c00 */
        /* <DEDUP_REMOVED lines=15> */
[----:B------:R2:W-:Y:S04]  /*46930*/  STS.128 [R231+0x400], R40 ;  /* 0x00040028e7007388 */ /* 0x0005e80000000c00 */
[----:B--2---:R-:W2:Y:S04]  /*46940*/  LDL.LU R40, [R1+0x560] ;  /* 0x0005600001287983 */ /* 0x004ea80000300800 */
[----:B------:R-:W2:Y:S04]  /*46950*/  LDL.LU R41, [R1+0x564] ;  /* 0x0005640001297983 */ /* 0x000ea80000300800 */
[----:B------:R-:W2:Y:S04]  /*46960*/  LDL.LU R42, [R1+0x550] ;  /* 0x00055000012a7983 */ /* 0x000ea80000300800 */
[----:B------:R-:W2:Y:S04]  /*46970*/  LDL.LU R43, [R1+0x554] ;  /* 0x00055400012b7983 */ /* 0x000ea80000300800 */
[----:B------:R-:W2:Y:S04]  /*46980*/  LDL.LU R140, [R1+0x568] ;  /* 0x00056800018c7983 */ /* 0x000ea80000300800 */
[----:B------:R-:W2:Y:S04]  /*46990*/  LDL.LU R141, [R1+0x56c] ;  /* 0x00056c00018d7983 */ /* 0x000ea80000300800 */
[----:B------:R-:W2:Y:S04]  /*469a0*/  LDL.LU R142, [R1+0x558] ;  /* 0x00055800018e7983 */ /* 0x000ea80000300800 */
[----:B------:R-:W2:Y:S01]  /*469b0*/  LDL.LU R143, [R1+0x55c] ;  /* 0x00055c00018f7983 */ /* 0x000ea20000300800 */
[----:B------:R-:W-:-:S03]  /*469c0*/  IMAD.MOV.U32 R3, RZ, RZ, c[0x0][0x194] ;  /* 0x00006500ff037624 */ /* 0x000fc600078e00ff */
[----:B---3--:R-:W-:Y:S04]  /*469d0*/  STS.128 [R231+0x480], R184 ;  /* 0x000480b8e7007388 */ /* 0x008fe80000000c00 */
[----:B----4-:R3:W-:Y:S04]  /*469e0*/  STS.128 [R231+0x500], R188 ;  /* 0x000500bce7007388 */ /* 0x0107e80000000c00 */
[----:B------:R-:W4:Y:S04]  /*469f0*/  LDL.LU R207, [R1+0x420] ;  /* 0x0004200001cf7983 */ /* 0x000f280000300800 */
[----:B------:R-:W4:Y:S04]  /*46a00*/  LDL.LU R201, [R1+0x140] ;  /* 0x0001400001c97983 */ /* 0x000f280000300800 */
[----:B------:R-:W-:Y:S04]  /*46a10*/  STS.128 [R231+0x580], R192 ;  /* 0x000580c0e7007388 */ /* 0x000fe80000000c00 */
[----:B------:R-:W4:Y:S01]  /*46a20*/  LDL.LU R248, [R1+0x424] ;  /* 0x0004240001f87983 */ /* 0x000f220000300800 */
[----:B------:R-:W-:-:S03]  /*46a30*/  IMAD R0, R196, c[0x0][0x194], RZ ;  /* 0x00006500c4007a24 */ /* 0x000fc600078e02ff */
[----:B------:R-:W4:Y:S02]  /*46a40*/  LDL.LU R249, [R1+0x144] ;  /* 0x0001440001f97983 */ /* 0x000f240000300800 */
[----:B------:R-:W-:Y:S02]  /*46a50*/  LEA R2, P2, R0, c[0x0][0x170], 0x2 ;  /* 0x00005c0000027a11 */ /* 0x000fe400078410ff */
[----:B---3--:R-:W3:Y:S04]  /*46a60*/  LDL.LU R188, [R1+0xa90] ;  /* 0x000a900001bc7983 */ /* 0x008ee80000300800 */
[----:B------:R-:W3:Y:S04]  /*46a70*/  LDL.LU R184, [R1+0x830] ;  /* 0x0008300001b87983 */ /* 0x000ee80000300800 */
[----:B------:R-:W3:Y:S04]  /*46a80*/  LDL.LU R185, [R1+0x834] ;  /* 0x0008340001b97983 */ /* 0x000ee80000300800 */
[----:B------:R-:W3:Y:S04]  /*46a90*/  LDL.LU R186, [R1+0x7f0] ;  /* 0x0007f00001ba7983 */ /* 0x000ee80000300800 */
[----:B------:R-:W3:Y:S04]  /*46aa0*/  LDL.LU R187, [R1+0x7f4] ;  /* 0x0007f40001bb7983 */ /* 0x000ee80000300800 */
[----:B--2---:R2:W-:Y:S02]  /*46ab0*/  STS.128 [R231+0x600], R40 ;  /* 0x00060028e7007388 */ /* 0x0045e40000000c00 */
[----:B--2---:R-:W-:-:S02]  /*46ac0*/  IMAD R40, R3, 0x80, R0 ;  /* 0x0000008003287824 */ /* 0x004fc400078e0200 */
[----:B------:R2:W-:Y:S01]  /*46ad0*/  STS.128 [R231+0x680], R140 ;  /* 0x0006808ce7007388 */ /* 0x0005e20000000c00 */
[----:B------:R-:W-:Y:S02]  /*46ae0*/  LEA.HI.X.SX32 R3, R0, c[0x0][0x174], 0x2, P2 ;  /* 0x00005d0000037a11 */ /* 0x000fe400010f16ff */
[----:B--2---:R-:W-:-:S04]  /*46af0*/  LEA R140, P2, R40, c[0x0][0x170], 0x2 ;  /* 0x00005c00288c7a11 */ /* 0x004fc800078410ff */
[----:B------:R-:W-:Y:S02]  /*46b00*/  LEA.HI.X.SX32 R141, R40, c[0x0][0x174], 0x2, P2 ;  /* 0x00005d00288d7a11 */ /* 0x000fe400010f16ff */
[----:B------:R-:W2:Y:S04]  /*46b10*/  LDL.LU R40, [R1+0x838] ;  /* 0x0008380001287983 */ /* 0x000ea80000300800 */
[----:B------:R-:W2:Y:S04]  /*46b20*/  LDL.LU R41, [R1+0x83c] ;  /* 0x00083c0001297983 */ /* 0x000ea80000300800 */
[----:B------:R-:W2:Y:S04]  /*46b30*/  LDL.LU R42, [R1+0x7f8] ;  /* 0x0007f800012a7983 */ /* 0x000ea80000300800 */
[----:B------:R-:W2:Y:S04]  /*46b40*/  LDL.LU R43, [R1+0x7fc] ;  /* 0x0007fc00012b7983 */ /* 0x000ea80000300800 */
[----:B------:R-:W4:Y:S04]  /*46b50*/  LDL.LU R203, [R1+0x450] ;  /* 0x0004500001cb7983 */ /* 0x000f280000300800 */
[----:B------:R-:W4:Y:S04]  /*46b60*/  LDL.LU R202, [R1+0x150] ;  /* 0x0001500001ca7983 */ /* 0x000f280000300800 */
[----:B---3--:R3:W-:Y:S01]  /*46b70*/  STS.128 [R231+0x700], R184 ;  /* 0x000700b8e7007388 */ /* 0x0087e20000000c00 */
[----:B------:R-:W-:-:S02]  /*46b80*/  ISETP.GE.AND P5, PT, R196, c[0x0][0x178], PT ;  /* 0x00005e00c4007a0c */ /* 0x000fc40003fa6270 */
[C---:B------:R-:W-:Y:S02]  /*46b90*/  ISETP.GE.AND P6, PT, R197.reuse, c[0x0][0x17c], PT ;  /* 0x00005f00c5007a0c */ /* 0x040fe40003fc6270 */
[C---:B------:R-:W-:Y:S02]  /*46ba0*/  ISETP.LT.AND P5, PT, R197.reuse, c[0x0][0x17c], !P5 ;  /* 0x00005f00c5007a0c */ /* 0x040fe40006fa1270 */
[----:B------:R-:W-:Y:S01]  /*46bb0*/  ISETP.LT.AND P6, PT, R188, c[0x0][0x178], !P6 ;  /* 0x00005e00bc007a0c */ /* 0x000fe200077c1270 */
[----:B------:R-:W-:-:S04]  /*46bc0*/  IMAD R0, R197, c[0x0][0x198], RZ ;  /* 0x00006600c5007a24 */ /* 0x000fc800078e02ff */
[----:B------:R-:W-:-:S04]  /*46bd0*/  IMAD.WIDE R142, R0, 0x4, R140 ;  /* 0x00000004008e7825 */ /* 0x000fc800078e028c */
[----:B---3--:R-:W-:Y:S01]  /*46be0*/  IMAD.WIDE R184, R0, 0x4, R2 ;  /* 0x0000000400b87825 */ /* 0x008fe200078e0202 */
[----:B--2---:R2:W-:Y:S04]  /*46bf0*/  STS.128 [R231+0x780], R40 ;  /* 0x00078028e7007388 */ /* 0x0045e80000000c00 */
[----:B------:R-:W-:Y:S06]  /*46c00*/  BAR.SYNC.DEFER_BLOCKING 0x0 ;  /* 0x0000000000007b1d */ /* 0x000fec0000010000 */
[----:B--2---:R-:W2:Y:S04]  /*46c10*/  LDL.LU R231, [R1+0x1bcc] ;  /* 0x001bcc0001e77983 */ /* 0x004ea80000300800 */
[----:B------:R-:W3:Y:S04]  /*46c20*/  LDL.LU R200, [R1+0x454] ;  /* 0x0004540001c87983 */ /* 0x000ee80000300800 */
[----:B------:R-:W2:Y:S01]  /*46c30*/  LDL.LU R250, [R1+0x154] ;  /* 0x0001540001fa7983 */ /* 0x000ea20000300800 */
[----:B------:R-:W-:-:S03]  /*46c40*/  ISETP.LT.AND P2, PT, R196, c[0x0][0x178], !P3 ;  /* 0x00005e00c4007a0c */ /* 0x000fc60005f41270 */
[----:B----4-:R4:W-:Y:S01]  /*46c50*/  @P5 STG.E [R184.64], R207 ;  /* 0x000000cfb8005986 */ /* 0x0109e2000c101904 */
[----:B------:R-:W-:-:S03]  /*46c60*/  ISETP.LT.AND P3, PT, R188, c[0x0][0x178], !P3 ;  /* 0x00005e00bc007a0c */ /* 0x000fc60005f61270 */
[----:B------:R1:W-:Y:S01]  /*46c70*/  @P6 STG.E [R142.64], R201 ;  /* 0x000000c98e006986 */ /* 0x0003e2000c101904 */
[----:B------:R-:W-:Y:S02]  /*46c80*/  IADD3 R40, R0, c[0x0][0x198], RZ ;  /* 0x0000660000287a10 */ /* 0x000fe40007ffe0ff */
[----:B------:R-:W-:Y:S01]  /*46c90*/  IADD3 R41, R197, 0x3, RZ ;  /* 0x00000003c5297810 */ /* 0x000fe20007ffe0ff */
[----:B----4-:R-:W4:Y:S04]  /*46ca0*/  LDL.LU R207, [R1+0x4b0] ;  /* 0x0004b00001cf7983 */ /* 0x010f280000300800 */
[----:B-1----:R-:W4:Y:S01]  /*46cb0*/  LDL.LU R201, [R1+0x160] ;  /* 0x0001600001c97983 */ /* 0x002f220000300800 */
[----:B------:R-:W-:Y:S01]  /*46cc0*/  ISETP.LT.AND P6, PT, R196, c[0x0][0x178], !P4 ;  /* 0x00005e00c4007a0c */ /* 0x000fe200067c1270 */
[----:B------:R-:W-:Y:S01]  /*46cd0*/  IMAD.WIDE R42, R40, 0x4, R2 ;  /* 0x00000004282a7825 */ /* 0x000fe200078e0202 */
[----:B------:R-:W-:-:S02]  /*46ce0*/  ISETP.LT.AND P4, PT, R188, c[0x0][0x178], !P4 ;  /* 0x00005e00bc007a0c */ /* 0x000fc40006781270 */
[C---:B------:R-:W-:Y:S02]  /*46cf0*/  IADD3 R0, R40.reuse, c[0x0][0x198], RZ ;  /* 0x0000660028007a10 */ /* 0x040fe40007ffe0ff */
[----:B------:R-:W-:Y:S01]  /*46d00*/  ISETP.GE.AND P5, PT, R41, c[0x0][0x17c], PT ;  /* 0x00005f0029007a0c */ /* 0x000fe20003fa6270 */
[--C-:B------:R-:W-:Y:S01]  /*46d10*/  IMAD.WIDE R40, R40, 0x4, R140.reuse ;  /* 0x0000000428287825 */ /* 0x100fe200078e028c */
[----:B------:R1:W-:Y:S03]  /*46d20*/  @P2 STG.E [R42.64], R248 ;  /* 0x000000f82a002986 */ /* 0x0003e6000c101904 */
[----:B------:R-:W-:Y:S01]  /*46d30*/  IMAD.WIDE R142, R0, 0x4, R140 ;  /* 0x00000004008e7825 */ /* 0x000fe200078e028c */
[----:B------:R1:W-:Y:S01]  /*46d40*/  @P3 STG.E [R40.64], R249 ;  /* 0x000000f928003986 */ /* 0x0003e2000c101904 */
[----:B------:R-:W-:Y:S02]  /*46d50*/  ISETP.LT.AND P3, PT, R196, c[0x0][0x178], !P5 ;  /* 0x00005e00c4007a0c */ /* 0x000fe40006f61270 */
[C---:B-1----:R-:W-:Y:S01]  /*46d60*/  IMAD.WIDE R42, R0.reuse, 0x4, R2 ;  /* 0x00000004002a7825 */ /* 0x042fe200078e0202 */
[----:B------:R-:W4:Y:S04]  /*46d70*/  LDL.LU R248, [R1+0x4b4] ;  /* 0x0004b40001f87983 */ /* 0x000f280000300800 */
[----:B------:R-:W4:Y:S04]  /*46d80*/  LDL.LU R249, [R1+0x164] ;  /* 0x0001640001f97983 */ /* 0x000f280000300800 */
[----:B------:R1:W-:Y:S01]  /*46d90*/  @P6 STG.E [R42.64], R203 ;  /* 0x000000cb2a006986 */ /* 0x0003e2000c101904 */
[----:B------:R-:W-:-:S03]  /*46da0*/  IADD3 R40, R0, c[0x0][0x198], RZ ;  /* 0x0000660000287a10 */ /* 0x000fc60007ffe0ff */
[----:B------:R1:W-:Y:S01]  /*46db0*/  @P4 STG.E [R142.64], R202 ;  /* 0x000000ca8e004986 */ /* 0x0003e2000c101904 */
[----:B------:R-:W-:Y:S02]  /*46dc0*/  ISETP.LT.AND P4, PT, R188, c[0x0][0x178], !P5 ;  /* 0x00005e00bc007a0c */ /* 0x000fe40006f81270 */
[----:B------:R-:W-:Y:S01]  /*46dd0*/  IADD3 R41, R197, 0x5, RZ ;  /* 0x00000005c5297810 */ /* 0x000fe20007ffe0ff */
[----:B-1----:R-:W4:Y:S04]  /*46de0*/  LDL.LU R203, [R1+0x580] ;  /* 0x0005800001cb7983 */ /* 0x002f280000300800 */
[----:B------:R-:W4:Y:S01]  /*46df0*/  LDL.LU R202, [R1+0x180] ;  /* 0x0001800001ca7983 */ /* 0x000f220000300800 */
[C---:B------:R-:W-:Y:S01]  /*46e00*/  IMAD.WIDE R42, R40.reuse, 0x4, R2 ;  /* 0x00000004282a7825 */ /* 0x040fe200078e0202 */
[----:B------:R-:W-:-:S02]  /*46e10*/  IADD3 R0, R40, c[0x0][0x198], RZ ;  /* 0x0000660028007a10 */ /* 0x000fc40007ffe0ff */
[----:B------:R-:W-:Y:S01]  /*46e20*/  ISETP.GE.AND P5, PT, R41, c[0x0][0x17c], PT ;  /* 0x00005f0029007a0c */ /* 0x000fe20003fa6270 */
[----:B------:R-:W-:Y:S01]  /*46e30*/  IMAD.WIDE R40, R40, 0x4, R140 ;  /* 0x0000000428287825 */ /* 0x000fe200078e028c */
[----:B---3--:R1:W-:Y:S04]  /*46e40*/  @P3 STG.E [R42.64], R200 ;  /* 0x000000c82a003986 */ /* 0x0083e8000c101904 */
[----:B--2---:R2:W-:Y:S04]  /*46e50*/  @P4 STG.E [R40.64], R250 ;  /* 0x000000fa28004986 */ /* 0x0045e8000c101904 */
[----:B-1----:R-:W3:Y:S04]  /*46e60*/  LDL.LU R200, [R1+0x584] ;  /* 0x0005840001c87983 */ /* 0x002ee80000300800 */
[----:B--2---:R-:W2:Y:S01]  /*46e70*/  LDL.LU R250, [R1+0x184] ;  /* 0x0001840001fa7983 */ /* 0x004ea20000300800 */
[----:B------:R-:W-:-:S04]  /*46e80*/  IADD3 R184, R197, 0x4, RZ ;  /* 0x00000004c5b87810 */ /* 0x000fc80007ffe0ff */
[----:B------:R-:W-:-:S04]  /*46e90*/  ISETP.GE.AND P2, PT, R184, c[0x0][0x17c], PT ;  /* 0x00005f00b8007a0c */ /* 0x000fc80003f46270 */
[----:B------:R-:W-:Y:S02]  /*46ea0*/  ISETP.LT.AND P6, PT, R196, c[0x0][0x178], !P2 ;  /* 0x00005e00c4007a0c */ /* 0x000fe400057c1270 */
[----:B------:R-:W-:Y:S01]  /*46eb0*/  ISETP.LT.AND P2, PT, R188, c[0x0][0x178], !P2 ;  /* 0x00005e00bc007a0c */ /* 0x000fe20005741270 */
[----:B------:R-:W-:Y:S01]  /*46ec0*/  IMAD.WIDE R42, R0, 0x4, R2 ;  /* 0x00000004002a7825 */ /* 0x000fe200078e0202 */
[----:B------:R-:W-:-:S03]  /*46ed0*/  IADD3 R184, R197, 0x6, RZ ;  /* 0x00000006c5b87810 */ /* 0x000fc60007ffe0ff */
[----:B------:R-:W-:Y:S01]  /*46ee0*/  IMAD.WIDE R142, R0, 0x4, R140 ;  /* 0x00000004008e7825 */ /* 0x000fe200078e028c */
[----:B------:R-:W-:Y:S02]  /*46ef0*/  ISETP.LT.AND P4, PT, R196, c[0x0][0x178], !P5 ;  /* 0x00005e00c4007a0c */ /* 0x000fe40006f81270 */
[----:B------:R-:W-:-:S03]  /*46f00*/  ISETP.GE.AND P3, PT, R184, c[0x0][0x17c], PT ;  /* 0x00005f00b8007a0c */ /* 0x000fc60003f66270 */
[----:B----4-:R1:W-:Y:S01]  /*46f10*/  @P6 STG.E [R42.64], R207 ;  /* 0x000000cf2a006986 */ /* 0x0103e2000c101904 */
[----:B------:R-:W-:-:S03]  /*46f20*/  IADD3 R40, R0, c[0x0][0x198], RZ ;  /* 0x0000660000287a10 */ /* 0x000fc60007ffe0ff */
[----:B------:R4:W-:Y:S01]  /*46f30*/  @P2 STG.E [R142.64], R201 ;  /* 0x000000c98e002986 */ /* 0x0009e2000c101904 */
[----:B------:R-:W-:Y:S02]  /*46f40*/  ISETP.LT.AND P2, PT, R188, c[0x0][0x178], !P5 ;  /* 0x00005e00bc007a0c */ /* 0x000fe40006f41270 */
[----:B------:R-:W-:Y:S01]  /*46f50*/  IADD3 R41, R197, 0x7, RZ ;  /* 0x00000007c5297810 */ /* 0x000fe20007ffe0ff */
[----:B-1----:R-:W2:Y:S04]  /*46f60*/  LDL.LU R207, [R1+0x650] ;  /* 0x0006500001cf7983 */ /* 0x002ea80000300800 */
[----:B----4-:R-:W4:Y:S01]  /*46f70*/  LDL.LU R201, [R1+0x310] ;  /* 0x0003100001c97983 */ /* 0x010f220000300800 */
        /* <DEDUP_REMOVED lines=37> */
[----:B------:R1:W-:Y:S01]  /*471d0*/  @P6 STG.E [R42.64], R207 ;  /* 0x000000cf2a006986 */ /* 0x0003e2000c101904 */
[----:B------:R-:W-:-:S03]  /*471e0*/  IADD3 R40, R0, c[0x0][0x198], RZ ;  /* 0x0000660000287a10 */ /* 0x000fc60007ffe0ff */
[----:B----4-:R4:W-:Y:S01]  /*471f0*/  @P4 STG.E [R142.64], R201 ;  /* 0x000000c98e004986 */ /* 0x0109e2000c101904 */
        /* <DEDUP_REMOVED lines=185> */
[----:B------:R-:W-:-:S04]  /*47d90*/  IMAD.WIDE R40, R40, 0x4, R140 ;  /* 0x0000000428287825 */ /* 0x000fc800078e028c */
[----:B------:R-:W-:Y:S01]  /*47da0*/  IMAD.WIDE R142, R0, 0x4, R140 ;  /* 0x00000004008e7825 */ /* 0x000fe200078e028c */
[----:B------:R1:W-:Y:S04]  /*47db0*/  @P2 STG.E [R42.64], R248 ;  /* 0x000000f82a002986 */ /* 0x0003e8000c101904 */
[----:B------:R1:W-:Y:S01]  /*47dc0*/  @P3 STG.E [R40.64], R249 ;  /* 0x000000f928003986 */ /* 0x0003e2000c101904 */
[----:B------:R-:W-:Y:S01]  /*47dd0*/  ISETP.LT.AND P3, PT, R196, c[0x0][0x178], !P5 ;  /* 0x00005e00c4007a0c */ /* 0x000fe20006f61270 */
[C---:B-1----:R-:W-:Y:S02]  /*47de0*/  IMAD.WIDE R42, R0.reuse, 0x4, R2 ;  /* 0x00000004002a7825 */ /* 0x042fe400078e0202 */
        /* <DEDUP_REMOVED lines=2450> */
[----:B------:R-:W-:Y:S02]  /*51710*/  IADD3 R41, R197, 0xfb, RZ ;  /* 0x000000fbc5297810 */ /* 0x000fe40007ffe0ff */
[----:B------:R-:W-:Y:S02]  /*51720*/  ISETP.LT.AND P6, PT, R196, c[0x0][0x178], !P2 ;  /* 0x00005e00c4007a0c */ /* 0x000fe400057c1270 */
[----:B------:R-:W-:Y:S01]  /*51730*/  ISETP.LT.AND P2, PT, R188, c[0x0][0x178], !P2 ;  /* 0x00005e00bc007a0c */ /* 0x000fe20005741270 */
[----:B-1----:R-:W2:Y:S01]  /*51740*/  LDL.LU R207, [R1+0xe88] ;  /* 0x000e880001cf7983 */ /* 0x002ea20000300800 */
[C---:B------:R-:W-:Y:S01]  /*51750*/  IMAD.WIDE R42, R40.reuse, 0x4, R2 ;  /* 0x00000004282a7825 */ /* 0x040fe200078e0202 */
[----:B------:R-:W-:-:S02]  /*51760*/  IADD3 R0, R40, c[0x0][0x198], RZ ;  /* 0x0000660028007a10 */ /* 0x000fc40007ffe0ff */
[----:B----4-:R-:W4:Y:S01]  /*51770*/  LDL.LU R201, [R1+0x8a8] ;  /* 0x0008a80001c97983 */ /* 0x010f220000300800 */
        /* <DEDUP_REMOVED lines=13> */
[----:B------:R-:W-:Y:S02]  /*51850*/  IADD3 R41, R197, 0xfd, RZ ;  /* 0x000000fdc5297810 */ /* 0x000fe40007ffe0ff */
[C---:B------:R-:W-:Y:S01]  /*51860*/  IADD3 R0, R40.reuse, c[0x0][0x198], RZ ;  /* 0x0000660028007a10 */ /* 0x040fe20007ffe0ff */
[----:B-1----:R-:W4:Y:S01]  /*51870*/  LDL.LU R203, [R1+0xe98] ;  /* 0x000e980001cb7983 */ /* 0x002f220000300800 */
[C---:B------:R-:W-:Y:S01]  /*51880*/  IMAD.WIDE R42, R40.reuse, 0x4, R2 ;  /* 0x00000004282a7825 */ /* 0x040fe200078e0202 */
[----:B------:R-:W-:Y:S02]  /*51890*/  ISETP.GE.AND P5, PT, R41, c[0x0][0x17c], PT ;  /* 0x00005f0029007a0c */ /* 0x000fe40003fa6270 */
[----:B------:R-:W4:Y:S01]  /*518a0*/  LDL.LU R202, [R1+0x8b8] ;  /* 0x0008b80001ca7983 */ /* 0x000f220000300800 */
[----:B------:R-:W-:-:S03]  /*518b0*/  IMAD.WIDE R40, R40, 0x4, R140 ;  /* 0x0000000428287825 */ /* 0x000fc600078e028c */
        /* <DEDUP_REMOVED lines=9> */
[----:B------:R-:W-:Y:S02]  /*51950*/  ISETP.LT.AND P2, PT, R196, c[0x0][0x178], !P5 ;  /* 0x00005e00c4007a0c */ /* 0x000fe40006f41270 */
[----:B------:R-:W-:Y:S01]  /*51960*/  ISETP.LT.AND P5, PT, R188, c[0x0][0x178], !P5 ;  /* 0x00005e00bc007a0c */ /* 0x000fe20006fa1270 */
[C---:B------:R-:W-:Y:S01]  /*51970*/  IMAD.WIDE R142, R0.reuse, 0x4, R140 ;  /* 0x00000004008e7825 */ /* 0x040fe200078e028c */
[----:B------:R-:W-:Y:S02]  /*51980*/  IADD3 R40, R0, c[0x0][0x198], RZ ;  /* 0x0000660000287a10 */ /* 0x000fe40007ffe0ff */
[----:B------:R-:W-:-:S02]  /*51990*/  IADD3 R184, R197, 0xfe, RZ ;  /* 0x000000fec5b87810 */ /* 0x000fc40007ffe0ff */
[----:B------:R-:W-:Y:S01]  /*519a0*/  IADD3 R41, R197, 0xff, RZ ;  /* 0x000000ffc5297810 */ /* 0x000fe20007ffe0ff */
[----:B------:R1:W-:Y:S01]  /*519b0*/  @P6 STG.E [R42.64], R207 ;  /* 0x000000cf2a006986 */ /* 0x0003e2000c101904 */
[----:B------:R-:W-:-:S03]  /*519c0*/  ISETP.GE.AND P4, PT, R184, c[0x0][0x17c], PT ;  /* 0x00005f00b8007a0c */ /* 0x000fc60003f86270 */
[----:B----4-:R4:W-:Y:S01]  /*519d0*/  @P3 STG.E [R142.64], R201 ;  /* 0x000000c98e003986 */ /* 0x0109e2000c101904 */
[C---:B------:R-:W-:Y:S02]  /*519e0*/  IADD3 R0, R40.reuse, c[0x0][0x198], RZ ;  /* 0x0000660028007a10 */ /* 0x040fe40007ffe0ff */
[----:B------:R-:W-:Y:S01]  /*519f0*/  ISETP.GE.AND P3, PT, R41, c[0x0][0x17c], PT ;  /* 0x00005f0029007a0c */ /* 0x000fe20003f66270 */
[----:B-1----:R-:W2:Y:S01]  /*51a00*/  LDL.LU R207, [R1+0x600] ;  /* 0x0006000001cf7983 */ /* 0x002ea20000300800 */
[----:B------:R-:W-:-:S03]  /*51a10*/  IMAD.WIDE R42, R40, 0x4, R2 ;  /* 0x00000004282a7825 */ /* 0x000fc600078e0202 */
[----:B----4-:R-:W4:Y:S01]  /*51a20*/  LDL.LU R201, [R1+0x220] ;  /* 0x0002200001c97983 */ /* 0x010f220000300800 */
[--C-:B------:R-:W-:Y:S01]  /*51a30*/  IMAD.WIDE R40, R40, 0x4, R140.reuse ;  /* 0x0000000428287825 */ /* 0x100fe200078e028c */
[----:B------:R-:W-:Y:S02]  /*51a40*/  ISETP.LT.AND P6, PT, R196, c[0x0][0x178], !P4 ;  /* 0x00005e00c4007a0c */ /* 0x000fe400067c1270 */
[----:B------:R-:W-:Y:S02]  /*51a50*/  ISETP.LT.AND P4, PT, R188, c[0x0][0x178], !P4 ;  /* 0x00005e00bc007a0c */ /* 0x000fe40006781270 */
[----:B------:R-:W-:Y:S01]  /*51a60*/  IADD3 R184, R197, 0x100, RZ ;  /* 0x00000100c5b87810 */ /* 0x000fe20007ffe0ff */
[----:B------:R-:W-:Y:S01]  /*51a70*/  IMAD.WIDE R142, R0, 0x4, R140 ;  /* 0x00000004008e7825 */ /* 0x000fe200078e028c */
[----:B------:R1:W-:Y:S04]  /*51a80*/  @P2 STG.E [R42.64], R248 ;  /* 0x000000f82a002986 */ /* 0x0003e8000c101904 */
[----:B------:R1:W-:Y:S01]  /*51a90*/  @P5 STG.E [R40.64], R249 ;  /* 0x000000f928005986 */ /* 0x0003e2000c101904 */
[----:B------:R-:W-:-:S03]  /*51aa0*/  ISETP.LT.AND P5, PT, R196, c[0x0][0x178], !P3 ;  /* 0x00005e00c4007a0c */ /* 0x000fc60005fa1270 */
[----:B-1----:R-:W4:Y:S04]  /*51ab0*/  LDL.LU R248, [R1+0x604] ;  /* 0x0006040001f87983 */ /* 0x002f280000300800 */
[----:B------:R-:W4:Y:S01]  /*51ac0*/  LDL.LU R249, [R1+0x224] ;  /* 0x0002240001f97983 */ /* 0x000f220000300800 */
[----:B------:R-:W-:Y:S01]  /*51ad0*/  IMAD.WIDE R42, R0, 0x4, R2 ;  /* 0x00000004002a7825 */ /* 0x000fe200078e0202 */
[----:B------:R-:W-:Y:S02]  /*51ae0*/  ISETP.LT.AND P3, PT, R188, c[0x0][0x178], !P3 ;  /* 0x00005e00bc007a0c */ /* 0x000fe40005f61270 */
[----:B------:R-:W-:Y:S02]  /*51af0*/  ISETP.GE.AND P2, PT, R184, c[0x0][0x17c], PT ;  /* 0x00005f00b8007a0c */ /* 0x000fe40003f46270 */
[----:B------:R-:W-:Y:S01]  /*51b00*/  IADD3 R40, R0, c[0x0][0x198], RZ ;  /* 0x0000660000287a10 */ /* 0x000fe20007ffe0ff */
[----:B------:R1:W-:Y:S01]  /*51b10*/  @P6 STG.E [R42.64], R203 ;  /* 0x000000cb2a006986 */ /* 0x0003e2000c101904 */
[----:B------:R-:W-:-:S02]  /*51b20*/  IADD3 R41, R197, 0x101, RZ ;  /* 0x00000101c5297810 */ /* 0x000fc40007ffe0ff */
[----:B------:R-:W-:Y:S01]  /*51b30*/  ISETP.LT.AND P6, PT, R188, c[0x0][0x178], !P2 ;  /* 0x00005e00bc007a0c */ /* 0x000fe200057c1270 */
[----:B------:R1:W-:Y:S01]  /*51b40*/  @P4 STG.E [R142.64], R202 ;  /* 0x000000ca8e004986 */ /* 0x0003e2000c101904 */
[----:B------:R-:W-:Y:S02]  /*51b50*/  ISETP.LT.AND P4, PT, R196, c[0x0][0x178], !P2 ;  /* 0x00005e00c4007a0c */ /* 0x000fe40005781270 */
[C---:B------:R-:W-:Y:S02]  /*51b60*/  IADD3 R0, R40.reuse, c[0x0][0x198], RZ ;  /* 0x0000660028007a10 */ /* 0x040fe40007ffe0ff */
[----:B------:R-:W-:Y:S01]  /*51b70*/  ISETP.GE.AND P2, PT, R41, c[0x0][0x17c], PT ;  /* 0x00005f0029007a0c */ /* 0x000fe20003f46270 */
[----:B-1----:R-:W4:Y:S01]  /*51b80*/  LDL.LU R203, [R1+0x920] ;  /* 0x0009200001cb7983 */ /* 0x002f220000300800 */
[----:B------:R-:W-:-:S03]  /*51b90*/  IMAD.WIDE R42, R40, 0x4, R2 ;  /* 0x00000004282a7825 */ /* 0x000fc600078e0202 */
[----:B------:R-:W4:Y:S01]  /*51ba0*/  LDL.LU R202, [R1+0x240] ;  /* 0x0002400001ca7983 */ /* 0x000f220000300800 */
[----:B------:R-:W-:-:S03]  /*51bb0*/  IMAD.WIDE R40, R40, 0x4, R140 ;  /* 0x0000000428287825 */ /* 0x000fc600078e028c */
[----:B---3--:R1:W-:Y:S04]  /*51bc0*/  @P5 STG.E [R42.64], R200 ;  /* 0x000000c82a005986 */ /* 0x0083e8000c101904 */
[----:B--2---:R2:W-:Y:S04]  /*51bd0*/  @P3 STG.E [R40.64], R250 ;  /* 0x000000fa28003986 */ /* 0x0045e8000c101904 */
[----:B-1----:R-:W3:Y:S04]  /*51be0*/  LDL.LU R200, [R1+0x924] ;  /* 0x0009240001c87983 */ /* 0x002ee80000300800 */
[----:B--2---:R-:W2:Y:S01]  /*51bf0*/  LDL.LU R250, [R1+0x244] ;  /* 0x0002440001fa7983 */ /* 0x004ea20000300800 */
[----:B------:R-:W-:Y:S01]  /*51c00*/  IMAD.WIDE R42, R0, 0x4, R2 ;  /* 0x00000004002a7825 */ /* 0x000fe200078e0202 */
[----:B------:R-:W-:-:S02]  /*51c10*/  ISETP.LT.AND P3, PT, R196, c[0x0][0x178], !P2 ;  /* 0x00005e00c4007a0c */ /* 0x000fc40005761270 */
[----:B------:R-:W-:Y:S01]  /*51c20*/  ISETP.LT.AND P2, PT, R188, c[0x0][0x178], !P2 ;  /* 0x00005e00bc007a0c */ /* 0x000fe20005741270 */
[C---:B------:R-:W-:Y:S01]  /*51c30*/  IMAD.WIDE R142, R0.reuse, 0x4, R140 ;  /* 0x00000004008e7825 */ /* 0x040fe200078e028c */
[----:B------:R-:W-:Y:S02]  /*51c40*/  IADD3 R40, R0, c[0x0][0x198], RZ ;  /* 0x0000660000287a10 */ /* 0x000fe40007ffe0ff */
[C---:B------:R-:W-:Y:S02]  /*51c50*/  IADD3 R184, R197.reuse, 0x102, RZ ;  /* 0x00000102c5b87810 */ /* 0x040fe40007ffe0ff */
[----:B------:R-:W-:Y:S02]  /*51c60*/  IADD3 R41, R197, 0x105, RZ ;  /* 0x00000105c5297810 */ /* 0x000fe40007ffe0ff */
[----:B------:R-:W-:Y:S02]  /*51c70*/  ISETP.GE.AND P5, PT, R184, c[0x0][0x17c], PT ;  /* 0x00005f00b8007a0c */ /* 0x000fe40003fa6270 */
[----:B------:R-:W-:Y:S01]  /*51c80*/  IADD3 R0, R40, c[0x0][0x198], RZ ;  /* 0x0000660028007a10 */ /* 0x000fe20007ffe0ff */
[----:B------:R1:W-:Y:S01]  /*51c90*/  @P4 STG.E [R42.64], R207 ;  /* 0x000000cf2a004986 */ /* 0x0003e2000c101904 */
[----:B------:R-:W-:-:S03]  /*51ca0*/  ISETP.GE.AND P4, PT, R41, c[0x0][0x17c], PT ;  /* 0x00005f0029007a0c */ /* 0x000fc60003f86270 */
[----:B----4-:R4:W-:Y:S01]  /*51cb0*/  @P6 STG.E [R142.64], R201 ;  /* 0x000000c98e006986 */ /* 0x0109e2000c101904 */
[----:B------:R-:W-:-:S03]  /*51cc0*/  ISETP.LT.AND P6, PT, R196, c[0x0][0x178], !P5 ;  /* 0x00005e00c4007a0c */ /* 0x000fc60006fc1270 */
[----:B-1----:R-:W2:Y:S01]  /*51cd0*/  LDL.LU R207, [R1+0xa20] ;  /* 0x000a200001cf7983 */ /* 0x002ea20000300800 */
[----:B------:R-:W-:-:S03]  /*51ce0*/  IMAD.WIDE R42, R40, 0x4, R2 ;  /* 0x00000004282a7825 */ /* 0x000fc600078e0202 */
[----:B----4-:R-:W4:Y:S01]  /*51cf0*/  LDL.LU R201, [R1+0x250] ;  /* 0x0002500001c97983 */ /* 0x010f220000300800 */
[----:B------:R-:W-:Y:S01]  /*51d00*/  IMAD.WIDE R40, R40, 0x4, R140 ;  /* 0x0000000428287825 */ /* 0x000fe200078e028c */
[----:B------:R-:W-:-:S03]  /*51d10*/  ISETP.LT.AND P5, PT, R188, c[0x0][0x178], !P5 ;  /* 0x00005e00bc007a0c */ /* 0x000fc60006fa1270 */
        /* <DEDUP_REMOVED lines=8> */
[----:B------:R-:W-:Y:S02]  /*51da0*/  IADD3 R40, R0, c[0x0][0x198], RZ ;  /* 0x0000660000287a10 */ /* 0x000fe40007ffe0ff */
[----:B------:R-:W-:Y:S01]  /*51db0*/  IADD3 R41, R197, 0x107, RZ ;  /* 0x00000107c5297810 */ /* 0x000fe20007ffe0ff */
[----:B------:R1:W-:Y:S01]  /*51dc0*/  @P6 STG.E [R42.64], R203 ;  /* 0x000000cb2a006986 */ /* 0x0003e2000c101904 */
[----:B------:R-:W-:-:S03]  /*51dd0*/  ISETP.LT.AND P6, PT, R188, c[0x0][0x178], !P0 ;  /* 0x00005e00bc007a0c */ /* 0x000fc600047c1270 */
        /* <DEDUP_REMOVED lines=12> */
[----:B------:R-:W-:Y:S01]  /*51ea0*/  IADD3 R184, R197, 0x106, RZ ;  /* 0x00000106c5b87810 */ /* 0x000fe20007ffe0ff */
[----:B------:R-:W-:Y:S01]  /*51eb0*/  IMAD.WIDE R42, R0, 0x4, R2 ;  /* 0x00000004002a7825 */ /* 0x000fe200078e0202 */
[----:B------:R-:W-:-:S02]  /*51ec0*/  ISETP.LT.AND P1, PT, R196, c[0x0][0x178], !P4 ;  /* 0x00005e00c4007a0c */ /* 0x000fc40006721270 */
[----:B------:R-:W-:Y:S01]  /*51ed0*/  ISETP.LT.AND P4, PT, R188, c[0x0][0x178], !P4 ;  /* 0x00005e00bc007a0c */ /* 0x000fe20006781270 */
[----:B------:R-:W-:Y:S01]  /*51ee0*/  IMAD.WIDE R142, R0, 0x4, R140 ;  /* 0x00000004008e7825 */ /* 0x000fe200078e028c */
[----:B------:R-:W-:Y:S02]  /*51ef0*/  ISETP.GE.AND P3, PT, R184, c[0x0][0x17c], PT ;  /* 0x00005f00b8007a0c */ /* 0x000fe40003f66270 */
[----:B------:R-:W-:Y:S02]  /*51f00*/  IADD3 R40, R0, c[0x0][0x198], RZ ;  /* 0x0000660000287a10 */ /* 0x000fe40007ffe0ff */
[----:B------:R-:W-:Y:S02]  /*51f10*/  IADD3 R41, R197, 0x109, RZ ;  /* 0x00000109c5297810 */ /* 0x000fe40007ffe0ff */
[----:B------:R-:W-:Y:S01]  /*51f20*/  IADD3 R0, R40, c[0x0][0x198], RZ ;  /* 0x0000660028007a10 */ /* 0x000fe20007ffe0ff */
[----:B------:R1:W-:Y:S01]  /*51f30*/  @P5 STG.E [R42.64], R207 ;  /* 0x000000cf2a005986 */ /* 0x0003e2000c101904 */
[----:B------:R-:W-:-:S03]  /*51f40*/  ISETP.LT.AND P5, PT, R196, c[0x0][0x178], !P3 ;  /* 0x00005e00c4007a0c */ /* 0x000fc60005fa1270 */
[----:B----4-:R4:W-:Y:S01]  /*51f50*/  @P6 STG.E [R142.64], R201 ;  /* 0x000000c98e006986 */ /* 0x0109e2000c101904 */
[----:B------:R-:W-:Y:S02]  /*51f60*/  ISETP.LT.AND P6, PT, R188, c[0x0][0x178], !P3 ;  /* 0x00005e00bc007a0c */ /* 0x000fe40005fc1270 */
[----:B------:R-:W-:Y:S01]  /*51f70*/  ISETP.GE.AND P3, PT, R41, c[0x0][0x17c], PT ;  /* 0x00005f0029007a0c */ /* 0x000fe20003f66270 */
[----:B-1----:R-:W2:Y:S01]  /*51f80*/  LDL.LU R207, [R1+0xb30] ;  /* 0x000b300001cf7983 */ /* 0x002ea20000300800 */
[----:B------:R-:W-:-:S03]  /*51f90*/  IMAD.WIDE R42, R40, 0x4, R2 ;  /* 0x00000004282a7825 */ /* 0x000fc600078e0202 */
[----:B----4-:R-:W4:Y:S01]  /*51fa0*/  LDL.LU R201, [R1+0x3a0] ;  /* 0x0003a00001c97983 */ /* 0x010f220000300800 */
[----:B------:R-:W-:Y:S01]  /*51fb0*/  IMAD.WIDE R40, R40, 0x4, R140 ;  /* 0x0000000428287825 */ /* 0x000fe200078e028c */
[----:B------:R-:W-:-:S03]  /*51fc0*/  IADD3 R184, R197, 0x108, RZ ;  /* 0x00000108c5b87810 */ /* 0x000fc60007ffe0ff */
[----:B------:R-:W-:Y:S01]  /*51fd0*/  IMAD.WIDE R142, R0, 0x4, R140 ;  /* 0x00000004008e7825 */ /* 0x000fe200078e028c */
[----:B------:R-:W-:Y:S01]  /*51fe0*/  ISETP.GE.AND P2, PT, R184, c[0x0][0x17c], PT ;  /* 0x00005f00b8007a0c */ /* 0x000fe20003f46270 */
        /* <DEDUP_REMOVED lines=597> */
[----:B------:R-:W-:Y:S01]  /*54540*/  ISETP.LT.AND P3, PT, R196, c[0x0][0x178], !P2 ;  /* 0x00005e00c4007a0c */ /* 0x000fe20005761270 */
[----:B------:R-:W2:Y:S01]  /*54550*/  LDL.LU R205, [R1+0xb10] ;  /* 0x000b100001cd7983 */ /* 0x000ea20000300800 */
[----:B------:R-:W-:Y:S01]  /*54560*/  ISETP.LT.AND P2, PT, R188, c[0x0][0x178], !P2 ;  /* 0x00005e00bc007a0c */ /* 0x000fe20005741270 */
[----:B------:R-:W-:Y:S01]  /*54570*/  IMAD.WIDE R142, R0, 0x4, R140 ;  /* 0x00000004008e7825 */ /* 0x000fe200078e028c */
[----:B------:R-:W-:-:S02]  /*54580*/  ISETP.GE.AND P4, PT, R184, c[0x0][0x17c], PT ;  /* 0x00005f00b8007a0c */ /* 0x000fc40003f86270 */
        /* <DEDUP_REMOVED lines=8> */
[C---:B-1----:R-:W-:Y:S01]  /*54610*/  IMAD.WIDE R42, R40.reuse, 0x4, R2 ;  /* 0x00000004282a7825 */ /* 0x042fe200078e0202 */
[----:B----4-:R-:W4:Y:S03]  /*54620*/  LDL.LU R201, [R1+0x3d0] ;  /* 0x0003d00001c97983 */ /* 0x010f260000300800 */
        /* <DEDUP_REMOVED lines=11> */
[----:B------:R-:W-:Y:S01]  /*546e0*/  IADD3 R40, R0, c[0x0][0x198], RZ ;  /* 0x0000660000287a10 */ /* 0x000fe20007ffe0ff */
[----:B------:R-:W4:Y:S01]  /*546f0*/  LDL.LU R206, [R1+0xc20] ;  /* 0x000c200001ce7983 */ /* 0x000f220000300800 */
[----:B------:R-:W-:-:S03]  /*54700*/  IADD3 R41, R197, 0x143, RZ ;  /* 0x00000143c5297810 */ /* 0x000fc60007ffe0ff */
[----:B------:R1:W-:Y:S01]  /*54710*/  @P5 STG.E [R42.64], R203 ;  /* 0x000000cb2a005986 */ /* 0x0003e2000c101904 */
[----:B------:R-:W-:-:S03]  /*54720*/  ISETP.LT.AND P5, PT, R196, c[0x0][0x178], !P0 ;  /* 0x00005e00c4007a0c */ /* 0x000fc600047a1270 */
[----:B------:R-:W-:Y:S01]  /*54730*/  @P6 STG.E [R142.64], R202 ;  /* 0x000000ca8e006986 */ /* 0x000fe2000c101904 */
[----:B------:R-:W-:Y:S02]  /*54740*/  ISETP.LT.AND P6, PT, R188, c[0x0][0x178], !P0 ;  /* 0x00005e00bc007a0c */ /* 0x000fe400047c1270 */
[C---:B------:R-:W-:Y:S01]  /*54750*/  IADD3 R0, R40.reuse, c[0x0][0x198], RZ ;  /* 0x0000660028007a10 */ /* 0x040fe20007ffe0ff */
[----:B------:R-:W4:Y:S01]  /*54760*/  LDL.LU R207, [R1+0x230] ;  /* 0x0002300001cf7983 */ /* 0x000f220000300800 */
[----:B------:R-:W-:Y:S01]  /*54770*/  ISETP.GE.AND P0, PT, R41, c[0x0][0x17c], PT ;  /* 0x00005f0029007a0c */ /* 0x000fe20003f06270 */
[C---:B-1----:R-:W-:Y:S02]  /*54780*/  IMAD.WIDE R42, R40.reuse, 0x4, R2 ;  /* 0x00000004282a7825 */ /* 0x042fe400078e0202 */
[----:B------:R-:W4:Y:S02]  /*54790*/  LDL.LU R203, [R1+0xc24] ;  /* 0x000c240001cb7983 */ /* 0x000f240000300800 */
[----:B------:R-:W-:-:S02]  /*547a0*/  IMAD.WIDE R40, R40, 0x4, R140 ;  /* 0x0000000428287825 */ /* 0x000fc400078e028c */
[----:B---3--:R-:W-:Y:S04]  /*547b0*/  @P2 STG.E [R42.64], R200 ;  /* 0x000000c82a002986 */ /* 0x008fe8000c101904 */
[----:B--2---:R1:W-:Y:S04]  /*547c0*/  @P1 STG.E [R40.64], R250 ;  /* 0x000000fa28001986 */ /* 0x0043e8000c101904 */
[----:B-1----:R-:W2:Y:S01]  /*547d0*/  LDL.LU R250, [R1+0x234] ;  /* 0x0002340001fa7983 */ /* 0x002ea20000300800 */
[----:B------:R-:W-:Y:S01]  /*547e0*/  IADD3 R184, R197, 0x142, RZ ;  /* 0x00000142c5b87810 */ /* 0x000fe20007ffe0ff */
[----:B------:R-:W-:Y:S01]  /*547f0*/  IMAD.WIDE R42, R0, 0x4, R2 ;  /* 0x00000004002a7825 */ /* 0x000fe200078e0202 */
[----:B------:R-:W-:Y:S01]  /*54800*/  ISETP.LT.AND P1, PT, R196, c[0x0][0x178], !P4 ;  /* 0x00005e00c4007a0c */ /* 0x000fe20006721270 */
[----:B------:R-:W3:Y:S01]  /*54810*/  LDL.LU R202, [R1+0xe30] ;  /* 0x000e300001ca7983 */ /* 0x000ee20000300800 */
[----:B------:R-:W-:Y:S01]  /*54820*/  ISETP.LT.AND P4, PT, R188, c[0x0][0x178], !P4 ;  /* 0x00005e00bc007a0c */ /* 0x000fe20006781270 */
[----:B------:R-:W-:Y:S01]  /*54830*/  IMAD.WIDE R142, R0, 0x4, R140 ;  /* 0x00000004008e7825 */ /* 0x000fe200078e028c */
[----:B------:R-:W-:-:S02]  /*54840*/  ISETP.GE.AND P3, PT, R184, c[0x0][0x17c], PT ;  /* 0x00005f00b8007a0c */ /* 0x000fc40003f66270 */
[----:B------:R-:W-:Y:S01]  /*54850*/  IADD3 R40, R0, c[0x0][0x198], RZ ;  /* 0x0000660000287a10 */ /* 0x000fe20007ffe0ff */
[----:B------:R1:W-:Y:S01]  /*54860*/  @P5 STG.E [R42.64], R205 ;  /* 0x000000cd2a005986 */ /* 0x0003e2000c101904 */
[----:B------:R-:W-:Y:S02]  /*54870*/  IADD3 R41, R197, 0x145, RZ ;  /* 0x00000145c5297810 */ /* 0x000fe40007ffe0ff */
[----:B------:R-:W-:Y:S01]  /*54880*/  ISETP.LT.AND P5, PT, R196, c[0x0][0x178], !P3 ;  /* 0x00005e00c4007a0c */ /* 0x000fe20005fa1270 */
[----:B------:R-:W3:Y:S01]  /*54890*/  LDL.LU R200, [R1+0x50] ;  /* 0x0000500001c87983 */ /* 0x000ee20000300800 */
[C---:B------:R-:W-:Y:S01]  /*548a0*/  IADD3 R0, R40.reuse, c[0x0][0x198], RZ ;  /* 0x0000660028007a10 */ /* 0x040fe20007ffe0ff */
[----:B-1----:R-:W-:Y:S02]  /*548b0*/  IMAD.WIDE R42, R40, 0x4, R2 ;  /* 0x00000004282a7825 */ /* 0x002fe400078e0202 */
[----:B----4-:R1:W-:Y:S01]  /*548c0*/  @P6 STG.E [R142.64], R201 ;  /* 0x000000c98e006986 */ /* 0x0103e2000c101904 */
[----:B------:R-:W-:-:S02]  /*548d0*/  ISETP.LT.AND P6, PT, R188, c[0x0][0x178], !P3 ;  /* 0x00005e00bc007a0c */ /* 0x000fc40005fc1270 */
[----:B------:R-:W-:Y:S01]  /*548e0*/  ISETP.GE.AND P3, PT, R41, c[0x0][0x17c], PT ;  /* 0x00005f0029007a0c */ /* 0x000fe20003f66270 */
[----:B------:R-:W-:Y:S01]  /*548f0*/  IMAD.WIDE R40, R40, 0x4, R140 ;  /* 0x0000000428287825 */ /* 0x000fe200078e028c */
[----:B------:R-:W-:-:S04]  /*54900*/  IADD3 R184, R197, 0x144, RZ ;  /* 0x00000144c5b87810 */ /* 0x000fc80007ffe0ff */
[----:B------:R-:W-:Y:S01]  /*54910*/  ISETP.GE.AND P2, PT, R184, c[0x0][0x17c], PT ;  /* 0x00005f00b8007a0c */ /* 0x000fe20003f46270 */
[----:B-1----:R-:W-:Y:S01]  /*54920*/  IMAD.WIDE R142, R0, 0x4, R140 ;  /* 0x00000004008e7825 */ /* 0x002fe200078e028c */
[----:B------:R1:W-:Y:S04]  /*54930*/  @P1 STG.E [R42.64], R248 ;  /* 0x000000f82a001986 */ /* 0x0003e8000c101904 */
[----:B------:R4:W-:Y:S01]  /*54940*/  @P4 STG.E [R40.64], R249 ;  /* 0x000000f928004986 */ /* 0x0009e2000c101904 */
[----:B------:R-:W-:-:S03]  /*54950*/  ISETP.LT.AND P4, PT, R196, c[0x0][0x178], !P0 ;  /* 0x00005e00c4007a0c */ /* 0x000fc60004781270 */
[----:B-1----:R-:W3:Y:S04]  /*54960*/  LDL.LU R248, [R1+0xe34] ;  /* 0x000e340001f87983 */ /* 0x002ee80000300800 */
[----:B----4-:R-:W4:Y:S01]  /*54970*/  LDL.LU R249, [R1+0x54] ;  /* 0x0000540001f97983 */ /* 0x010f220000300800 */
        /* <DEDUP_REMOVED lines=9> */
[C---:B------:R-:W-:Y:S02]  /*54a10*/  IADD3 R0, R40.reuse, c[0x0][0x198], RZ ;  /* 0x0000660028007a10 */ /* 0x040fe40007ffe0ff */
[----:B------:R-:W-:Y:S01]  /*54a20*/  ISETP.GE.AND P2, PT, R41, c[0x0][0x17c], PT ;  /* 0x00005f0029007a0c */ /* 0x000fe20003f46270 */
[----:B-1----:R-:W-:-:S04]  /*54a30*/  IMAD.WIDE R42, R40, 0x4, R2 ;  /* 0x00000004282a7825 */ /* 0x002fc800078e0202 */
[----:B------:R-:W-:Y:S01]  /*54a40*/  IMAD.WIDE R40, R40, 0x4, R140 ;  /* 0x0000000428287825 */ /* 0x000fe200078e028c */
[----:B------:R-:W-:Y:S04]  /*54a50*/  @P4 STG.E [R42.64], R203 ;  /* 0x000000cb2a004986 */ /* 0x000fe8000c101904 */
[----:B--2---:R1:W-:Y:S04]  /*54a60*/  @P0 STG.E [R40.64], R250 ;  /* 0x000000fa28000986 */ /* 0x0043e8000c101904 */
[----:B-1----:R-:W2:Y:S01]  /*54a70*/  LDL.LU R250, [R1+0xa14] ;  /* 0x000a140001fa7983 */ /* 0x002ea20000300800 */
[----:B------:R-:W-:Y:S01]  /*54a80*/  IADD3 R184, R197, 0x146, RZ ;  /* 0x00000146c5b87810 */ /* 0x000fe20007ffe0ff */
[----:B------:R-:W-:Y:S01]  /*54a90*/  IMAD.WIDE R42, R0, 0x4, R2 ;  /* 0x00000004002a7825 */ /* 0x000fe200078e0202 */
[----:B------:R-:W-:Y:S01]  /*54aa0*/  ISETP.LT.AND P0, PT, R196, c[0x0][0x178], !P3 ;  /* 0x00005e00c4007a0c */ /* 0x000fe20005f01270 */
[----:B------:R-:W2:Y:S01]  /*54ab0*/  LDL.LU R205, [R1+0xf40] ;  /* 0x000f400001cd7983 */ /* 0x000ea20000300800 */
[----:B------:R-:W-:Y:S01]  /*54ac0*/  ISETP.LT.AND P3, PT, R188, c[0x0][0x178], !P3 ;  /* 0x00005e00bc007a0c */ /* 0x000fe20005f61270 */
[----:B------:R-:W-:Y:S01]  /*54ad0*/  IMAD.WIDE R142, R0, 0x4, R140 ;  /* 0x00000004008e7825 */ /* 0x000fe200078e028c */
[----:B------:R-:W-:-:S02]  /*54ae0*/  ISETP.GE.AND P1, PT, R184, c[0x0][0x17c], PT ;  /* 0x00005f00b8007a0c */ /* 0x000fc40003f26270 */
[----:B------:R-:W-:Y:S01]  /*54af0*/  IADD3 R40, R0, c[0x0][0x198], RZ ;  /* 0x0000660000287a10 */ /* 0x000fe20007ffe0ff */
[----:B---3--:R1:W-:Y:S01]  /*54b00*/  @P5 STG.E [R42.64], R202 ;  /* 0x000000ca2a005986 */ /* 0x0083e2000c101904 */
[----:B------:R-:W-:Y:S02]  /*54b10*/  IADD3 R41, R197, 0x149, RZ ;  /* 0x00000149c5297810 */ /* 0x000fe40007ffe0ff */
[----:B------:R-:W-:Y:S01]  /*54b20*/  ISETP.LT.AND P5, PT, R196, c[0x0][0x178], !P1 ;  /* 0x00005e00c4007a0c */ /* 0x000fe20004fa1270 */
[----:B------:R3:W-:Y:S01]  /*54b30*/  @P6 STG.E [R142.64], R200 ;  /* 0x000000c88e006986 */ /* 0x0007e2000c101904 */
[----:B------:R-:W-:Y:S02]  /*54b40*/  ISETP.LT.AND P6, PT, R188, c[0x0][0x178], !P1 ;  /* 0x00005e00bc007a0c */ /* 0x000fe40004fc1270 */
[C---:B------:R-:W-:Y:S02]  /*54b50*/  IADD3 R0, R40.reuse, c[0x0][0x198], RZ ;  /* 0x0000660028007a10 */ /* 0x040fe40007ffe0ff */
[----:B------:R-:W-:Y:S01]  /*54b60*/  ISETP.GE.AND P1, PT, R41, c[0x0][0x17c], PT ;  /* 0x00005f0029007a0c */ /* 0x000fe20003f26270 */
[C---:B-1----:R-:W-:Y:S01]  /*54b70*/  IMAD.WIDE R42, R40.reuse, 0x4, R2 ;  /* 0x00000004282a7825 */ /* 0x042fe200078e0202 */
[----:B---3--:R-:W3:Y:S03]  /*54b80*/  LDL.LU R200, [R1+0x3c0] ;  /* 0x0003c00001c87983 */ /* 0x008ee60000300800 */
[----:B------:R-:W-:-:S04]  /*54b90*/  IMAD.WIDE R40, R40, 0x4, R140 ;  /* 0x0000000428287825 */ /* 0x000fc800078e028c */
[----:B------:R-:W-:Y:S01]  /*54ba0*/  IMAD.WIDE R142, R0, 0x4, R140 ;  /* 0x00000004008e7825 */ /* 0x000fe200078e028c */
[----:B------:R1:W-:Y:S04]  /*54bb0*/  @P0 STG.E [R42.64], R248 ;  /* 0x000000f82a000986 */ /* 0x0003e8000c101904 */
[----:B----4-:R4:W-:Y:S01]  /*54bc0*/  @P3 STG.E [R40.64], R249 ;  /* 0x000000f928003986 */ /* 0x0109e2000c101904 */
[----:B------:R-:W-:-:S03]  /*54bd0*/  ISETP.LT.AND P3, PT, R196, c[0x0][0x178], !P2 ;  /* 0x00005e00c4007a0c */ /* 0x000fc60005761270 */
[----:B-1----:R-:W3:Y:S04]  /*54be0*/  LDL.LU R248, [R1+0xf44] ;  /* 0x000f440001f87983 */ /* 0x002ee80000300800 */
[----:B----4-:R-:W4:Y:S01]  /*54bf0*/  LDL.LU R249, [R1+0x3c4] ;  /* 0x0003c40001f97983 */ /* 0x010f220000300800 */
[C-C-:B------:R-:W-:Y:S01]  /*54c00*/  IMAD.WIDE R42, R0.reuse, 0x4, R2.reuse ;  /* 0x00000004002a7825 */ /* 0x140fe200078e0202 */
[----:B------:R-:W-:Y:S02]  /*54c10*/  IADD3 R40, R0, c[0x0][0x198], RZ ;  /* 0x0000660000287a10 */ /* 0x000fe40007ffe0ff */
[----:B------:R-:W4:Y:S04]  /*54c20*/  LDL.LU R206, [R1+0xf50] ;  /* 0x000f500001ce7983 */ /* 0x000f280000300800 */
[----:B------:R-:W4:Y:S04]  /*54c30*/  LDL.LU R207, [R1+0x210] ;  /* 0x0002100001cf7983 */ /* 0x000f280000300800 */
[----:B------:R1:W-:Y:S04]  /*54c40*/  @P5 STG.E [R42.64], R201 ;  /* 0x000000c92a005986 */ /* 0x0003e8000c101904 */
[----:B------:R-:W-:Y:S04]  /*54c50*/  @P6 STG.E [R142.64], R240 ;  /* 0x000000f08e006986 */ /* 0x000fe8000c101904 */
[----:B------:R-:W4:Y:S01]  /*54c60*/  LDL.LU R203, [R1+0xf54] ;  /* 0x000f540001cb7983 */ /* 0x000f220000300800 */
[----:B-1----:R-:W-:-:S05]  /*54c70*/  IMAD.WIDE R42, R40, 0x4, R2 ;  /* 0x00000004282a7825 */ /* 0x002fca00078e0202 */
[----:B--2---:R1:W-:Y:S04]  /*54c80*/  @P3 STG.E [R42.64], R250 ;  /* 0x000000fa2a003986 */ /* 0x0043e8000c101904 */
[----:B-1----:R-:W2:Y:S01]  /*54c90*/  LDL.LU R250, [R1+0x214] ;  /* 0x0002140001fa7983 */ /* 0x002ea20000300800 */
[C---:B------:R-:W-:Y:S02]  /*54ca0*/  IADD3 R184, R197.reuse, 0x148, RZ ;  /* 0x00000148c5b87810 */ /* 0x040fe40007ffe0ff */
[----:B------:R-:W-:Y:S01]  /*54cb0*/  ISETP.LT.AND P2, PT, R188, c[0x0][0x178], !P2 ;  /* 0x00005e00bc007a0c */ /* 0x000fe20005741270 */
[----:B------:R-:W2:Y:S01]  /*54cc0*/  LDL.LU R202, [R1+0xe40] ;  /* 0x000e400001ca7983 */ /* 0x000ea20000300800 */
[----:B------:R-:W-:Y:S02]  /*54cd0*/  ISETP.GE.AND P4, PT, R184, c[0x0][0x17c], PT ;  /* 0x00005f00b8007a0c */ /* 0x000fe40003f86270 */
[----:B------:R-:W-:Y:S01]  /*54ce0*/  IADD3 R41, R197, 0x14b, RZ ;  /* 0x0000014bc5297810 */ /* 0x000fe20007ffe0ff */
[----:B------:R-:W2:Y:S01]  /*54cf0*/  LDL.LU R201, [R1+0x40] ;  /* 0x0000400001c97983 */ /* 0x000ea20000300800 */
[----:B------:R-:W-:-:S02]  /*54d00*/  ISETP.LT.AND P5, PT, R196, c[0x0][0x178], !P4 ;  /* 0x00005e00c4007a0c */ /* 0x000fc400067a1270 */
[----:B------:R-:W-:Y:S02]  /*54d10*/  ISETP.LT.AND P6, PT, R188, c[0x0][0x178], !P4 ;  /* 0x00005e00bc007a0c */ /* 0x000fe400067c1270 */
[C---:B------:R-:W-:Y:S02]  /*54d20*/  IADD3 R0, R40.reuse, c[0x0][0x198], RZ ;  /* 0x0000660028007a10 */ /* 0x040fe40007ffe0ff */
[----:B------:R-:W-:Y:S01]  /*54d30*/  ISETP.GE.AND P4, PT, R41, c[0x0][0x17c], PT ;  /* 0x00005f0029007a0c */ /* 0x000fe20003f86270 */
[----:B------:R-:W-:Y:S01]  /*54d40*/  IMAD.WIDE R40, R40, 0x4, R140 ;  /* 0x0000000428287825 */ /* 0x000fe200078e028c */
[----:B------:R-:W-:-:S03]  /*54d50*/  IADD3 R184, R197, 0x14a, RZ ;  /* 0x0000014ac5b87810 */ /* 0x000fc60007ffe0ff */
[----:B------:R-:W-:Y:S01]  /*54d60*/  IMAD.WIDE R42, R0, 0x4, R2 ;  /* 0x00000004002a7825 */ /* 0x000fe200078e0202 */
[----:B------:R1:W-:Y:S01]  /*54d70*/  @P2 STG.E [R40.64], R241 ;  /* 0x000000f128002986 */ /* 0x0003e2000c101904 */
[----:B------:R-:W-:Y:S02]  /*54d80*/  ISETP.LT.AND P2, PT, R196, c[0x0][0x178], !P1 ;  /* 0x00005e00c4007a0c */ /* 0x000fe40004f41270 */
[----:B------:R-:W-:Y:S01]  /*54d90*/  IMAD.WIDE R142, R0, 0x4, R140 ;  /* 0x00000004008e7825 */ /* 0x000fe200078e028c */
[----:B------:R-:W-:Y:S02]  /*54da0*/  ISETP.LT.AND P1, PT, R188, c[0x0][0x178], !P1 ;  /* 0x00005e00bc007a0c */ /* 0x000fe40004f21270 */
[----:B------:R-:W-:Y:S01]  /*54db0*/  ISETP.GE.AND P0, PT, R184, c[0x0][0x17c], PT ;  /* 0x00005f00b8007a0c */ /* 0x000fe20003f06270 */
[----:B------:R3:W-:Y:S01]  /*54dc0*/  @P5 STG.E [R42.64], R205 ;  /* 0x000000cd2a005986 */ /* 0x0007e2000c101904 */
[----:B-1----:R-:W-:Y:S02]  /*54dd0*/  IADD3 R40, R0, c[0x0][0x198], RZ ;  /* 0x0000660000287a10 */ /* 0x002fe40007ffe0ff */
[----:B------:R-:W-:Y:S01]  /*54de0*/  IADD3 R41, R197, 0x14d, RZ ;  /* 0x0000014dc5297810 */ /* 0x000fe20007ffe0ff */
[----:B---3--:R1:W-:Y:S01]  /*54df0*/  @P6 STG.E [R142.64], R200 ;  /* 0x000000c88e006986 */ /* 0x0083e2000c101904 */
[----:B------:R-:W-:-:S02]  /*54e00*/  ISETP.LT.AND P5, PT, R196, c[0x0][0x178], !P0 ;  /* 0x00005e00c4007a0c */ /* 0x000fc400047a1270 */
[----:B------:R-:W-:Y:S01]  /*54e10*/  ISETP.LT.AND P6, PT, R188, c[0x0][0x178], !P0 ;  /* 0x00005e00bc007a0c */ /* 0x000fe200047c1270 */
[C---:B------:R-:W-:Y:S01]  /*54e20*/  IMAD.WIDE R42, R40.reuse, 0x4, R2 ;  /* 0x00000004282a7825 */ /* 0x040fe200078e0202 */
[C---:B------:R-:W-:Y:S02]  /*54e30*/  IADD3 R0, R40.reuse, c[0x0][0x198], RZ ;  /* 0x0000660028007a10 */ /* 0x040fe40007ffe0ff */
[----:B------:R-:W-:Y:S01]  /*54e40*/  ISETP.GE.AND P0, PT, R41, c[0x0][0x17c], PT ;  /* 0x00005f0029007a0c */ /* 0x000fe20003f06270 */
[--C-:B------:R-:W-:Y:S01]  /*54e50*/  IMAD.WIDE R40, R40, 0x4, R140.reuse ;  /* 0x0000000428287825 */ /* 0x100fe200078e028c */
[----:B-1----:R-:W3:Y:S01]  /*54e60*/  LDL.LU R200, [R1+0xe44] ;  /* 0x000e440001c87983 */ /* 0x002ee20000300800 */
[----:B------:R-:W-:Y:S02]  /*54e70*/  IADD3 R184, R197, 0x14c, RZ ;  /* 0x0000014cc5b87810 */ /* 0x000fe40007ffe0ff */
[----:B------:R-:W-:Y:S02]  /*54e80*/  IMAD.WIDE R142, R0, 0x4, R140 ;  /* 0x00000004008e7825 */ /* 0x000fe400078e028c */
[----:B------:R-:W-:Y:S01]  /*54e90*/  ISETP.GE.AND P3, PT, R184, c[0x0][0x17c], PT ;  /* 0x00005f00b8007a0c */ /* 0x000fe20003f66270 */
[----:B------:R-:W-:Y:S04]  /*54ea0*/  @P2 STG.E [R42.64], R248 ;  /* 0x000000f82a002986 */ /* 0x000fe8000c101904 */
[----:B----4-:R1:W-:Y:S01]  /*54eb0*/  @P1 STG.E [R40.64], R249 ;  /* 0x000000f928001986 */ /* 0x0103e2000c101904 */
[----:B------:R-:W-:-:S02]  /*54ec0*/  ISETP.LT.AND P1, PT, R196, c[0x0][0x178], !P4 ;  /* 0x00005e00c4007a0c */ /* 0x000fc40006721270 */
[----:B------:R-:W-:Y:S01]  /*54ed0*/  ISETP.LT.AND P4, PT, R188, c[0x0][0x178], !P4 ;  /* 0x00005e00bc007a0c */ /* 0x000fe20006781270 */
[----:B-1----:R-:W4:Y:S01]  /*54ee0*/  LDL.LU R249, [R1+0x44] ;  /* 0x0000440001f97983 */ /* 0x002f220000300800 */
[C---:B------:R-:W-:Y:S01]  /*54ef0*/  IMAD.WIDE R42, R0.reuse, 0x4, R2 ;  /* 0x00000004002a7825 */ /* 0x040fe200078e0202 */
[----:B------:R-:W-:Y:S02]  /*54f00*/  IADD3 R40, R0, c[0x0][0x198], RZ ;  /* 0x0000660000287a10 */ /* 0x000fe40007ffe0ff */
[----:B------:R-:W-:Y:S01]  /*54f10*/  IADD3 R41, R197, 0x14f, RZ ;  /* 0x0000014fc5297810 */ /* 0x000fe20007ffe0ff */
[----:B------:R-:W4:Y:S01]  /*54f20*/  LDL.LU R248, [R1+0xa00] ;  /* 0x000a000001f87983 */ /* 0x000f220000300800 */
[----:B------:R-:W-:-:S03]  /*54f30*/  IADD3 R0, R40, c[0x0][0x198], RZ ;  /* 0x0000660028007a10 */ /* 0x000fc60007ffe0ff */
[----:B------:R1:W-:Y:S01]  /*54f40*/  @P5 STG.E [R42.64], R206 ;  /* 0x000000ce2a005986 */ /* 0x0003e2000c101904 */
[----:B------:R-:W-:-:S03]  /*54f50*/  ISETP.LT.AND P5, PT, R196, c[0x0][0x178], !P3 ;  /* 0x00005e00c4007a0c */ /* 0x000fc60005fa1270 */
[----:B------:R-:W-:Y:S01]  /*54f60*/  @P6 STG.E [R142.64], R207 ;  /* 0x000000cf8e006986 */ /* 0x000fe2000c101904 */
[----:B------:R-:W-:Y:S02]  /*54f70*/  ISETP.LT.AND P6, PT, R188, c[0x0][0x178], !P3 ;  /* 0x00005e00bc007a0c */ /* 0x000fe40005fc1270 */
        /* <DEDUP_REMOVED lines=14> */
[----:B------:R1:W-:Y:S01]  /*55060*/  @P5 STG.E [R42.64], R202 ;  /* 0x000000ca2a005986 */ /* 0x0003e2000c101904 */
[----:B------:R-:W-:Y:S02]  /*55070*/  IADD3 R41, R197, 0x151, RZ ;  /* 0x00000151c5297810 */ /* 0x000fe40007ffe0ff */
[----:B------:R-:W-:Y:S01]  /*55080*/  ISETP.LT.AND P5, PT, R196, c[0x0][0x178], !P2 ;  /* 0x00005e00c4007a0c */ /* 0x000fe200057a1270 */
[----:B------:R-:W-:Y:S01]  /*55090*/  @P6 STG.E [R142.64], R201 ;  /* 0x000000c98e006986 */ /* 0x000fe2000c101904 */
[----:B------:R-:W-:Y:S02]  /*550a0*/  ISETP.LT.AND P6, PT, R188, c[0x0][0x178], !P2 ;  /* 0x00005e00bc007a0c */ /* 0x000fe400057c1270 */
[C---:B------:R-:W-:Y:S01]  /*550b0*/  IADD3 R0, R40.reuse, c[0x0][0x198], RZ ;  /* 0x0000660028007a10 */ /* 0x040fe20007ffe0ff */
[----:B------:R-:W2:Y:S01]  /*550c0*/  LDL.LU R206, [R1+0x280] ;  /* 0x0002800001ce7983 */ /* 0x000ea20000300800 */
[----:B------:R-:W-:Y:S01]  /*550d0*/  ISETP.GE.AND P2, PT, R41, c[0x0][0x17c], PT ;  /* 0x00005f0029007a0c */ /* 0x000fe20003f46270 */
[----:B-1----:R-:W-:-:S04]  /*550e0*/  IMAD.WIDE R42, R40, 0x4, R2 ;  /* 0x00000004282a7825 */ /* 0x002fc800078e0202 */
[----:B------:R-:W-:Y:S01]  /*550f0*/  IMAD.WIDE R40, R40, 0x4, R140 ;  /* 0x0000000428287825 */ /* 0x000fe200078e028c */
[----:B---3--:R1:W-:Y:S04]  /*55100*/  @P4 STG.E [R42.64], R200 ;  /* 0x000000c82a004986 */ /* 0x0083e8000c101904 */
[----:B-1----:R-:W3:Y:S01]  /*55110*/  LDL.LU R200, [R1+0xf74] ;  /* 0x000f740001c87983 */ /* 0x002ee20000300800 */
[----:B------:R-:W-:-:S04]  /*55120*/  IMAD.WIDE R42, R0, 0x4, R2 ;  /* 0x00000004002a7825 */ /* 0x000fc800078e0202 */
[----:B------:R-:W-:Y:S01]  /*55130*/  IMAD.WIDE R142, R0, 0x4, R140 ;  /* 0x00000004008e7825 */ /* 0x000fe200078e028c */
[----:B----4-:R1:W-:Y:S01]  /*55140*/  @P0 STG.E [R40.64], R249 ;  /* 0x000000f928000986 */ /* 0x0103e2000c101904 */
[----:B------:R-:W-:-:S03]  /*55150*/  ISETP.LT.AND P0, PT, R196, c[0x0][0x178], !P3 ;  /* 0x00005e00c4007a0c */ /* 0x000fc60005f01270 */
[----:B-1----:R-:W4:Y:S01]  /*55160*/  LDL.LU R249, [R1+0x284] ;  /* 0x0002840001f97983 */ /* 0x002f220000300800 */
[----:B------:R-:W-:-:S03]  /*55170*/  IADD3 R40, R0, c[0x0][0x198], RZ ;  /* 0x0000660000287a10 */ /* 0x000fc60007ffe0ff */
[----:B------:R-:W4:Y:S04]  /*55180*/  LDL.LU R207, [R1+0xf30] ;  /* 0x000f300001cf7983 */ /* 0x000f280000300800 */
[----:B------:R-:W4:Y:S04]  /*55190*/  LDL.LU R203, [R1+0x70] ;  /* 0x0000700001cb7983 */ /* 0x000f280000300800 */
[----:B------:R1:W-:Y:S04]  /*551a0*/  @P5 STG.E [R42.64], R248 ;  /* 0x000000f82a005986 */ /* 0x0003e8000c101904 */
[----:B------:R-:W-:Y:S01]  /*551b0*/  @P6 STG.E [R142.64], R236 ;  /* 0x000000ec8e006986 */ /* 0x000fe2000c101904 */
[----:B-1----:R-:W-:-:S03]  /*551c0*/  IMAD.WIDE R42, R40, 0x4, R2 ;  /* 0x00000004282a7825 */ /* 0x002fc600078e0202 */
[----:B------:R-:W4:Y:S04]  /*551d0*/  LDL.LU R248, [R1+0xf34] ;  /* 0x000f340001f87983 */ /* 0x000f280000300800 */
[----:B--2---:R1:W-:Y:S04]  /*551e0*/  @P0 STG.E [R42.64], R250 ;  /* 0x000000fa2a000986 */ /* 0x0043e8000c101904 */
[----:B-1----:R-:W2:Y:S01]  /*551f0*/  LDL.LU R250, [R1+0x74] ;  /* 0x0000740001fa7983 */ /* 0x002ea20000300800 */
[----:B------:R-:W-:Y:S02]  /*55200*/  IADD3 R184, R197, 0x150, RZ ;  /* 0x00000150c5b87810 */ /* 0x000fe40007ffe0ff */
[----:B------:R-:W-:Y:S01]  /*55210*/  ISETP.LT.AND P3, PT, R188, c[0x0][0x178], !P3 ;  /* 0x00005e00bc007a0c */ /* 0x000fe20005f61270 */
[----:B------:R-:W2:Y:S01]  /*55220*/  LDL.LU R202, [R1+0xc30] ;  /* 0x000c300001ca7983 */ /* 0x000ea20000300800 */
[----:B------:R-:W-:-:S02]  /*55230*/  ISETP.GE.AND P1, PT, R184, c[0x0][0x17c], PT ;  /* 0x00005f00b8007a0c */ /* 0x000fc40003f26270 */
[----:B------:R-:W-:Y:S01]  /*55240*/  IADD3 R41, R197, 0x153, RZ ;  /* 0x00000153c5297810 */ /* 0x000fe20007ffe0ff */
[----:B------:R-:W2:Y:S01]  /*55250*/  LDL.LU R201, [R1+0x30] ;  /* 0x0000300001c97983 */ /* 0x000ea20000300800 */
[----:B------:R-:W-:Y:S02]  /*55260*/  ISETP.LT.AND P5, PT, R196, c[0x0][0x178], !P1 ;  /* 0x00005e00c4007a0c */ /* 0x000fe40004fa1270 */
        /* <DEDUP_REMOVED lines=14> */
[----:B------:R1:W-:Y:S01]  /*55350*/  @P6 STG.E [R142.64], R206 ;  /* 0x000000ce8e006986 */ /* 0x0003e2000c101904 */
[----:B------:R-:W-:-:S02]  /*55360*/  ISETP.LT.AND P5, PT, R196, c[0x0][0x178], !P4 ;  /* 0x00005e00c4007a0c */ /* 0x000fc400067a1270 */
[----:B------:R-:W-:Y:S01]  /*55370*/  ISETP.LT.AND P6, PT, R188, c[0x0][0x178], !P4 ;  /* 0x00005e00bc007a0c */ /* 0x000fe200067c1270 */
[C---:B---3--:R-:W-:Y:S01]  /*55380*/  IMAD.WIDE R42, R40.reuse, 0x4, R2 ;  /* 0x00000004282a7825 */ /* 0x048fe200078e0202 */
[C---:B------:R-:W-:Y:S02]  /*55390*/  IADD3 R0, R40.reuse, c[0x0][0x198], RZ ;  /* 0x0000660028007a10 */ /* 0x040fe40007ffe0ff */
[----:B------:R-:W-:Y:S01]  /*553a0*/  ISETP.GE.AND P4, PT, R41, c[0x0][0x17c], PT ;  /* 0x00005f0029007a0c */ /* 0x000fe20003f86270 */
[--C-:B------:R-:W-:Y:S01]  /*553b0*/  IMAD.WIDE R40, R40, 0x4, R140.reuse ;  /* 0x0000000428287825 */ /* 0x100fe200078e028c */
[----:B------:R3:W-:Y:S01]  /*553c0*/  @P3 STG.E [R42.64], R200 ;  /* 0x000000c82a003986 */ /* 0x0007e2000c101904 */
[----:B------:R-:W-:Y:S02]  /*553d0*/  IADD3 R184, R197, 0x154, RZ ;  /* 0x00000154c5b87810 */ /* 0x000fe40007ffe0ff */
[----:B-1----:R-:W-:Y:S02]  /*553e0*/  IMAD.WIDE R142, R0, 0x4, R140 ;  /* 0x00000004008e7825 */ /* 0x002fe400078e028c */
[----:B------:R-:W-:-:S02]  /*553f0*/  ISETP.GE.AND P0, PT, R184, c[0x0][0x17c], PT ;  /* 0x00005f00b8007a0c */ /* 0x000fc40003f06270 */
[----:B---3--:R-:W-:Y:S01]  /*55400*/  IMAD.WIDE R42, R0, 0x4, R2 ;  /* 0x00000004002a7825 */ /* 0x008fe200078e0202 */
[----:B------:R-:W3:Y:S04]  /*55410*/  LDL.LU R200, [R1+0xc34] ;  /* 0x000c340001c87983 */ /* 0x000ee80000300800 */
[----:B----4-:R1:W-:Y:S01]  /*55420*/  @P2 STG.E [R40.64], R249 ;  /* 0x000000f928002986 */ /* 0x0103e2000c101904 */
[----:B------:R-:W-:Y:S02]  /*55430*/  ISETP.LT.AND P2, PT, R196, c[0x0][0x178], !P1 ;  /* 0x00005e00c4007a0c */ /* 0x000fe40004f41270 */
[----:B------:R-:W-:Y:S01]  /*55440*/  ISETP.LT.AND P1, PT, R188, c[0x0][0x178], !P1 ;  /* 0x00005e00bc007a0c */ /* 0x000fe20004f21270 */
[----:B------:R4:W-:Y:S01]  /*55450*/  @P5 STG.E [R42.64], R207 ;  /* 0x000000cf2a005986 */ /* 0x0009e2000c101904 */
[----:B-1----:R-:W-:-:S03]  /*55460*/  IADD3 R40, R0, c[0x0][0x198], RZ ;  /* 0x0000660000287a10 */ /* 0x002fc60007ffe0ff */
[----:B------:R-:W3:Y:S01]  /*55470*/  LDL.LU R249, [R1+0x34] ;  /* 0x0000340001f97983 */ /* 0x000ee20000300800 */
[----:B------:R-:W-:Y:S01]  /*55480*/  IADD3 R41, R197, 0x157, RZ ;  /* 0x00000157c5297810 */ /* 0x000fe20007ffe0ff */
[----:B----4-:R-:W-:Y:S02]  /*55490*/  IMAD.WIDE R42, R40, 0x4, R2 ;  /* 0x00000004282a7825 */ /* 0x010fe400078e0202 */
[----:B------:R-:W-:Y:S01]  /*554a0*/  @P6 STG.E [R142.64], R203 ;  /* 0x000000cb8e006986 */ /* 0x000fe2000c101904 */
[----:B------:R-:W-:Y:S02]  /*554b0*/  ISETP.LT.AND P5, PT, R196, c[0x0][0x178], !P0 ;  /* 0x00005e00c4007a0c */ /* 0x000fe400047a1270 */
[----:B------:R-:W-:Y:S02]  /*554c0*/  ISETP.LT.AND P6, PT, R188, c[0x0][0x178], !P0 ;  /* 0x00005e00bc007a0c */ /* 0x000fe400047c1270 */
[C---:B------:R-:W-:Y:S02]  /*554d0*/  IADD3 R0, R40.reuse, c[0x0][0x198], RZ ;  /* 0x0000660028007a10 */ /* 0x040fe40007ffe0ff */
[----:B------:R-:W-:Y:S01]  /*554e0*/  ISETP.GE.AND P0, PT, R41, c[0x0][0x17c], PT ;  /* 0x00005f0029007a0c */ /* 0x000fe20003f06270 */
[----:B------:R1:W-:Y:S01]  /*554f0*/  @P2 STG.E [R42.64], R248 ;  /* 0x000000f82a002986 */ /* 0x0003e2000c101904 */
[----:B------:R-:W-:-:S03]  /*55500*/  IMAD.WIDE R40, R40, 0x4, R140 ;  /* 0x0000000428287825 */ /* 0x000fc600078e028c */
[----:B-1----:R-:W4:Y:S04]  /*55510*/  LDL.LU R248, [R1+0x5e0] ;  /* 0x0005e00001f87983 */ /* 0x002f280000300800 */
        /* <DEDUP_REMOVED lines=13> */
[----:B------:R1:W-:Y:S01]  /*555f0*/  @P6 STG.E [R142.64], R201 ;  /* 0x000000c98e006986 */ /* 0x0003e2000c101904 */
[----:B------:R-:W-:Y:S02]  /*55600*/  ISETP.LT.AND P6, PT, R188, c[0x0][0x178], !P3 ;  /* 0x00005e00bc007a0c */ /* 0x000fe40005fc1270 */
[C---:B------:R-:W-:Y:S01]  /*55610*/  IADD3 R0, R40.reuse, c[0x0][0x198], RZ ;  /* 0x0000660028007a10 */ /* 0x040fe20007ffe0ff */
[----:B------:R-:W2:Y:S01]  /*55620*/  LDL.LU R207, [R1+0x260] ;  /* 0x0002600001cf7983 */ /* 0x000ea20000300800 */
[----:B------:R-:W-:Y:S01]  /*55630*/  ISETP.GE.AND P3, PT, R41, c[0x0][0x17c], PT ;  /* 0x00005f0029007a0c */ /* 0x000fe20003f66270 */
[----:B-1----:R-:W-:-:S04]  /*55640*/  IMAD.WIDE R42, R40, 0x4, R2 ;  /* 0x00000004282a7825 */ /* 0x002fc800078e0202 */
[----:B------:R-:W-:-:S04]  /*55650*/  IMAD.WIDE R40, R40, 0x4, R140 ;  /* 0x0000000428287825 */ /* 0x000fc800078e028c */
[C---:B------:R-:W-:Y:S01]  /*55660*/  IMAD.WIDE R142, R0.reuse, 0x4, R140 ;  /* 0x00000004008e7825 */ /* 0x040fe200078e028c */
[----:B---3--:R1:W-:Y:S04]  /*55670*/  @P1 STG.E [R42.64], R200 ;  /* 0x000000c82a001986 */ /* 0x0083e8000c101904 */
[----:B-1----:R-:W3:Y:S01]  /*55680*/  LDL.LU R200, [R1+0xf64] ;  /* 0x000f640001c87983 */ /* 0x002ee20000300800 */
[----:B------:R-:W-:-:S03]  /*55690*/  IMAD.WIDE R42, R0, 0x4, R2 ;  /* 0x00000004002a7825 */ /* 0x000fc600078e0202 */
[----:B------:R1:W-:Y:S01]  /*556a0*/  @P4 STG.E [R40.64], R249 ;  /* 0x000000f928004986 */ /* 0x0003e2000c101904 */
[----:B------:R-:W-:-:S03]  /*556b0*/  ISETP.LT.AND P4, PT, R196, c[0x0][0x178], !P0 ;  /* 0x00005e00c4007a0c */ /* 0x000fc60004781270 */
[----:B-1----:R-:W3:Y:S01]  /*556c0*/  LDL.LU R249, [R1+0x264] ;  /* 0x0002640001f97983 */ /* 0x002ee20000300800 */
[----:B------:R-:W-:-:S03]  /*556d0*/  IADD3 R40, R0, c[0x0][0x198], RZ ;  /* 0x0000660000287a10 */ /* 0x000fc60007ffe0ff */
[----:B------:R-:W3:Y:S04]  /*556e0*/  LDL.LU R203, [R1+0xf20] ;  /* 0x000f200001cb7983 */ /* 0x000ee80000300800 */
[----:B------:R-:W3:Y:S04]  /*556f0*/  LDL.LU R202, [R1+0x60] ;  /* 0x0000600001ca7983 */ /* 0x000ee80000300800 */
[----:B------:R-:W3:Y:S04]  /*55700*/  LDL.LU R201, [R1+0xf24] ;  /* 0x000f240001c97983 */ /* 0x000ee80000300800 */
[----:B----4-:R1:W-:Y:S04]  /*55710*/  @P5 STG.E [R42.64], R248 ;  /* 0x000000f82a005986 */ /* 0x0103e8000c101904 */
[----:B------:R-:W-:Y:S01]  /*55720*/  @P6 STG.E [R142.64], R232 ;  /* 0x000000e88e006986 */ /* 0x000fe2000c101904 */
[----:B-1----:R-:W-:-:S05]  /*55730*/  IMAD.WIDE R42, R40, 0x4, R2 ;  /* 0x00000004282a7825 */ /* 0x002fca00078e0202 */
[----:B--2---:R1:W-:Y:S04]  /*55740*/  @P4 STG.E [R42.64], R250 ;  /* 0x000000fa2a004986 */ /* 0x0043e8000c101904 */
[----:B-1----:R-:W2:Y:S01]  /*55750*/  LDL.LU R250, [R1+0x64] ;  /* 0x0000640001fa7983 */ /* 0x002ea20000300800 */
[C---:B------:R-:W-:Y:S02]  /*55760*/  IADD3 R184, R197.reuse, 0x158, RZ ;  /* 0x00000158c5b87810 */ /* 0x040fe40007ffe0ff */
[----:B------:R-:W-:Y:S01]  /*55770*/  ISETP.LT.AND P0, PT, R188, c[0x0][0x178], !P0 ;  /* 0x00005e00bc007a0c */ /* 0x000fe20004701270 */
[----:B------:R-:W2:Y:S01]  /*55780*/  LDL.LU R248, [R1+0xb20] ;  /* 0x000b200001f87983 */ /* 0x000ea20000300800 */
[----:B------:R-:W-:Y:S02]  /*55790*/  ISETP.GE.AND P2, PT, R184, c[0x0][0x17c], PT ;  /* 0x00005f00b8007a0c */ /* 0x000fe40003f46270 */
[----:B------:R-:W-:-:S02]  /*557a0*/  IADD3 R41, R197, 0x15b, RZ ;  /* 0x0000015bc5297810 */ /* 0x000fc40007ffe0ff */
        /* <DEDUP_REMOVED lines=27> */
[----:B------:R1:W-:Y:S01]  /*55960*/  @P3 STG.E [R40.64], R249 ;  /* 0x000000f928003986 */ /* 0x0003e2000c101904 */
[----:B------:R-:W-:Y:S02]  /*55970*/  ISETP.LT.AND P3, PT, R196, c[0x0][0x178], !P2 ;  /* 0x00005e00c4007a0c */ /* 0x000fe40005761270 */
[----:B------:R-:W-:Y:S01]  /*55980*/  ISETP.LT.AND P2, PT, R188, c[0x0][0x178], !P2 ;  /* 0x00005e00bc007a0c */ /* 0x000fe20005741270 */
[----:B------:R3:W-:Y:S04]  /*55990*/  @P5 STG.E [R42.64], R203 ;  /* 0x000000cb2a005986 */ /* 0x0007e8000c101904 */
[----:B-1----:R-:W4:Y:S01]  /*559a0*/  LDL.LU R249, [R1+0xb24] ;  /* 0x000b240001f97983 */ /* 0x002f220000300800 */
[----:B------:R-:W-:-:S02]  /*559b0*/  IADD3 R40, R0, c[0x0][0x198], RZ ;  /* 0x0000660000287a10 */ /* 0x000fc40007ffe0ff */
[----:B------:R-:W-:Y:S01]  /*559c0*/  IADD3 R41, R197, 0x15f, RZ ;  /* 0x0000015fc5297810 */ /* 0x000fe20007ffe0ff */
[----:B------:R-:W-:Y:S01]  /*559d0*/  @P6 STG.E [R142.64], R202 ;  /* 0x000000ca8e006986 */ /* 0x000fe2000c101904 */
[----:B------:R-:W-:Y:S01]  /*559e0*/  ISETP.LT.AND P5, PT, R196, c[0x0][0x178], !P4 ;  /* 0x00005e00c4007a0c */ /* 0x000fe200067a1270 */
[----:B---3--:R-:W-:Y:S01]  /*559f0*/  IMAD.WIDE R42, R40, 0x4, R2 ;  /* 0x00000004282a7825 */ /* 0x008fe200078e0202 */
[----:B------:R-:W-:Y:S01]  /*55a00*/  ISETP.LT.AND P6, PT, R188, c[0x0][0x178], !P4 ;  /* 0x00005e00bc007a0c */ /* 0x000fe200067c1270 */
[----:B------:R-:W3:Y:S01]  /*55a10*/  LDL.LU R200, [R1+0x5d0] ;  /* 0x0005d00001c87983 */ /* 0x000ee20000300800 */
[C---:B------:R-:W-:Y:S02]  /*55a20*/  IADD3 R0, R40.reuse, c[0x0][0x198], RZ ;  /* 0x0000660028007a10 */ /* 0x040fe40007ffe0ff */
[----:B------:R-:W-:Y:S01]  /*55a30*/  ISETP.GE.AND P4, PT, R41, c[0x0][0x17c], PT ;  /* 0x00005f0029007a0c */ /* 0x000fe20003f86270 */
        /* <DEDUP_REMOVED lines=9> */
[C---:B------:R-:W-:Y:S01]  /*55ad0*/  IMAD.WIDE R142, R0.reuse, 0x4, R140 ;  /* 0x00000004008e7825 */ /* 0x040fe200078e028c */
[----:B------:R-:W-:-:S02]  /*55ae0*/  IADD3 R40, R0, c[0x0][0x198], RZ ;  /* 0x0000660000287a10 */ /* 0x000fc40007ffe0ff */
[----:B------:R-:W-:Y:S01]  /*55af0*/  ISETP.GE.AND P0, PT, R184, c[0x0][0x17c], PT ;  /* 0x00005f00b8007a0c */ /* 0x000fe20003f06270 */
[----:B------:R1:W-:Y:S01]  /*55b00*/  @P5 STG.E [R42.64], R248 ;  /* 0x000000f82a005986 */ /* 0x0003e2000c101904 */
[----:B------:R-:W-:-:S03]  /*55b10*/  IADD3 R41, R197, 0x161, RZ ;  /* 0x00000161c5297810 */ /* 0x000fc60007ffe0ff */
[----:B------:R-:W2:Y:S01]  /*55b20*/  LDL.LU R201, [R1+0x3d8] ;  /* 0x0003d80001c97983 */ /* 0x000ea20000300800 */
[----:B------:R-:W-:-:S03]  /*55b30*/  ISETP.LT.AND P5, PT, R196, c[0x0][0x178], !P0 ;  /* 0x00005e00c4007a0c */ /* 0x000fc600047a1270 */
[----:B------:R1:W-:Y:S01]  /*55b40*/  @P6 STG.E [R142.64], R244 ;  /* 0x000000f48e006986 */ /* 0x0003e2000c101904 */
[----:B------:R-:W-:Y:S02]  /*55b50*/  ISETP.LT.AND P6, PT, R188, c[0x0][0x178], !P0 ;  /* 0x00005e00bc007a0c */ /* 0x000fe400047c1270 */
[C---:B------:R-:W-:Y:S01]  /*55b60*/  IADD3 R0, R40.reuse, c[0x0][0x198], RZ ;  /* 0x0000660028007a10 */ /* 0x040fe20007ffe0ff */
[C---:B-1----:R-:W-:Y:S01]  /*55b70*/  IMAD.WIDE R42, R40.reuse, 0x4, R2 ;  /* 0x00000004282a7825 */ /* 0x042fe200078e0202 */
[----:B------:R-:W-:Y:S01]  /*55b80*/  ISETP.GE.AND P0, PT, R41, c[0x0][0x17c], PT ;  /* 0x00005f0029007a0c */ /* 0x000fe20003f06270 */
[----:B------:R-:W2:Y:S02]  /*55b90*/  LDL.LU R248, [R1+0xb1c] ;  /* 0x000b1c0001f87983 */ /* 0x000ea40000300800 */
[----:B------:R-:W-:-:S04]  /*55ba0*/  IMAD.WIDE R40, R40, 0x4, R140 ;  /* 0x0000000428287825 */ /* 0x000fc800078e028c */
[----:B------:R-:W-:Y:S01]  /*55bb0*/  IMAD.WIDE R142, R0, 0x4, R140 ;  /* 0x00000004008e7825 */ /* 0x000fe200078e028c */
[----:B----4-:R1:W-:Y:S04]  /*55bc0*/  @P2 STG.E [R42.64], R249 ;  /* 0x000000f92a002986 */ /* 0x0103e8000c101904 */
[----:B------:R4:W-:Y:S01]  /*55bd0*/  @P1 STG.E [R40.64], R245 ;  /* 0x000000f528001986 */ /* 0x0009e2000c101904 */
[----:B------:R-:W-:-:S03]  /*55be0*/  ISETP.LT.AND P1, PT, R196, c[0x0][0x178], !P4 ;  /* 0x00005e00c4007a0c */ /* 0x000fc60006721270 */
[----:B-1----:R-:W2:Y:S01]  /*55bf0*/  LDL.LU R249, [R1+0x3dc] ;  /* 0x0003dc0001f97983 */ /* 0x002ea20000300800 */
[C-C-:B------:R-:W-:Y:S01]  /*55c00*/  IMAD.WIDE R42, R0.reuse, 0x4, R2.reuse ;  /* 0x00000004002a7825 */ /* 0x140fe200078e0202 */
[----:B----4-:R-:W-:Y:S02]  /*55c10*/  IADD3 R40, R0, c[0x0][0x198], RZ ;  /* 0x0000660000287a10 */ /* 0x010fe40007ffe0ff */
[----:B------:R-:W4:Y:S04]  /*55c20*/  LDL.LU R206, [R1+0xc28] ;  /* 0x000c280001ce7983 */ /* 0x000f280000300800 */
[----:B------:R-:W4:Y:S04]  /*55c30*/  LDL.LU R207, [R1+0x238] ;  /* 0x0002380001cf7983 */ /* 0x000f280000300800 */
[----:B---3--:R1:W-:Y:S04]  /*55c40*/  @P5 STG.E [R42.64], R200 ;  /* 0x000000c82a005986 */ /* 0x0083e8000c101904 */
[----:B------:R-:W-:Y:S04]  /*55c50*/  @P6 STG.E [R142.64], R228 ;  /* 0x000000e48e006986 */ /* 0x000fe8000c101904 */
[----:B------:R-:W3:Y:S01]  /*55c60*/  LDL.LU R203, [R1+0xc2c] ;  /* 0x000c2c0001cb7983 */ /* 0x000ee20000300800 */
        /* <DEDUP_REMOVED lines=21> */
[----:B------:R1:W-:Y:S02]  /*55dc0*/  @P5 STG.E [R42.64], R205 ;  /* 0x000000cd2a005986 */ /* 0x0003e4000c101904 */
[----:B-1----:R-:W-:-:S02]  /*55dd0*/  IADD3 R40, R0, c[0x0][0x198], RZ ;  /* 0x0000660000287a10 */ /* 0x002fc40007ffe0ff */
[----:B------:R-:W-:Y:S01]  /*55de0*/  IADD3 R41, R197, 0x165, RZ ;  /* 0x00000165c5297810 */ /* 0x000fe20007ffe0ff */
[----:B------:R1:W-:Y:S01]  /*55df0*/  @P6 STG.E [R142.64], R201 ;  /* 0x000000c98e006986 */ /* 0x0003e2000c101904 */
[----:B------:R-:W-:Y:S02]  /*55e00*/  ISETP.LT.AND P5, PT, R196, c[0x0][0x178], !P2 ;  /* 0x00005e00c4007a0c */ /* 0x000fe400057a1270 */
[----:B------:R-:W-:Y:S01]  /*55e10*/  ISETP.LT.AND P6, PT, R188, c[0x0][0x178], !P2 ;  /* 0x00005e00bc007a0c */ /* 0x000fe200057c1270 */
[C---:B------:R-:W-:Y:S01]  /*55e20*/  IMAD.WIDE R42, R40.reuse, 0x4, R2 ;  /* 0x00000004282a7825 */ /* 0x040fe200078e0202 */
[C---:B------:R-:W-:Y:S02]  /*55e30*/  IADD3 R0, R40.reuse, c[0x0][0x198], RZ ;  /* 0x0000660028007a10 */ /* 0x040fe40007ffe0ff */
[----:B------:R-:W-:Y:S01]  /*55e40*/  ISETP.GE.AND P2, PT, R41, c[0x0][0x17c], PT ;  /* 0x00005f0029007a0c */ /* 0x000fe20003f46270 */
[----:B------:R-:W-:Y:S01]  /*55e50*/  IMAD.WIDE R40, R40, 0x4, R140 ;  /* 0x0000000428287825 */ /* 0x000fe200078e028c */
[----:B------:R1:W-:Y:S01]  /*55e60*/  @P4 STG.E [R42.64], R248 ;  /* 0x000000f82a004986 */ /* 0x0003e2000c101904 */
[----:B------:R-:W-:-:S02]  /*55e70*/  IADD3 R184, R197, 0x164, RZ ;  /* 0x00000164c5b87810 */ /* 0x000fc40007ffe0ff */
[----:B-1----:R-:W-:Y:S02]  /*55e80*/  IMAD.WIDE R142, R0, 0x4, R140 ;  /* 0x00000004008e7825 */ /* 0x002fe400078e028c */
[----:B------:R-:W-:Y:S01]  /*55e90*/  ISETP.GE.AND P1, PT, R184, c[0x0][0x17c], PT ;  /* 0x00005f00b8007a0c */ /* 0x000fe20003f26270 */
[----:B------:R-:W2:Y:S01]  /*55ea0*/  LDL.LU R248, [R1+0xe3c] ;  /* 0x000e3c0001f87983 */ /* 0x000ea20000300800 */
[----:B------:R-:W-:-:S03]  /*55eb0*/  IMAD.WIDE R42, R0, 0x4, R2 ;  /* 0x00000004002a7825 */ /* 0x000fc600078e0202 */
[----:B------:R1:W-:Y:S01]  /*55ec0*/  @P0 STG.E [R40.64], R249 ;  /* 0x000000f928000986 */ /* 0x0003e2000c101904 */
[----:B------:R-:W-:Y:S02]  /*55ed0*/  ISETP.LT.AND P0, PT, R196, c[0x0][0x178], !P3 ;  /* 0x00005e00c4007a0c */ /* 0x000fe40005f01270 */
[----:B------:R-:W-:Y:S01]  /*55ee0*/  ISETP.LT.AND P3, PT, R188, c[0x0][0x178], !P3 ;  /* 0x00005e00bc007a0c */ /* 0x000fe20005f61270 */
[----:B----4-:R4:W-:Y:S04]  /*55ef0*/  @P5 STG.E [R42.64], R206 ;  /* 0x000000ce2a005986 */ /* 0x0109e8000c101904 */
[----:B-1----:R-:W2:Y:S01]  /*55f00*/  LDL.LU R249, [R1+0x5c] ;  /* 0x00005c0001f97983 */ /* 0x002ea20000300800 */
[----:B------:R-:W-:Y:S02]  /*55f10*/  IADD3 R40, R0, c[0x0][0x198], RZ ;  /* 0x0000660000287a10 */ /* 0x000fe40007ffe0ff */
[----:B------:R-:W-:Y:S01]  /*55f20*/  IADD3 R41, R197, 0x167, RZ ;  /* 0x00000167c5297810 */ /* 0x000fe20007ffe0ff */
[----:B------:R-:W-:Y:S01]  /*55f30*/  @P6 STG.E [R142.64], R207 ;  /* 0x000000cf8e006986 */ /* 0x000fe2000c101904 */
[----:B------:R-:W-:Y:S01]  /*55f40*/  ISETP.LT.AND P5, PT, R196, c[0x0][0x178], !P1 ;  /* 0x00005e00c4007a0c */ /* 0x000fe20004fa1270 */
[----:B----4-:R-:W-:Y:S01]  /*55f50*/  IMAD.WIDE R42, R40, 0x4, R2 ;  /* 0x00000004282a7825 */ /* 0x010fe200078e0202 */
[----:B------:R-:W-:Y:S01]  /*55f60*/  ISETP.LT.AND P6, PT, R188, c[0x0][0x178], !P1 ;  /* 0x00005e00bc007a0c */ /* 0x000fe20004fc1270 */
[----:B------:R-:W4:Y:S01]  /*55f70*/  LDL.LU R201, [R1+0xa18] ;  /* 0x000a180001c97983 */ /* 0x000f220000300800 */
[----:B------:R-:W-:-:S02]  /*55f80*/  IADD3 R0, R40, c[0x0][0x198], RZ ;  /* 0x0000660028007a10 */ /* 0x000fc40007ffe0ff */
[----:B------:R-:W-:Y:S01]  /*55f90*/  ISETP.GE.AND P1, PT, R41, c[0x0][0x17c], PT ;  /* 0x00005f0029007a0c */ /* 0x000fe20003f26270 */
[----:B------:R-:W-:Y:S01]  /*55fa0*/  IMAD.WIDE R40, R40, 0x4, R140 ;  /* 0x0000000428287825 */ /* 0x000fe200078e028c */
        /* <DEDUP_REMOVED lines=16> */
[C---:B------:R-:W-:Y:S02]  /*560b0*/  IADD3 R0, R40.reuse, c[0x0][0x198], RZ ;  /* 0x0000660028007a10 */ /* 0x040fe40007ffe0ff */
[----:B------:R-:W-:Y:S01]  /*560c0*/  ISETP.GE.AND P4, PT, R41, c[0x0][0x17c], PT ;  /* 0x00005f0029007a0c */ /* 0x000fe20003f86270 */
[C---:B-1----:R-:W-:Y:S01]  /*560d0*/  IMAD.WIDE R42, R40.reuse, 0x4, R2 ;  /* 0x00000004282a7825 */ /* 0x042fe200078e0202 */
[----:B------:R-:W3:Y:S03]  /*560e0*/  LDL.LU R200, [R1+0x3c8] ;  /* 0x0003c80001c87983 */ /* 0x000ee60000300800 */
[----:B------:R-:W-:-:S04]  /*560f0*/  IMAD.WIDE R40, R40, 0x4, R140 ;  /* 0x0000000428287825 */ /* 0x000fc800078e028c */
[C---:B------:R-:W-:Y:S01]  /*56100*/  IMAD.WIDE R142, R0.reuse, 0x4, R140 ;  /* 0x00000004008e7825 */ /* 0x040fe200078e028c */
[----:B------:R1:W-:Y:S04]  /*56110*/  @P3 STG.E [R42.64], R248 ;  /* 0x000000f82a003986 */ /* 0x0003e8000c101904 */
[----:B-1----:R-:W3:Y:S01]  /*56120*/  LDL.LU R248, [R1+0xf4c] ;  /* 0x000f4c0001f87983 */ /* 0x002ee20000300800 */
[----:B------:R-:W-:-:S03]  /*56130*/  IMAD.WIDE R42, R0, 0x4, R2 ;  /* 0x00000004002a7825 */ /* 0x000fc600078e0202 */
[----:B------:R1:W-:Y:S01]  /*56140*/  @P2 STG.E [R40.64], R249 ;  /* 0x000000f928002986 */ /* 0x0003e2000c101904 */
[----:B------:R-:W-:-:S03]  /*56150*/  ISETP.LT.AND P2, PT, R196, c[0x0][0x178], !P1 ;  /* 0x00005e00c4007a0c */ /* 0x000fc60004f41270 */
[----:B-1----:R-:W3:Y:S01]  /*56160*/  LDL.LU R249, [R1+0x3cc] ;  /* 0x0003cc0001f97983 */ /* 0x002ee20000300800 */
[----:B------:R-:W-:-:S03]  /*56170*/  IADD3 R40, R0, c[0x0][0x198], RZ ;  /* 0x0000660000287a10 */ /* 0x000fc60007ffe0ff */
[----:B----4-:R1:W-:Y:S04]  /*56180*/  @P5 STG.E [R42.64], R201 ;  /* 0x000000c92a005986 */ /* 0x0103e8000c101904 */
[----:B------:R-:W4:Y:S04]  /*56190*/  LDL.LU R206, [R1+0xf58] ;  /* 0x000f580001ce7983 */ /* 0x000f280000300800 */
[----:B------:R-:W-:Y:S01]  /*561a0*/  @P6 STG.E [R142.64], R242 ;  /* 0x000000f28e006986 */ /* 0x000fe2000c101904 */
[----:B-1----:R-:W-:-:S03]  /*561b0*/  IMAD.WIDE R42, R40, 0x4, R2 ;  /* 0x00000004282a7825 */ /* 0x002fc600078e0202 */
[----:B------:R-:W4:Y:S04]  /*561c0*/  LDL.LU R207, [R1+0x218] ;  /* 0x0002180001cf7983 */ /* 0x000f280000300800 */
[----:B------:R-:W4:Y:S04]  /*561d0*/  LDL.LU R203, [R1+0xf5c] ;  /* 0x000f5c0001cb7983 */ /* 0x000f280000300800 */
[----:B--2---:R1:W-:Y:S04]  /*561e0*/  @P2 STG.E [R42.64], R250 ;  /* 0x000000fa2a002986 */ /* 0x0043e8000c101904 */
[----:B-1----:R-:W2:Y:S01]  /*561f0*/  LDL.LU R250, [R1+0x21c] ;  /* 0x00021c0001fa7983 */ /* 0x002ea20000300800 */
[----:B------:R-:W-:-:S02]  /*56200*/  IADD3 R184, R197, 0x168, RZ ;  /* 0x00000168c5b87810 */ /* 0x000fc40007ffe0ff */
[----:B------:R-:W-:Y:S01]  /*56210*/  ISETP.LT.AND P1, PT, R188, c[0x0][0x178], !P1 ;  /* 0x00005e00bc007a0c */ /* 0x000fe20004f21270 */
[----:B------:R-:W2:Y:S01]  /*56220*/  LDL.LU R202, [R1+0xe48] ;  /* 0x000e480001ca7983 */ /* 0x000ea20000300800 */
[----:B------:R-:W-:Y:S02]  /*56230*/  ISETP.GE.AND P0, PT, R184, c[0x0][0x17c], PT ;  /* 0x00005f00b8007a0c */ /* 0x000fe40003f06270 */
[----:B------:R-:W-:Y:S01]  /*56240*/  IADD3 R41, R197, 0x16b, RZ ;  /* 0x0000016bc5297810 */ /* 0x000fe20007ffe0ff */
[----:B------:R-:W2:Y:S01]  /*56250*/  LDL.LU R201, [R1+0x48] ;  /* 0x0000480001c97983 */ /* 0x000ea20000300800 */
[----:B------:R-:W-:Y:S02]  /*56260*/  ISETP.LT.AND P5, PT, R196, c[0x0][0x178], !P0 ;  /* 0x00005e00c4007a0c */ /* 0x000fe400047a1270 */
[----:B------:R-:W-:Y:S02]  /*56270*/  ISETP.LT.AND P6, PT, R188, c[0x0][0x178], !P0 ;  /* 0x00005e00bc007a0c */ /* 0x000fe400047c1270 */
[----:B------:R-:W-:-:S02]  /*56280*/  IADD3 R0, R40, c[0x0][0x198], RZ ;  /* 0x0000660028007a10 */ /* 0x000fc40007ffe0ff */
        /* <DEDUP_REMOVED lines=9> */
[----:B---3--:R3:W-:Y:S01]  /*56320*/  @P5 STG.E [R42.64], R205 ;  /* 0x000000cd2a005986 */ /* 0x0087e2000c101904 */
        /* <DEDUP_REMOVED lines=10> */
[C---:B------:R-:W-:Y:S02]  /*563d0*/  IADD3 R185, R0.reuse, c[0x0][0x198], RZ ;  /* 0x0000660000b97a10 */ /* 0x040fe40007ffe0ff */
[C---:B-1----:R-:W-:Y:S01]  /*563e0*/  IMAD.WIDE R142, R0.reuse, 0x4, R140 ;  /* 0x00000004008e7825 */ /* 0x042fe200078e028c */
[----:B---3--:R-:W3:Y:S03]  /*563f0*/  LDL.LU R248, [R1+0xe4c] ;  /* 0x000e4c0001f87983 */ /* 0x008ee60000300800 */
[----:B------:R-:W-:Y:S01]  /*56400*/  IMAD.WIDE R42, R0, 0x4, R2 ;  /* 0x00000004002a7825 */ /* 0x000fe200078e0202 */
[----:B------:R1:W-:Y:S01]  /*56410*/  @P4 STG.E [R40.64], R249 ;  /* 0x000000f928004986 */ /* 0x0003e2000c101904 */
[----:B------:R-:W-:-:S02]  /*56420*/  ISETP.LT.AND P4, PT, R196, c[0x0][0x178], !P0 ;  /* 0x00005e00c4007a0c */ /* 0x000fc40004781270 */
[----:B------:R-:W-:Y:S01]  /*56430*/  ISETP.LT.AND P0, PT, R188, c[0x0][0x178], !P0 ;  /* 0x00005e00bc007a0c */ /* 0x000fe20004701270 */
[----:B-1----:R-:W3:Y:S01]  /*56440*/  LDL.LU R249, [R1+0x4c] ;  /* 0x00004c0001f97983 */ /* 0x002ee20000300800 */
[----:B------:R-:W-:-:S03]  /*56450*/  IMAD.WIDE R40, R185, 0x4, R140 ;  /* 0x00000004b9287825 */ /* 0x000fc600078e028c */
[----:B----4-:R1:W-:Y:S04]  /*56460*/  @P5 STG.E [R42.64], R206 ;  /* 0x000000ce2a005986 */ /* 0x0103e8000c101904 */
[----:B------:R-:W-:Y:S04]  /*56470*/  @P6 STG.E [R142.64], R207 ;  /* 0x000000cf8e006986 */ /* 0x000fe8000c101904 */
[----:B------:R-:W4:Y:S01]  /*56480*/  LDL.LU R200, [R1+0xa08] ;  /* 0x000a080001c87983 */ /* 0x000f220000300800 */
[----:B-1----:R-:W-:-:S05]  /*56490*/  IMAD.WIDE R42, R185, 0x4, R2 ;  /* 0x00000004b92a7825 */ /* 0x002fca00078e0202 */
[----:B------:R-:W-:Y:S04]  /*564a0*/  @P4 STG.E [R42.64], R203 ;  /* 0x000000cb2a004986 */ /* 0x000fe8000c101904 */
[----:B--2---:R1:W-:Y:S04]  /*564b0*/  @P0 STG.E [R40.64], R250 ;  /* 0x000000fa28000986 */ /* 0x0043e8000c101904 */
[----:B-1----:R-:W2:Y:S01]  /*564c0*/  LDL.LU R250, [R1+0xa0c] ;  /* 0x000a0c0001fa7983 */ /* 0x002ea20000300800 */
[----:B------:R-:W-:Y:S02]  /*564d0*/  IADD3 R184, R197, 0x16c, RZ ;  /* 0x0000016cc5b87810 */ /* 0x000fe40007ffe0ff */
[----:B------:R-:W-:Y:S01]  /*564e0*/  IADD3 R0, R185, c[0x0][0x198], RZ ;  /* 0x00006600b9007a10 */ /* 0x000fe20007ffe0ff */
[----:B------:R-:W2:Y:S01]  /*564f0*/  LDL.LU R205, [R1+0xf78] ;  /* 0x000f780001cd7983 */ /* 0x000ea20000300800 */
[----:B------:R-:W-:-:S02]  /*56500*/  ISETP.GE.AND P2, PT, R184, c[0x0][0x17c], PT ;  /* 0x00005f00b8007a0c */ /* 0x000fc40003f46270 */
[----:B------:R-:W-:Y:S01]  /*56510*/  ISETP.LT.AND P0, PT, R196, c[0x0][0x178], !P3 ;  /* 0x00005e00c4007a0c */ /* 0x000fe20005f01270 */
[----:B------:R-:W-:Y:S01]  /*56520*/  IMAD.WIDE R42, R0, 0x4, R2 ;  /* 0x00000004002a7825 */ /* 0x000fe200078e0202 */
[----:B------:R-:W-:Y:S01]  /*56530*/  ISETP.LT.AND P5, PT, R196, c[0x0][0x178], !P2 ;  /* 0x00005e00c4007a0c */ /* 0x000fe200057a1270 */
[----:B------:R-:W2:Y:S01]  /*56540*/  LDL.LU R206, [R1+0x288] ;  /* 0x0002880001ce7983 */ /* 0x000ea20000300800 */
[C---:B------:R-:W-:Y:S02]  /*56550*/  ISETP.LT.AND P6, PT, R188.reuse, c[0x0][0x178], !P2 ;  /* 0x00005e00bc007a0c */ /* 0x040fe400057c1270 */
[----:B------:R-:W-:Y:S02]  /*56560*/  ISETP.LT.AND P3, PT, R188, c[0x0][0x178], !P3 ;  /* 0x00005e00bc007a0c */ /* 0x000fe40005f61270 */
[C---:B------:R-:W-:Y:S02]  /*56570*/  IADD3 R187, R0.reuse, c[0x0][0x198], RZ ;  /* 0x0000660000bb7a10 */ /* 0x040fe40007ffe0ff */
[----:B------:R-:W-:Y:S01]  /*56580*/  IADD3 R184, R197, 0x16e, RZ ;  /* 0x0000016ec5b87810 */ /* 0x000fe20007ffe0ff */
[----:B------:R-:W-:-:S03]  /*56590*/  IMAD.WIDE R142, R0, 0x4, R140 ;  /* 0x00000004008e7825 */ /* 0x000fc600078e028c */
[----:B------:R-:W-:Y:S01]  /*565a0*/  ISETP.GE.AND P1, PT, R184, c[0x0][0x17c], PT ;  /* 0x00005f00b8007a0c */ /* 0x000fe20003f26270 */
[----:B------:R1:W-:Y:S01]  /*565b0*/  @P5 STG.E [R42.64], R202 ;  /* 0x000000ca2a005986 */ /* 0x0003e2000c101904 */
[----:B------:R-:W-:Y:S01]  /*565c0*/  IADD3 R184, R197, 0x16f, RZ ;  /* 0x0000016fc5b87810 */ /* 0x000fe20007ffe0ff */
[C---:B------:R-:W-:Y:S02]  /*565d0*/  IMAD.WIDE R40, R187.reuse, 0x4, R140 ;  /* 0x00000004bb287825 */ /* 0x040fe400078e028c */
[----:B------:R-:W-:Y:S01]  /*565e0*/  @P6 STG.E [R142.64], R201 ;  /* 0x000000c98e006986 */ /* 0x000fe2000c101904 */
[----:B------:R-:W-:Y:S01]  /*565f0*/  ISETP.GE.AND P2, PT, R184, c[0x0][0x17c], PT ;  /* 0x00005f00b8007a0c */ /* 0x000fe20003f46270 */
[----:B-1----:R-:W-:Y:S01]  /*56600*/  IMAD.WIDE R42, R187, 0x4, R2 ;  /* 0x00000004bb2a7825 */ /* 0x002fe200078e0202 */
[----:B------:R-:W-:Y:S02]  /*56610*/  ISETP.LT.AND P5, PT, R196, c[0x0][0x178], !P1 ;  /* 0x00005e00c4007a0c */ /* 0x000fe40004fa1270 */
[----:B------:R-:W-:-:S02]  /*56620*/  ISETP.LT.AND P6, PT, R188, c[0x0][0x178], !P1 ;  /* 0x00005e00bc007a0c */ /* 0x000fc40004fc1270 */
[----:B------:R-:W-:Y:S01]  /*56630*/  IADD3 R185, R187, c[0x0][0x198], RZ ;  /* 0x00006600bbb97a10 */ /* 0x000fe20007ffe0ff */
[----:B---3--:R1:W-:Y:S01]  /*56640*/  @P0 STG.E [R42.64], R248 ;  /* 0x000000f82a000986 */ /* 0x0083e2000c101904 */
[----:B------:R-:W-:Y:S02]  /*56650*/  IADD3 R184, R197, 0x170, RZ ;  /* 0x00000170c5b87810 */ /* 0x000fe40007ffe0ff */
[C---:B------:R-:W-:Y:S01]  /*56660*/  IADD3 R187, R185.reuse, c[0x0][0x198], RZ ;  /* 0x00006600b9bb7a10 */ /* 0x040fe20007ffe0ff */
[----:B-1----:R-:W3:Y:S01]  /*56670*/  LDL.LU R248, [R1+0xf7c] ;  /* 0x000f7c0001f87983 */ /* 0x002ee20000300800 */
[----:B------:R-:W-:Y:S01]  /*56680*/  IMAD.WIDE R42, R185, 0x4, R2 ;  /* 0x00000004b92a7825 */ /* 0x000fe200078e0202 */
[----:B------:R-:W-:-:S03]  /*56690*/  ISETP.GE.AND P4, PT, R184, c[0x0][0x17c], PT ;  /* 0x00005f00b8007a0c */ /* 0x000fc60003f86270 */
[----:B------:R-:W-:-:S04]  /*566a0*/  IMAD.WIDE R142, R185, 0x4, R140 ;  /* 0x00000004b98e7825 */ /* 0x000fc800078e028c */
[----:B------:R-:W-:Y:S01]  /*566b0*/  IMAD.WIDE R184, R187, 0x4, R2 ;  /* 0x00000004bbb87825 */ /* 0x000fe200078e0202 */
[----:B------:R1:W-:Y:S01]  /*566c0*/  @P3 STG.E [R40.64], R249 ;  /* 0x000000f928003986 */ /* 0x0003e2000c101904 */
[----:B------:R-:W-:-:S03]  /*566d0*/  ISETP.LT.AND P3, PT, R196, c[0x0][0x178], !P2 ;  /* 0x00005e00c4007a0c */ /* 0x000fc60005761270 */
[----:B-1----:R-:W3:Y:S04]  /*566e0*/  LDL.LU R249, [R1+0x28c] ;  /* 0x00028c0001f97983 */ /* 0x002ee80000300800 */
[----:B------:R-:W3:Y:S04]  /*566f0*/  LDL.LU R207, [R1+0xf38] ;  /* 0x000f380001cf7983 */ /* 0x000ee80000300800 */
[----:B----4-:R1:W-:Y:S04]  /*56700*/  @P5 STG.E [R42.64], R200 ;  /* 0x000000c82a005986 */ /* 0x0103e8000c101904 */
[----:B------:R-:W4:Y:S04]  /*56710*/  LDL.LU R203, [R1+0x78] ;  /* 0x0000780001cb7983 */ /* 0x000f280000300800 */
[----:B------:R-:W-:Y:S04]  /*56720*/  @P6 STG.E [R142.64], R238 ;  /* 0x000000ee8e006986 */ /* 0x000fe8000c101904 */
[----:B-1----:R-:W4:Y:S04]  /*56730*/  LDL.LU R200, [R1+0xf3c] ;  /* 0x000f3c0001c87983 */ /* 0x002f280000300800 */
[----:B--2---:R1:W-:Y:S04]  /*56740*/  @P3 STG.E [R184.64], R250 ;  /* 0x000000fab8003986 */ /* 0x0043e8000c101904 */
[----:B-1----:R-:W2:Y:S01]  /*56750*/  LDL.LU R250, [R1+0x7c] ;  /* 0x00007c0001fa7983 */ /* 0x002ea20000300800 */
[----:B------:R-:W-:-:S02]  /*56760*/  ISETP.LT.AND P2, PT, R188, c[0x0][0x178], !P2 ;  /* 0x00005e00bc007a0c */ /* 0x000fc40005741270 */
[----:B------:R-:W-:Y:S01]  /*56770*/  IADD3 R0, R197, 0x171, RZ ;  /* 0x00000171c5007810 */ /* 0x000fe20007ffe0ff */
[C---:B------:R-:W-:Y:S01]  /*56780*/  IMAD.WIDE R40, R187.reuse, 0x4, R140 ;  /* 0x00000004bb287825 */ /* 0x040fe200078e028c */
[----:B------:R-:W-:Y:S01]  /*56790*/  IADD3 R189, R187, c[0x0][0x198], RZ ;  /* 0x00006600bbbd7a10 */ /* 0x000fe20007ffe0ff */
[----:B------:R-:W2:Y:S01]  /*567a0*/  LDL.LU R202, [R1+0xc38] ;  /* 0x000c380001ca7983 */ /* 0x000ea20000300800 */
[----:B------:R-:W-:Y:S02]  /*567b0*/  ISETP.GE.AND P1, PT, R0, c[0x0][0x17c], PT ;  /* 0x00005f0000007a0c */ /* 0x000fe40003f26270 */
[----:B------:R-:W-:Y:S02]  /*567c0*/  ISETP.LT.AND P5, PT, R196, c[0x0][0x178], !P4 ;  /* 0x00005e00c4007a0c */ /* 0x000fe400067a1270 */
[----:B------:R-:W-:-:S03]  /*567d0*/  ISETP.LT.AND P6, PT, R188, c[0x0][0x178], !P4 ;  /* 0x00005e00bc007a0c */ /* 0x000fc600067c1270 */
[----:B------:R1:W-:Y:S01]  /*567e0*/  @P2 STG.E [R40.64], R239 ;  /* 0x000000ef28002986 */ /* 0x0003e2000c101904 */
[----:B------:R-:W-:Y:S01]  /*567f0*/  ISETP.LT.AND P2, PT, R196, c[0x0][0x178], !P1 ;  /* 0x00005e00c4007a0c */ /* 0x000fe20004f41270 */
[----:B------:R-:W-:Y:S01]  /*56800*/  IMAD.WIDE R42, R189, 0x4, R2 ;  /* 0x00000004bd2a7825 */ /* 0x000fe200078e0202 */
[----:B------:R-:W-:Y:S01]  /*56810*/  ISETP.LT.AND P1, PT, R188, c[0x0][0x178], !P1 ;  /* 0x00005e00bc007a0c */ /* 0x000fe20004f21270 */
[----:B------:R-:W2:Y:S01]  /*56820*/  LDL.LU R201, [R1+0x38] ;  /* 0x0000380001c97983 */ /* 0x000ea20000300800 */
[----:B------:R-:W-:Y:S01]  /*56830*/  IADD3 R0, R197, 0x172, RZ ;  /* 0x00000172c5007810 */ /* 0x000fe20007ffe0ff */
[C---:B------:R-:W-:Y:S01]  /*56840*/  IMAD.WIDE R142, R189.reuse, 0x4, R140 ;  /* 0x00000004bd8e7825 */ /* 0x040fe200078e028c */
[----:B------:R-:W-:Y:S02]  /*56850*/  IADD3 R189, R189, c[0x0][0x198], RZ ;  /* 0x00006600bdbd7a10 */ /* 0x000fe40007ffe0ff */
[----:B------:R-:W-:Y:S02]  /*56860*/  ISETP.GE.AND P0, PT, R0, c[0x0][0x17c], PT ;  /* 0x00005f0000007a0c */ /* 0x000fe40003f06270 */
[----:B------:R-:W-:Y:S01]  /*56870*/  IADD3 R0, R197, 0x173, RZ ;  /* 0x00000173c5007810 */ /* 0x000fe20007ffe0ff */
[C---:B------:R-:W-:Y:S01]  /*56880*/  IMAD.WIDE R184, R189.reuse, 0x4, R2 ;  /* 0x00000004bdb87825 */ /* 0x040fe200078e0202 */
[----:B------:R3:W-:Y:S03]  /*56890*/  @P5 STG.E [R42.64], R205 ;  /* 0x000000cd2a005986 */ /* 0x0007e6000c101904 */
[C---:B-1----:R-:W-:Y:S01]  /*568a0*/  IMAD.WIDE R40, R189.reuse, 0x4, R140 ;  /* 0x00000004bd287825 */ /* 0x042fe200078e028c */
[----:B------:R-:W-:Y:S01]  /*568b0*/  ISETP.GE.AND P4, PT, R0, c[0x0][0x17c], PT ;  /* 0x00005f0000007a0c */ /* 0x000fe20003f86270 */
[----:B------:R1:W-:Y:S01]  /*568c0*/  @P6 STG.E [R142.64], R206 ;  /* 0x000000ce8e006986 */ /* 0x0003e2000c101904 */
[----:B------:R-:W-:-:S02]  /*568d0*/  IADD3 R187, R189, c[0x0][0x198], RZ ;  /* 0x00006600bdbb7a10 */ /* 0x000fc40007ffe0ff */
[----:B------:R-:W-:Y:S02]  /*568e0*/  ISETP.LT.AND P5, PT, R196, c[0x0][0x178], !P0 ;  /* 0x00005e00c4007a0c */ /* 0x000fe400047a1270 */
[----:B------:R-:W-:Y:S01]  /*568f0*/  ISETP.LT.AND P6, PT, R188, c[0x0][0x178], !P0 ;  /* 0x00005e00bc007a0c */ /* 0x000fe200047c1270 */
[C---:B---3--:R-:W-:Y:S01]  /*56900*/  IMAD.WIDE R42, R187.reuse, 0x4, R2 ;  /* 0x00000004bb2a7825 */ /* 0x048fe200078e0202 */
[----:B------:R3:W-:Y:S03]  /*56910*/  @P2 STG.E [R184.64], R248 ;  /* 0x000000f8b8002986 */ /* 0x0007e6000c101904 */
[C---:B-1----:R-:W-:Y:S01]  /*56920*/  IMAD.WIDE R142, R187.reuse, 0x4, R140 ;  /* 0x00000004bb8e7825 */ /* 0x042fe200078e028c */
[----:B------:R-:W-:Y:S01]  /*56930*/  IADD3 R187, R187, c[0x0][0x198], RZ ;  /* 0x00006600bbbb7a10 */ /* 0x000fe20007ffe0ff */
[----:B---3--:R-:W3:Y:S04]  /*56940*/  LDL.LU R248, [R1+0xc3c] ;  /* 0x000c3c0001f87983 */ /* 0x008ee80000300800 */
[----:B------:R-:W-:Y:S01]  /*56950*/  IMAD.WIDE R184, R187, 0x4, R2 ;  /* 0x00000004bbb87825 */ /* 0x000fe200078e0202 */
[----:B------:R1:W-:Y:S01]  /*56960*/  @P1 STG.E [R40.64], R249 ;  /* 0x000000f928001986 */ /* 0x0003e2000c101904 */
[----:B------:R-:W-:-:S02]  /*56970*/  ISETP.LT.AND P1, PT, R196, c[0x0][0x178], !P4 ;  /* 0x00005e00c4007a0c */ /* 0x000fc40006721270 */
[----:B------:R-:W-:Y:S01]  /*56980*/  ISETP.LT.AND P4, PT, R188, c[0x0][0x178], !P4 ;  /* 0x00005e00bc007a0c */ /* 0x000fe20006781270 */
[----:B-1----:R-:W3:Y:S01]  /*56990*/  LDL.LU R249, [R1+0x3c] ;  /* 0x00003c0001f97983 */ /* 0x002ee20000300800 */
[----:B------:R-:W-:-:S03]  /*569a0*/  IMAD.WIDE R40, R187, 0x4, R140 ;  /* 0x00000004bb287825 */ /* 0x000fc600078e028c */
[----:B------:R-:W-:Y:S04]  /*569b0*/  @P5 STG.E [R42.64], R207 ;  /* 0x000000cf2a005986 */ /* 0x000fe8000c101904 */
[----:B----4-:R-:W-:Y:S04]  /*569c0*/  @P6 STG.E [R142.64], R203 ;  /* 0x000000cb8e006986 */ /* 0x010fe8000c101904 */
[----:B------:R1:W-:Y:S04]  /*569d0*/  @P1 STG.E [R184.64], R200 ;  /* 0x000000c8b8001986 */ /* 0x0003e8000c101904 */
[----:B-1----:R-:W4:Y:S04]  /*569e0*/  LDL.LU R200, [R1+0x5e8] ;  /* 0x0005e80001c87983 */ /* 0x002f280000300800 */
[----:B--2---:R1:W-:Y:S04]  /*569f0*/  @P4 STG.E [R40.64], R250 ;  /* 0x000000fa28004986 */ /* 0x0043e8000c101904 */
[----:B-1----:R-:W2:Y:S01]  /*56a00*/  LDL.LU R250, [R1+0x5ec] ;  /* 0x0005ec0001fa7983 */ /* 0x002ea20000300800 */
[----:B------:R-:W-:-:S02]  /*56a10*/  IADD3 R0, R197, 0x174, RZ ;  /* 0x00000174c5007810 */ /* 0x000fc40007ffe0ff */
[----:B------:R-:W-:Y:S01]  /*56a20*/  IADD3 R189, R187, c[0x0][0x198], RZ ;  /* 0x00006600bbbd7a10 */ /* 0x000fe20007ffe0ff */
[----:B------:R-:W2:Y:S01]  /*56a30*/  LDL.LU R206, [R1+0xf68] ;  /* 0x000f680001ce7983 */ /* 0x000ea20000300800 */
[----:B------:R-:W-:Y:S02]  /*56a40*/  ISETP.GE.AND P3, PT, R0, c[0x0][0x17c], PT ;  /* 0x00005f0000007a0c */ /* 0x000fe40003f66270 */
[----:B------:R-:W-:Y:S01]  /*56a50*/  IADD3 R0, R197, 0x175, RZ ;  /* 0x00000175c5007810 */ /* 0x000fe20007ffe0ff */
[----:B------:R-:W-:Y:S01]  /*56a60*/  IMAD.WIDE R42, R189, 0x4, R2 ;  /* 0x00000004bd2a7825 */ /* 0x000fe200078e0202 */
[----:B------:R-:W-:Y:S01]  /*56a70*/  ISETP.LT.AND P5, PT, R196, c[0x0][0x178], !P3 ;  /* 0x00005e00c4007a0c */ /* 0x000fe20005fa1270 */
[----:B------:R-:W2:Y:S01]  /*56a80*/  LDL.LU R207, [R1+0x268] ;  /* 0x0002680001cf7983 */ /* 0x000ea20000300800 */
[----:B------:R-:W-:Y:S02]  /*56a90*/  ISETP.GE.AND P0, PT, R0, c[0x0][0x17c], PT ;  /* 0x00005f0000007a0c */ /* 0x000fe40003f06270 */
[----:B------:R-:W-:-:S02]  /*56aa0*/  ISETP.LT.AND P6, PT, R188, c[0x0][0x178], !P3 ;  /* 0x00005e00bc007a0c */ /* 0x000fc40005fc1270 */
[----:B------:R-:W-:Y:S01]  /*56ab0*/  ISETP.LT.AND P4, PT, R196, c[0x0][0x178], !P0 ;  /* 0x00005e00c4007a0c */ /* 0x000fe20004781270 */
[----:B------:R-:W-:Y:S01]  /*56ac0*/  IMAD.WIDE R142, R189, 0x4, R140 ;  /* 0x00000004bd8e7825 */ /* 0x000fe200078e028c */
[----:B------:R-:W-:Y:S02]  /*56ad0*/  ISETP.LT.AND P0, PT, R188, c[0x0][0x178], !P0 ;  /* 0x00005e00bc007a0c */ /* 0x000fe40004701270 */
[----:B------:R-:W-:Y:S02]  /*56ae0*/  IADD3 R0, R197, 0x176, RZ ;  /* 0x00000176c5007810 */ /* 0x000fe40007ffe0ff */
[----:B------:R-:W-:Y:S02]  /*56af0*/  IADD3 R189, R189, c[0x0][0x198], RZ ;  /* 0x00006600bdbd7a10 */ /* 0x000fe40007ffe0ff */
[----:B------:R-:W-:Y:S02]  /*56b00*/  ISETP.GE.AND P2, PT, R0, c[0x0][0x17c], PT ;  /* 0x00005f0000007a0c */ /* 0x000fe40003f46270 */
[----:B------:R-:W-:Y:S01]  /*56b10*/  IADD3 R0, R197, 0x177, RZ ;  /* 0x00000177c5007810 */ /* 0x000fe20007ffe0ff */
[C---:B------:R-:W-:Y:S01]  /*56b20*/  IMAD.WIDE R184, R189.reuse, 0x4, R2 ;  /* 0x00000004bdb87825 */ /* 0x040fe200078e0202 */
[----:B------:R1:W-:Y:S03]  /*56b30*/  @P5 STG.E [R42.64], R202 ;  /* 0x000000ca2a005986 */ /* 0x0003e6000c101904 */
[C---:B------:R-:W-:Y:S01]  /*56b40*/  IMAD.WIDE R40, R189.reuse, 0x4, R140 ;  /* 0x00000004bd287825 */ /* 0x040fe200078e028c */
[----:B------:R-:W-:Y:S01]  /*56b50*/  ISETP.GE.AND P3, PT, R0, c[0x0][0x17c], PT ;  /* 0x00005f0000007a0c */ /* 0x000fe20003f66270 */
[----:B------:R3:W-:Y:S01]  /*56b60*/  @P6 STG.E [R142.64], R201 ;  /* 0x000000c98e006986 */ /* 0x0007e2000c101904 */
[----:B------:R-:W-:-:S02]  /*56b70*/  IADD3 R187, R189, c[0x0][0x198], RZ ;  /* 0x00006600bdbb7a10 */ /* 0x000fc40007ffe0ff */
[----:B------:R-:W-:Y:S02]  /*56b80*/  ISETP.LT.AND P5, PT, R196, c[0x0][0x178], !P2 ;  /* 0x00005e00c4007a0c */ /* 0x000fe400057a1270 */
[----:B------:R-:W-:Y:S01]  /*56b90*/  ISETP.LT.AND P6, PT, R188, c[0x0][0x178], !P2 ;  /* 0x00005e00bc007a0c */ /* 0x000fe200057c1270 */
[C---:B-1----:R-:W-:Y:S01]  /*56ba0*/  IMAD.WIDE R42, R187.reuse, 0x4, R2 ;  /* 0x00000004bb2a7825 */ /* 0x042fe200078e0202 */
[----:B---3--:R1:W-:Y:S03]  /*56bb0*/  @P4 STG.E [R184.64], R248 ;  /* 0x000000f8b8004986 */ /* 0x0083e6000c101904 */
[C---:B------:R-:W-:Y:S01]  /*56bc0*/  IMAD.WIDE R142, R187.reuse, 0x4, R140 ;  /* 0x00000004bb8e7825 */ /* 0x040fe200078e028c */
[----:B------:R-:W-:Y:S01]  /*56bd0*/  IADD3 R187, R187, c[0x0][0x198], RZ ;  /* 0x00006600bbbb7a10 */ /* 0x000fe20007ffe0ff */
[----:B-1----:R-:W3:Y:S04]  /*56be0*/  LDL.LU R248, [R1+0xf6c] ;  /* 0x000f6c0001f87983 */ /* 0x002ee80000300800 */
[----:B------:R-:W-:Y:S01]  /*56bf0*/  IMAD.WIDE R184, R187, 0x4, R2 ;  /* 0x00000004bbb87825 */ /* 0x000fe200078e0202 */
[----:B------:R1:W-:Y:S01]  /*56c00*/  @P0 STG.E [R40.64], R249 ;  /* 0x000000f928000986 */ /* 0x0003e2000c101904 */
[----:B------:R-:W-:-:S03]  /*56c10*/  ISETP.LT.AND P0, PT, R196, c[0x0][0x178], !P3 ;  /* 0x00005e00c4007a0c */ /* 0x000fc60005f01270 */
[----:B-1----:R-:W3:Y:S04]  /*56c20*/  LDL.LU R249, [R1+0x26c] ;  /* 0x00026c0001f97983 */ /* 0x002ee80000300800 */
[----:B------:R-:W3:Y:S04]  /*56c30*/  LDL.LU R203, [R1+0xf28] ;  /* 0x000f280001cb7983 */ /* 0x000ee80000300800 */
[----:B------:R-:W3:Y:S04]  /*56c40*/  LDL.LU R202, [R1+0x68] ;  /* 0x0000680001ca7983 */ /* 0x000ee80000300800 */
[----:B----4-:R-:W-:Y:S04]  /*56c50*/  @P5 STG.E [R42.64], R200 ;  /* 0x000000c82a005986 */ /* 0x010fe8000c101904 */
[----:B------:R-:W-:Y:S04]  /*56c60*/  @P6 STG.E [R142.64], R234 ;  /* 0x000000ea8e006986 */ /* 0x000fe8000c101904 */
[----:B------:R-:W4:Y:S04]  /*56c70*/  LDL.LU R201, [R1+0xf2c] ;  /* 0x000f2c0001c97983 */ /* 0x000f280000300800 */
        /* <DEDUP_REMOVED lines=8> */
[----:B------:R-:W-:Y:S02]  /*56d00*/  IADD3 R0, R197, 0x179, RZ ;  /* 0x00000179c5007810 */ /* 0x000fe40007ffe0ff */
[----:B------:R-:W-:Y:S02]  /*56d10*/  ISETP.LT.AND P5, PT, R196, c[0x0][0x178], !P1 ;  /* 0x00005e00c4007a0c */ /* 0x000fe40004fa1270 */
[----:B------:R-:W-:Y:S01]  /*56d20*/  ISETP.GE.AND P2, PT, R0, c[0x0][0x17c], PT ;  /* 0x00005f0000007a0c */ /* 0x000fe20003f46270 */
[----:B------:R1:W-:Y:S01]  /*56d30*/  @P3 STG.E [R40.64], R235 ;  /* 0x000000eb28003986 */ /* 0x0003e2000c101904 */
[----:B------:R-:W-:-:S02]  /*56d40*/  ISETP.LT.AND P6, PT, R188, c[0x0][0x178], !P1 ;  /* 0x00005e00bc007a0c */ /* 0x000fc40004fc1270 */
[----:B------:R-:W-:Y:S01]  /*56d50*/  ISETP.LT.AND P3, PT, R196, c[0x0][0x178], !P2 ;  /* 0x00005e00c4007a0c */ /* 0x000fe20005761270 */
[----:B------:R-:W-:Y:S01]  /*56d60*/  IMAD.WIDE R42, R189, 0x4, R2 ;  /* 0x00000004bd2a7825 */ /* 0x000fe200078e0202 */
[----:B------:R-:W-:Y:S02]  /*56d70*/  ISETP.LT.AND P2, PT, R188, c[0x0][0x178], !P2 ;  /* 0x00005e00bc007a0c */ /* 0x000fe40005741270 */
        /* <DEDUP_REMOVED lines=22> */
[----:B------:R-:W-:Y:S04]  /*56ee0*/  @P5 STG.E [R42.64], R203 ;  /* 0x000000cb2a005986 */ /* 0x000fe8000c101904 */
[----:B------:R-:W-:Y:S01]  /*56ef0*/  @P6 STG.E [R142.64], R202 ;  /* 0x000000ca8e006986 */ /* 0x000fe2000c101904 */
[----:B-1----:R-:W-:-:S03]  /*56f00*/  IMAD.WIDE R40, R187, 0x4, R140 ;  /* 0x00000004bb287825 */ /* 0x002fc600078e028c */
[----:B------:R-:W3:Y:S04]  /*56f10*/  LDL.LU R249, [R1+0x5d8] ;  /* 0x0005d80001f97983 */ /* 0x000ee80000300800 */
[----:B----4-:R-:W-:Y:S04]  /*56f20*/  @P2 STG.E [R184.64], R201 ;  /* 0x000000c9b8002986 */ /* 0x010fe8000c101904 */
[----:B--2---:R1:W-:Y:S04]  /*56f30*/  @P1 STG.E [R40.64], R250 ;  /* 0x000000fa28001986 */ /* 0x0043e8000c101904 */
[----:B-1----:R-:W2:Y:S01]  /*56f40*/  LDL.LU R250, [R1+0x5dc] ;  /* 0x0005dc0001fa7983 */ /* 0x002ea20000300800 */
[----:B------:R-:W-:-:S04]  /*56f50*/  IADD3 R0, R197, 0x17c, RZ ;  /* 0x0000017cc5007810 */ /* 0x000fc80007ffe0ff */
[----:B------:R-:W-:Y:S02]  /*56f60*/  ISETP.GE.AND P0, PT, R0, c[0x0][0x17c], PT ;  /* 0x00005f0000007a0c */ /* 0x000fe40003f06270 */
[----:B------:R-:W-:Y:S02]  /*56f70*/  IADD3 R0, R197, 0x17d, RZ ;  /* 0x0000017dc5007810 */ /* 0x000fe40007ffe0ff */
[----:B------:R-:W-:Y:S02]  /*56f80*/  IADD3 R189, R187, c[0x0][0x198], RZ ;  /* 0x00006600bbbd7a10 */ /* 0x000fe40007ffe0ff */
[----:B------:R-:W-:Y:S02]  /*56f90*/  ISETP.GE.AND P4, PT, R0, c[0x0][0x17c], PT ;  /* 0x00005f0000007a0c */ /* 0x000fe40003f86270 */
[----:B------:R-:W-:Y:S02]  /*56fa0*/  ISETP.LT.AND P5, PT, R196, c[0x0][0x178], !P0 ;  /* 0x00005e00c4007a0c */ /* 0x000fe400047a1270 */
        /* <DEDUP_REMOVED lines=16> */
[----:B------:R-:W-:Y:S02]  /*570b0*/  ISETP.LT.AND P6, PT, R188, c[0x0][0x178], !P3 ;  /* 0x00005e00bc007a0c */ /* 0x000fe40005fc1270 */
[----:B------:R-:W-:Y:S01]  /*570c0*/  IADD3 R0, R197, 0x180, RZ ;  /* 0x00000180c5007810 */ /* 0x000fe20007ffe0ff */
[----:B---3--:R3:W-:Y:S01]  /*570d0*/  @P1 STG.E [R184.64], R248 ;  /* 0x000000f8b8001986 */ /* 0x0087e2000c101904 */
[----:B-1----:R-:W-:-:S03]  /*570e0*/  IMAD.WIDE R42, R187, 0x4, R2 ;  /* 0x00000004bb2a7825 */ /* 0x002fc600078e0202 */
[----:B------:R1:W-:Y:S01]  /*570f0*/  @P4 STG.E [R40.64], R247 ;  /* 0x000000f728004986 */ /* 0x0003e2000c101904 */
[----:B------:R-:W-:Y:S01]  /*57100*/  ISETP.LT.AND P4, PT, R196, c[0x0][0x178], !P0 ;  /* 0x00005e00c4007a0c */ /* 0x000fe20004781270 */
[C---:B----4-:R-:W-:Y:S01]  /*57110*/  IMAD.WIDE R142, R187.reuse, 0x4, R140 ;  /* 0x00000004bb8e7825 */ /* 0x050fe200078e028c */
[----:B------:R-:W-:Y:S02]  /*57120*/  ISETP.LT.AND P0, PT, R188, c[0x0][0x178], !P0 ;  /* 0x00005e00bc007a0c */ /* 0x000fe40004701270 */
[----:B------:R-:W-:Y:S02]  /*57130*/  IADD3 R187, R187, c[0x0][0x198], RZ ;  /* 0x00006600bbbb7a10 */ /* 0x000fe40007ffe0ff */
[----:B------:R-:W-:Y:S02]  /*57140*/  ISETP.GE.AND P2, PT, R0, c[0x0][0x17c], PT ;  /* 0x00005f0000007a0c */ /* 0x000fe40003f46270 */
[----:B------:R-:W-:Y:S01]  /*57150*/  IADD3 R0, R197, 0x181, RZ ;  /* 0x00000181c5007810 */ /* 0x000fe20007ffe0ff */
[C---:B---3--:R-:W-:Y:S01]  /*57160*/  IMAD.WIDE R184, R187.reuse, 0x4, R2 ;  /* 0x00000004bbb87825 */ /* 0x048fe200078e0202 */
[----:B------:R-:W-:-:S03]  /*57170*/  IADD3 R189, R187, c[0x0][0x198], RZ ;  /* 0x00006600bbbd7a10 */ /* 0x000fc60007ffe0ff */
[----:B-1----:R-:W-:Y:S01]  /*57180*/  IMAD.WIDE R40, R187, 0x4, R140 ;  /* 0x00000004bb287825 */ /* 0x002fe200078e028c */
[----:B------:R-:W-:Y:S02]  /*57190*/  ISETP.GE.AND P3, PT, R0, c[0x0][0x17c], PT ;  /* 0x00005f0000007a0c */ /* 0x000fe40003f66270 */
[----:B------:R-:W-:-:S04]  /*571a0*/  IADD3 R0, R197, 0x182, RZ ;  /* 0x00000182c5007810 */ /* 0x000fc80007ffe0ff */
[----:B------:R-:W-:Y:S02]  /*571b0*/  ISETP.GE.AND P1, PT, R0, c[0x0][0x17c], PT ;  /* 0x00005f0000007a0c */ /* 0x000fe40003f26270 */
[----:B------:R-:W-:Y:S01]  /*571c0*/  IADD3 R0, R197, 0x183, RZ ;  /* 0x00000183c5007810 */ /* 0x000fe20007ffe0ff */
[----:B------:R1:W-:Y:S01]  /*571d0*/  @P5 STG.E [R42.64], R249 ;  /* 0x000000f92a005986 */ /* 0x0003e2000c101904 */
[----:B------:R-:W-:-:S03]  /*571e0*/  ISETP.LT.AND P5, PT, R196, c[0x0][0x178], !P2 ;  /* 0x00005e00c4007a0c */ /* 0x000fc600057a1270 */
[----:B------:R3:W-:Y:S01]  /*571f0*/  @P6 STG.E [R142.64], R230 ;  /* 0x000000e68e006986 */ /* 0x0007e2000c101904 */
[----:B------:R-:W-:Y:S01]  /*57200*/  ISETP.LT.AND P6, PT, R188, c[0x0][0x178], !P2 ;  /* 0x00005e00bc007a0c */ /* 0x000fe200057c1270 */
[----:B-1----:R-:W-:-:S04]  /*57210*/  IMAD.WIDE R42, R189, 0x4, R2 ;  /* 0x00000004bd2a7825 */ /* 0x002fc800078e0202 */
[C---:B---3--:R-:W-:Y:S01]  /*57220*/  IMAD.WIDE R142, R189.reuse, 0x4, R140 ;  /* 0x00000004bd8e7825 */ /* 0x048fe200078e028c */
[----:B------:R-:W-:Y:S02]  /*57230*/  IADD3 R189, R189, c[0x0][0x198], RZ ;  /* 0x00006600bdbd7a10 */ /* 0x000fe40007ffe0ff */
[----:B------:R-:W-:Y:S02]  /*57240*/  ISETP.GE.AND P2, PT, R0, c[0x0][0x17c], PT ;  /* 0x00005f0000007a0c */ /* 0x000fe40003f46270 */
[----:B------:R-:W-:Y:S02]  /*57250*/  IADD3 R187, R189, c[0x0][0x198], RZ ;  /* 0x00006600bdbb7a10 */ /* 0x000fe40007ffe0ff */
[----:B------:R-:W-:Y:S01]  /*57260*/  IADD3 R0, R197, 0x184, RZ ;  /* 0x00000184c5007810 */ /* 0x000fe20007ffe0ff */
[----:B--2---:R1:W-:Y:S04]  /*57270*/  @P4 STG.E [R184.64], R250 ;  /* 0x000000fab8004986 */ /* 0x0043e8000c101904 */
[----:B------:R2:W-:Y:S01]  /*57280*/  @P0 STG.E [R40.64], R231 ;  /* 0x000000e728000986 */ /* 0x0005e2000c101904 */
[----:B------:R-:W-:-:S02]  /*57290*/  ISETP.LT.AND P0, PT, R196, c[0x0][0x178], !P3 ;  /* 0x00005e00c4007a0c */ /* 0x000fc40005f01270 */
[----:B------:R-:W-:Y:S01]  /*572a0*/  ISETP.LT.AND P3, PT, R188, c[0x0][0x178], !P3 ;  /* 0x00005e00bc007a0c */ /* 0x000fe20005f61270 */
[----:B------:R3:W-:Y:S01]  /*572b0*/  @P5 STG.E [R42.64], R224 ;  /* 0x000000e02a005986 */ /* 0x0007e2000c101904 */
[----:B-1----:R-:W-:-:S03]  /*572c0*/  IMAD.WIDE R184, R189, 0x4, R2 ;  /* 0x00000004bdb87825 */ /* 0x002fc600078e0202 */
[----:B------:R1:W-:Y:S01]  /*572d0*/  @P6 STG.E [R142.64], R44 ;  /* 0x0000002c8e006986 */ /* 0x0003e2000c101904 */
[----:B--2---:R-:W-:Y:S01]  /*572e0*/  IMAD.WIDE R40, R189, 0x4, R140 ;  /* 0x00000004bd287825 */ /* 0x004fe200078e028c */
[----:B------:R-:W-:-:S04]  /*572f0*/  ISETP.LT.AND P5, PT, R196, c[0x0][0x178], !P1 ;  /* 0x00005e00c4007a0c */ /* 0x000fc80004fa1270 */
[----:B------:R2:W-:Y:S01]  /*57300*/  @P0 STG.E [R184.64], R225 ;  /* 0x000000e1b8000986 */ /* 0x0005e2000c101904 */
[----:B------:R-:W-:-:S03]  /*57310*/  ISETP.LT.AND P6, PT, R188, c[0x0][0x178], !P1 ;  /* 0x00005e00bc007a0c */ /* 0x000fc60004fc1270 */
[----:B------:R4:W-:Y:S01]  /*57320*/  @P3 STG.E [R40.64], R45 ;  /* 0x0000002d28003986 */ /* 0x0009e2000c101904 */
[----:B------:R-:W-:Y:S01]  /*57330*/  ISETP.LT.AND P3, PT, R196, c[0x0][0x178], !P2 ;  /* 0x00005e00c4007a0c */ /* 0x000fe20005761270 */
[----:B---3--:R-:W-:Y:S01]  /*57340*/  IMAD.WIDE R42, R187, 0x4, R2 ;  /* 0x00000004bb2a7825 */ /* 0x008fe200078e0202 */
[----:B------:R-:W-:-:S03]  /*57350*/  ISETP.LT.AND P2, PT, R188, c[0x0][0x178], !P2 ;  /* 0x00005e00bc007a0c */ /* 0x000fc60005741270 */
[C---:B-1----:R-:W-:Y:S01]  /*57360*/  IMAD.WIDE R142, R187.reuse, 0x4, R140 ;  /* 0x00000004bb8e7825 */ /* 0x042fe200078e028c */
[----:B------:R-:W-:Y:S02]  /*57370*/  IADD3 R187, R187, c[0x0][0x198], RZ ;  /* 0x00006600bbbb7a10 */ /* 0x000fe40007ffe0ff */
[----:B------:R-:W-:Y:S02]  /*57380*/  ISETP.GE.AND P4, PT, R0, c[0x0][0x17c], PT ;  /* 0x00005f0000007a0c */ /* 0x000fe40003f86270 */
[----:B------:R-:W-:Y:S01]  /*57390*/  IADD3 R0, R197, 0x185, RZ ;  /* 0x00000185c5007810 */ /* 0x000fe20007ffe0ff */
[C---:B--2---:R-:W-:Y:S01]  /*573a0*/  IMAD.WIDE R184, R187.reuse, 0x4, R2 ;  /* 0x00000004bbb87825 */ /* 0x044fe200078e0202 */
[----:B------:R1:W-:Y:S03]  /*573b0*/  @P5 STG.E [R42.64], R208 ;  /* 0x000000d02a005986 */ /* 0x0003e6000c101904 */
[C---:B----4-:R-:W-:Y:S01]  /*573c0*/  IMAD.WIDE R40, R187.reuse, 0x4, R140 ;  /* 0x00000004bb287825 */ /* 0x050fe200078e028c */
[----:B------:R-:W-:Y:S01]  /*573d0*/  ISETP.GE.AND P1, PT, R0, c[0x0][0x17c], PT ;  /* 0x00005f0000007a0c */ /* 0x000fe20003f26270 */
[----:B------:R2:W-:Y:S01]  /*573e0*/  @P6 STG.E [R142.64], R60 ;  /* 0x0000003c8e006986 */ /* 0x0005e2000c101904 */
[----:B------:R-:W-:-:S02]  /*573f0*/  IADD3 R189, R187, c[0x0][0x198], RZ ;  /* 0x00006600bbbd7a10 */ /* 0x000fc40007ffe0ff */
[----:B------:R-:W-:Y:S01]  /*57400*/  ISETP.LT.AND P5, PT, R196, c[0x0][0x178], !P4 ;  /* 0x00005e00c4007a0c */ /* 0x000fe200067a1270 */
[----:B------:R-:W-:Y:S01]  /*57410*/  @P3 STG.E [R184.64], R209 ;  /* 0x000000d1b8003986 */ /* 0x000fe2000c101904 */
[----:B------:R-:W-:-:S03]  /*57420*/  ISETP.LT.AND P6, PT, R188, c[0x0][0x178], !P4 ;  /* 0x00005e00bc007a0c */ /* 0x000fc600067c1270 */
[----:B------:R3:W-:Y:S01]  /*57430*/  @P2 STG.E [R40.64], R61 ;  /* 0x0000003d28002986 */ /* 0x0007e2000c101904 */
[----:B------:R-:W-:Y:S01]  /*57440*/  ISETP.LT.AND P2, PT, R196, c[0x0][0x178], !P1 ;  /* 0x00005e00c4007a0c */ /* 0x000fe20004f41270 */
[----:B-1----:R-:W-:Y:S01]  /*57450*/  IMAD.WIDE R42, R189, 0x4, R2 ;  /* 0x00000004bd2a7825 */ /* 0x002fe200078e0202 */
[----:B------:R-:W-:Y:S02]  /*57460*/  ISETP.LT.AND P1, PT, R188, c[0x0][0x178], !P1 ;  /* 0x00005e00bc007a0c */ /* 0x000fe40004f21270 */
[----:B------:R-:W-:Y:S01]  /*57470*/  IADD3 R0, R197, 0x186, RZ ;  /* 0x00000186c5007810 */ /* 0x000fe20007ffe0ff */
[C---:B------:R-:W-:Y:S01]  /*57480*/  IMAD.WIDE R44, R189.reuse, 0x4, R140 ;  /* 0x00000004bd2c7825 */ /* 0x040fe200078e028c */
[----:B------:R-:W-:Y:S02]  /*57490*/  IADD3 R189, R189, c[0x0][0x198], RZ ;  /* 0x00006600bdbd7a10 */ /* 0x000fe40007ffe0ff */
[----:B------:R-:W-:Y:S02]  /*574a0*/  ISETP.GE.AND P0, PT, R0, c[0x0][0x17c], PT ;  /* 0x00005f0000007a0c */ /* 0x000fe40003f06270 */
[----:B------:R-:W-:Y:S01]  /*574b0*/  IADD3 R0, R197, 0x187, RZ ;  /* 0x00000187c5007810 */ /* 0x000fe20007ffe0ff */
[C---:B--2---:R-:W-:Y:S01]  /*574c0*/  IMAD.WIDE R142, R189.reuse, 0x4, R2 ;  /* 0x00000004bd8e7825 */ /* 0x044fe200078e0202 */
[----:B------:R1:W-:Y:S03]  /*574d0*/  @P5 STG.E [R42.64], R36 ;  /* 0x000000242a005986 */ /* 0x0003e6000c101904 */
[C---:B---3--:R-:W-:Y:S01]  /*574e0*/  IMAD.WIDE R40, R189.reuse, 0x4, R140 ;  /* 0x00000004bd287825 */ /* 0x048fe200078e028c */
[----:B------:R-:W-:Y:S01]  /*574f0*/  ISETP.GE.AND P4, PT, R0, c[0x0][0x17c], PT ;  /* 0x00005f0000007a0c */ /* 0x000fe20003f86270 */
[----:B------:R2:W-:Y:S01]  /*57500*/  @P6 STG.E [R44.64], R76 ;  /* 0x0000004c2c006986 */ /* 0x0005e2000c101904 */
[----:B------:R-:W-:-:S02]  /*57510*/  IADD3 R185, R189, c[0x0][0x198], RZ ;  /* 0x00006600bdb97a10 */ /* 0x000fc40007ffe0ff */
[----:B------:R-:W-:Y:S01]  /*57520*/  ISETP.LT.AND P5, PT, R196, c[0x0][0x178], !P0 ;  /* 0x00005e00c4007a0c */ /* 0x000fe200047a1270 */
[----:B------:R3:W-:Y:S01]  /*57530*/  @P2 STG.E [R142.64], R37 ;  /* 0x000000258e002986 */ /* 0x0007e2000c101904 */
[----:B------:R-:W-:-:S03]  /*57540*/  ISETP.LT.AND P6, PT, R188, c[0x0][0x178], !P0 ;  /* 0x00005e00bc007a0c */ /* 0x000fc600047c1270 */
[----:B------:R4:W-:Y:S01]  /*57550*/  @P1 STG.E [R40.64], R77 ;  /* 0x0000004d28001986 */ /* 0x0009e2000c101904 */
[----:B------:R-:W-:Y:S01]  /*57560*/  ISETP.LT.AND P1, PT, R196, c[0x0][0x178], !P4 ;  /* 0x00005e00c4007a0c */ /* 0x000fe20006721270 */
[----:B-1----:R-:W-:Y:S01]  /*57570*/  IMAD.WIDE R42, R185, 0x4, R2 ;  /* 0x00000004b92a7825 */ /* 0x002fe200078e0202 */
[----:B------:R-:W-:Y:S02]  /*57580*/  ISETP.LT.AND P4, PT, R188, c[0x0][0x178], !P4 ;  /* 0x00005e00bc007a0c */ /* 0x000fe40006781270 */
[----:B------:R-:W-:Y:S01]  /*57590*/  IADD3 R0, R197, 0x188, RZ ;  /* 0x00000188c5007810 */ /* 0x000fe20007ffe0ff */
[C---:B--2---:R-:W-:Y:S01]  /*575a0*/  IMAD.WIDE R44, R185.reuse, 0x4, R140 ;  /* 0x00000004b92c7825 */ /* 0x044fe200078e028c */
[----:B------:R-:W-:Y:S02]  /*575b0*/  IADD3 R185, R185, c[0x0][0x198], RZ ;  /* 0x00006600b9b97a10 */ /* 0x000fe40007ffe0ff */
[----:B------:R-:W-:Y:S02]  /*575c0*/  ISETP.GE.AND P3, PT, R0, c[0x0][0x17c], PT ;  /* 0x00005f0000007a0c */ /* 0x000fe40003f66270 */
[----:B------:R-:W-:Y:S01]  /*575d0*/  IADD3 R0, R197, 0x189, RZ ;  /* 0x00000189c5007810 */ /* 0x000fe20007ffe0ff */
[C---:B---3--:R-:W-:Y:S01]  /*575e0*/  IMAD.WIDE R36, R185.reuse, 0x4, R2 ;  /* 0x00000004b9247825 */ /* 0x048fe200078e0202 */
[----:B------:R1:W-:Y:S03]  /*575f0*/  @P5 STG.E [R42.64], R32 ;  /* 0x000000202a005986 */ /* 0x0003e6000c101904 */
[C---:B----4-:R-:W-:Y:S01]  /*57600*/  IMAD.WIDE R40, R185.reuse, 0x4, R140 ;  /* 0x00000004b9287825 */ /* 0x050fe200078e028c */
        /* <DEDUP_REMOVED lines=17> */
[C---:B------:R-:W-:Y:S01]  /*57720*/  IMAD.WIDE R36, R61.reuse, 0x4, R140 ;  /* 0x000000043d247825 */ /* 0x040fe200078e028c */
[----:B------:R-:W-:Y:S01]  /*57730*/  ISETP.GE.AND P3, PT, R0, c[0x0][0x17c], PT ;  /* 0x00005f0000007a0c */ /* 0x000fe20003f66270 */
[----:B------:R-:W-:Y:S01]  /*57740*/  @P6 STG.E [R44.64], R48 ;  /* 0x000000302c006986 */ /* 0x000fe2000c101904 */
[----:B------:R-:W-:-:S02]  /*57750*/  IADD3 R77, R61, c[0x0][0x198], RZ ;  /* 0x000066003d4d7a10 */ /* 0x000fc40007ffe0ff */
[----:B------:R-:W-:Y:S01]  /*57760*/  ISETP.LT.AND P5, PT, R196, c[0x0][0x178], !P2 ;  /* 0x00005e00c4007a0c */ /* 0x000fe200057a1270 */
[----:B------:R2:W-:Y:S01]  /*57770*/  @P4 STG.E [R32.64], R221 ;  /* 0x000000dd20004986 */ /* 0x0005e2000c101904 */
[----:B------:R-:W-:-:S03]  /*57780*/  ISETP.LT.AND P6, PT, R188, c[0x0][0x178], !P2 ;  /* 0x00005e00bc007a0c */ /* 0x000fc600057c1270 */
[----:B------:R3:W-:Y:S01]  /*57790*/  @P0 STG.E [R36.64], R49 ;  /* 0x0000003124000986 */ /* 0x0007e2000c101904 */
[----:B------:R-:W-:Y:S01]  /*577a0*/  ISETP.LT.AND P0, PT, R196, c[0x0][0x178], !P3 ;  /* 0x00005e00c4007a0c */ /* 0x000fe20005f01270 */
[----:B----4-:R-:W-:Y:S01]  /*577b0*/  IMAD.WIDE R40, R77, 0x4, R2 ;  /* 0x000000044d287825 */ /* 0x010fe200078e0202 */
[----:B------:R-:W-:Y:S02]  /*577c0*/  ISETP.LT.AND P3, PT, R188, c[0x0][0x178], !P3 ;  /* 0x00005e00bc007a0c */ /* 0x000fe40005f61270 */
[----:B------:R-:W-:Y:S01]  /*577d0*/  IADD3 R0, R197, 0x18c, RZ ;  /* 0x0000018cc5007810 */ /* 0x000fe20007ffe0ff */
[C---:B-1----:R-:W-:Y:S01]  /*577e0*/  IMAD.WIDE R42, R77.reuse, 0x4, R140 ;  /* 0x000000044d2a7825 */ /* 0x042fe200078e028c */
        /* <DEDUP_REMOVED lines=68> */
[----:B---3--:R-:W-:Y:S01]  /*57c30*/  IMAD.WIDE R32, R43, 0x4, R2 ;  /* 0x000000042b207825 */ /* 0x008fe200078e0202 */
        /* <DEDUP_REMOVED lines=72> */
[----:B------:R-:W-:Y:S01]  /*580c0*/  ISETP.LT.AND P4, PT, R188, c[0x0][0x178], !P4 ;  /* 0x00005e00bc007a0c */ /* 0x000fe20006781270 */
[----:B------:R-:W-:Y:S01]  /*580d0*/  LDS.128 R40, [R198+0x1000] ;  /* 0x00100000c6287984 */ /* 0x000fe20000000c00 */
        /* <DEDUP_REMOVED lines=90> */
[----:B------:R-:W-:Y:S01]  /*58680*/  ISETP.LT.AND P4, PT, R188, c[0x0][0x178], !P4 ;  /* 0x00005e00bc007a0c */ /* 0x000fe20006781270 */
[----:B------:R-:W-:Y:S01]  /*58690*/  LDS.128 R60, [R199+0x1800] ;  /* 0x00180000c73c7984 */ /* 0x000fe20000000c00 */
        /* <DEDUP_REMOVED lines=154> */
[----:B----4-:R-:W-:Y:S01]  /*59040*/  IMAD.WIDE R8, R21, 0x4, R140 ;  /* 0x0000000415087825 */ /* 0x010fe200078e028c */
[----:B------:R-:W-:Y:S01]  /*59050*/  ISETP.GE.AND P1, PT, R0, c[0x0][0x17c], PT ;  /* 0x00005f0000007a0c */ /* 0x000fe20003f26270 */
[----:B------:R2:W-:Y:S01]  /*59060*/  @P6 STG.E [R16.64], R86 ;  /* 0x0000005610006986 */ /* 0x0005e2000c101904 */
[----:B------:R-:W-:-:S02]  /*59070*/  ISETP.LT.AND P5, PT, R196, c[0x0][0x178], !P4 ;  /* 0x00005e00c4007a0c */ /* 0x000fc400067a1270 */
[----:B------:R-:W-:Y:S01]  /*59080*/  IADD3 R25, R21, c[0x0][0x198], RZ ;  /* 0x0000660015197a10 */ /* 0x000fe20007ffe0ff */
        /* <DEDUP_REMOVED lines=11> */
[----:B---3--:R-:W-:Y:S01]  /*59140*/  IMAD.WIDE R4, R25, 0x4, R2 ;  /* 0x0000000419047825 */ /* 0x008fe200078e0202 */
[----:B------:R1:W-:Y:S01]  /*59150*/  @P5 STG.E [R12.64], R18 ;  /* 0x000000120c005986 */ /* 0x0003e2000c101904 */
[----:B------:R-:W-:-:S02]  /*59160*/  ISETP.LT.AND P5, PT, R196, c[0x0][0x178], !P0 ;  /* 0x00005e00c4007a0c */ /* 0x000fc400047a1270 */
[C---:B----4-:R-:W-:Y:S01]  /*59170*/  IMAD.WIDE R8, R25.reuse, 0x4, R140 ;  /* 0x0000000419087825 */ /* 0x050fe200078e028c */
[----:B------:R-:W-:Y:S01]  /*59180*/  ISETP.GE.AND P4, PT, R0, c[0x0][0x17c], PT ;  /* 0x00005f0000007a0c */ /* 0x000fe20003f86270 */
[----:B------:R2:W-:Y:S01]  /*59190*/  @P6 STG.E [R16.64], R110 ;  /* 0x0000006e10006986 */ /* 0x0005e2000c101904 */
[----:B------:R-:W-:Y:S02]  /*591a0*/  ISETP.LT.AND P6, PT, R188, c[0x0][0x178], !P0 ;  /* 0x00005e00bc007a0c */ /* 0x000fe400047c1270 */
[----:B------:R-:W-:Y:S01]  /*591b0*/  IADD3 R21, R25, c[0x0][0x198], RZ ;  /* 0x0000660019157a10 */ /* 0x000fe20007ffe0ff */
[----:B------:R3:W-:Y:S01]  /*591c0*/  @P2 STG.E [R4.64], R19 ;  /* 0x0000001304002986 */ /* 0x0007e2000c101904 */
[----:B------:R-:W-:-:S03]  /*591d0*/  IADD3 R0, R197, 0x1ba, RZ ;  /* 0x000001bac5007810 */ /* 0x000fc60007ffe0ff */
[----:B------:R4:W-:Y:S01]  /*591e0*/  @P1 STG.E [R8.64], R111 ;  /* 0x0000006f08001986 */ /* 0x0009e2000c101904 */
[----:B------:R-:W-:Y:S01]  /*591f0*/  ISETP.LT.AND P1, PT, R196, c[0x0][0x178], !P4 ;  /* 0x00005e00c4007a0c */ /* 0x000fe20006721270 */
[----:B-1----:R-:W-:Y:S01]  /*59200*/  IMAD.WIDE R12, R21, 0x4, R2 ;  /* 0x00000004150c7825 */ /* 0x002fe200078e0202 */
[----:B------:R-:W-:-:S03]  /*59210*/  ISETP.LT.AND P4, PT, R188, c[0x0][0x178], !P4 ;  /* 0x00005e00bc007a0c */ /* 0x000fc60006781270 */
[C---:B--2---:R-:W-:Y:S01]  /*59220*/  IMAD.WIDE R16, R21.reuse, 0x4, R140 ;  /* 0x0000000415107825 */ /* 0x044fe200078e028c */
[----:B------:R-:W-:Y:S02]  /*59230*/  IADD3 R21, R21, c[0x0][0x198], RZ ;  /* 0x0000660015157a10 */ /* 0x000fe40007ffe0ff */
[----:B------:R-:W-:Y:S02]  /*59240*/  ISETP.GE.AND P3, PT, R0, c[0x0][0x17c], PT ;  /* 0x00005f0000007a0c */ /* 0x000fe40003f66270 */
[----:B------:R-:W-:Y:S01]  /*59250*/  IADD3 R0, R197, 0x1bb, RZ ;  /* 0x000001bbc5007810 */ /* 0x000fe20007ffe0ff */
[C---:B---3--:R-:W-:Y:S01]  /*59260*/  IMAD.WIDE R4, R21.reuse, 0x4, R2 ;  /* 0x0000000415047825 */ /* 0x048fe200078e0202 */
[----:B------:R1:W-:Y:S01]  /*59270*/  @P5 STG.E [R12.64], R214 ;  /* 0x000000d60c005986 */ /* 0x0003e2000c101904 */
[----:B------:R-:W-:Y:S02]  /*59280*/  ISETP.LT.AND P5, PT, R196, c[0x0][0x178], !P3 ;  /* 0x00005e00c4007a0c */ /* 0x000fe40005fa1270 */
[----:B----4-:R-:W-:Y:S01]  /*59290*/  IMAD.WIDE R8, R21, 0x4, R140 ;  /* 0x0000000415087825 */ /* 0x010fe200078e028c */
[----:B------:R2:W-:Y:S01]  /*592a0*/  @P6 STG.E [R16.64], R58 ;  /* 0x0000003a10006986 */ /* 0x0005e2000c101904 */
[----:B------:R-:W-:-:S02]  /*592b0*/  ISETP.GE.AND P0, PT, R0, c[0x0][0x17c], PT ;  /* 0x00005f0000007a0c */ /* 0x000fc40003f06270 */
[----:B------:R-:W-:Y:S01]  /*592c0*/  ISETP.LT.AND P6, PT, R188, c[0x0][0x178], !P3 ;  /* 0x00005e00bc007a0c */ /* 0x000fe20005fc1270 */
[----:B------:R3:W-:Y:S01]  /*592d0*/  @P1 STG.E [R4.64], R215 ;  /* 0x000000d704001986 */ /* 0x0007e2000c101904 */
[----:B------:R-:W-:-:S03]  /*592e0*/  IADD3 R19, R21, c[0x0][0x198], RZ ;  /* 0x0000660015137a10 */ /* 0x000fc60007ffe0ff */
[----:B------:R4:W-:Y:S01]  /*592f0*/  @P4 STG.E [R8.64], R59 ;  /* 0x0000003b08004986 */ /* 0x0009e2000c101904 */
[----:B------:R-:W-:Y:S01]  /*59300*/  ISETP.LT.AND P4, PT, R196, c[0x0][0x178], !P0 ;  /* 0x00005e00c4007a0c */ /* 0x000fe20004781270 */
[----:B-1----:R-:W-:Y:S01]  /*59310*/  IMAD.WIDE R12, R19, 0x4, R2 ;  /* 0x00000004130c7825 */ /* 0x002fe200078e0202 */
[----:B------:R-:W-:Y:S01]  /*59320*/  IADD3 R0, R197, 0x1bc, RZ ;  /* 0x000001bcc5007810 */ /* 0x000fe20007ffe0ff */
[----:B------:R-:W-:Y:S01]  /*59330*/  LDS.128 R56, [R198+0x1800] ;  /* 0x00180000c6387984 */ /* 0x000fe20000000c00 */
[----:B------:R-:W-:Y:S01]  /*59340*/  ISETP.LT.AND P0, PT, R188, c[0x0][0x178], !P0 ;  /* 0x00005e00bc007a0c */ /* 0x000fe20004701270 */
[C---:B--2---:R-:W-:Y:S01]  /*59350*/  IMAD.WIDE R16, R19.reuse, 0x4, R140 ;  /* 0x0000000413107825 */ /* 0x044fe200078e028c */
[----:B------:R-:W-:Y:S02]  /*59360*/  IADD3 R19, R19, c[0x0][0x198], RZ ;  /* 0x0000660013137a10 */ /* 0x000fe40007ffe0ff */
[----:B------:R-:W-:Y:S02]  /*59370*/  ISETP.GE.AND P2, PT, R0, c[0x0][0x17c], PT ;  /* 0x00005f0000007a0c */ /* 0x000fe40003f46270 */
[C---:B------:R-:W-:Y:S01]  /*59380*/  IADD3 R18, R197.reuse, 0x1bf, RZ ;  /* 0x000001bfc5127810 */ /* 0x040fe20007ffe0ff */
[----:B------:R1:W-:Y:S01]  /*59390*/  @P5 STG.E [R12.64], R14 ;  /* 0x0000000e0c005986 */ /* 0x0003e2000c101904 */
[----:B------:R-:W-:Y:S01]  /*593a0*/  IADD3 R0, R197, 0x1bd, RZ ;  /* 0x000001bdc5007810 */ /* 0x000fe20007ffe0ff */
[C---:B---3--:R-:W-:Y:S01]  /*593b0*/  IMAD.WIDE R4, R19.reuse, 0x4, R2 ;  /* 0x0000000413047825 */ /* 0x048fe200078e0202 */
[----:B------:R-:W-:Y:S01]  /*593c0*/  ISETP.LT.AND P5, PT, R196, c[0x0][0x178], !P2 ;  /* 0x00005e00c4007a0c */ /* 0x000fe200057a1270 */
[----:B------:R-:W-:Y:S01]  /*593d0*/  @P6 STG.E [R16.64], R74 ;  /* 0x0000004a10006986 */ /* 0x000fe2000c101904 */
[----:B------:R-:W-:Y:S01]  /*593e0*/  ISETP.LT.AND P6, PT, R188, c[0x0][0x178], !P2 ;  /* 0x00005e00bc007a0c */ /* 0x000fe200057c1270 */
[----:B----4-:R-:W-:Y:S01]  /*593f0*/  IMAD.WIDE R8, R19, 0x4, R140 ;  /* 0x0000000413087825 */ /* 0x010fe200078e028c */
[----:B------:R-:W-:-:S02]  /*59400*/  ISETP.GE.AND P3, PT, R0, c[0x0][0x17c], PT ;  /* 0x00005f0000007a0c */ /* 0x000fc40003f66270 */
[----:B------:R-:W-:Y:S02]  /*59410*/  IADD3 R23, R19, c[0x0][0x198], RZ ;  /* 0x0000660013177a10 */ /* 0x000fe40007ffe0ff */
[----:B------:R-:W-:Y:S01]  /*59420*/  ISETP.GE.AND P2, PT, R18, c[0x0][0x17c], PT ;  /* 0x00005f0012007a0c */ /* 0x000fe20003f46270 */
[----:B------:R2:W-:Y:S04]  /*59430*/  @P4 STG.E [R4.64], R15 ;  /* 0x0000000f04004986 */ /* 0x0005e8000c101904 */
[----:B------:R-:W3:Y:S01]  /*59440*/  LDS.128 R16, [R251] ;  /* 0x00000000fb107984 */ /* 0x000ee20000000c00 */
[----:B------:R-:W-:-:S03]  /*59450*/  IADD3 R0, R197, 0x1be, RZ ;  /* 0x000001bec5007810 */ /* 0x000fc60007ffe0ff */
[----:B------:R4:W-:Y:S01]  /*59460*/  @P0 STG.E [R8.64], R75 ;  /* 0x0000004b08000986 */ /* 0x0009e2000c101904 */
[----:B------:R-:W-:Y:S01]  /*59470*/  ISETP.LT.AND P0, PT, R196, c[0x0][0x178], !P3 ;  /* 0x00005e00c4007a0c */ /* 0x000fe20005f01270 */
[----:B-1----:R-:W-:Y:S01]  /*59480*/  IMAD.WIDE R12, R23, 0x4, R2 ;  /* 0x00000004170c7825 */ /* 0x002fe200078e0202 */
[----:B------:R-:W-:-:S03]  /*59490*/  ISETP.LT.AND P3, PT, R188, c[0x0][0x178], !P3 ;  /* 0x00005e00bc007a0c */ /* 0x000fc60005f61270 */
[C---:B------:R-:W-:Y:S01]  /*594a0*/  IMAD.WIDE R20, R23.reuse, 0x4, R140 ;  /* 0x0000000417147825 */ /* 0x040fe200078e028c */
[----:B------:R-:W-:Y:S02]  /*594b0*/  IADD3 R23, R23, c[0x0][0x198], RZ ;  /* 0x0000660017177a10 */ /* 0x000fe40007ffe0ff */
[----:B------:R-:W-:Y:S02]  /*594c0*/  ISETP.GE.AND P1, PT, R0, c[0x0][0x17c], PT ;  /* 0x00005f0000007a0c */ /* 0x000fe40003f26270 */
[----:B------:R-:W-:Y:S01]  /*594d0*/  IADD3 R14, R197, 0x1c1, RZ ;  /* 0x000001c1c50e7810 */ /* 0x000fe20007ffe0ff */
[----:B------:R-:W-:Y:S01]  /*594e0*/  @P5 STG.E [R12.64], R10 ;  /* 0x0000000a0c005986 */ /* 0x000fe2000c101904 */
[C---:B--2---:R-:W-:Y:S01]  /*594f0*/  IMAD.WIDE R4, R23.reuse, 0x4, R2 ;  /* 0x0000000417047825 */ /* 0x044fe200078e0202 */
[----:B------:R-:W-:Y:S02]  /*59500*/  ISETP.LT.AND P5, PT, R196, c[0x0][0x178], !P1 ;  /* 0x00005e00c4007a0c */ /* 0x000fe40004fa1270 */
[----:B------:R1:W-:Y:S01]  /*59510*/  @P6 STG.E [R20.64], R98 ;  /* 0x0000006214006986 */ /* 0x0003e2000c101904 */
[----:B------:R-:W-:Y:S01]  /*59520*/  ISETP.LT.AND P6, PT, R188, c[0x0][0x178], !P1 ;  /* 0x00005e00bc007a0c */ /* 0x000fe20004fc1270 */
[----:B----4-:R-:W-:Y:S01]  /*59530*/  IMAD.WIDE R8, R23, 0x4, R140 ;  /* 0x0000000417087825 */ /* 0x010fe200078e028c */
[----:B------:R-:W-:-:S02]  /*59540*/  ISETP.GE.AND P1, PT, R14, c[0x0][0x17c], PT ;  /* 0x00005f000e007a0c */ /* 0x000fc40003f26270 */
[----:B------:R-:W2:Y:S01]  /*59550*/  LDS.128 R12, [R198] ;  /* 0x00000000c60c7984 */ /* 0x000ea20000000c00 */
[----:B------:R-:W-:-:S03]  /*59560*/  IADD3 R25, R23, c[0x0][0x198], RZ ;  /* 0x0000660017197a10 */ /* 0x000fc60007ffe0ff */
[----:B------:R4:W-:Y:S01]  /*59570*/  @P0 STG.E [R4.64], R11 ;  /* 0x0000000b04000986 */ /* 0x0009e2000c101904 */
[----:B------:R-:W-:-:S03]  /*59580*/  IADD3 R0, R197, 0x1c0, RZ ;  /* 0x000001c0c5007810 */ /* 0x000fc60007ffe0ff */
[----:B------:R-:W-:Y:S01]  /*59590*/  @P3 STG.E [R8.64], R99 ;  /* 0x0000006308003986 */ /* 0x000fe2000c101904 */
[----:B------:R-:W-:Y:S01]  /*595a0*/  ISETP.LT.AND P3, PT, R196, c[0x0][0x178], !P2 ;  /* 0x00005e00c4007a0c */ /* 0x000fe20005761270 */
[----:B-1----:R-:W-:Y:S01]  /*595b0*/  IMAD.WIDE R20, R25, 0x4, R2 ;  /* 0x0000000419147825 */ /* 0x002fe200078e0202 */
[----:B------:R-:W-:-:S03]  /*595c0*/  ISETP.LT.AND P2, PT, R188, c[0x0][0x178], !P2 ;  /* 0x00005e00bc007a0c */ /* 0x000fc60005741270 */
[C---:B------:R-:W-:Y:S01]  /*595d0*/  IMAD.WIDE R22, R25.reuse, 0x4, R140 ;  /* 0x0000000419167825 */ /* 0x040fe200078e028c */
[----:B------:R-:W-:Y:S02]  /*595e0*/  IADD3 R25, R25, c[0x0][0x198], RZ ;  /* 0x0000660019197a10 */ /* 0x000fe40007ffe0ff */
[----:B------:R-:W-:Y:S02]  /*595f0*/  ISETP.GE.AND P4, PT, R0, c[0x0][0x17c], PT ;  /* 0x00005f0000007a0c */ /* 0x000fe40003f86270 */
[----:B------:R-:W-:Y:S01]  /*59600*/  IADD3 R10, R197, 0x1c3, RZ ;  /* 0x000001c3c50a7810 */ /* 0x000fe20007ffe0ff */
[----:B------:R1:W-:Y:S01]  /*59610*/  @P5 STG.E [R20.64], R6 ;  /* 0x0000000614005986 */ /* 0x0003e2000c101904 */
[----:B------:R-:W-:Y:S01]  /*59620*/  ISETP.LT.AND P5, PT, R196, c[0x0][0x178], !P4 ;  /* 0x00005e00c4007a0c */ /* 0x000fe200067a1270 */
[----:B----4-:R-:W-:Y:S02]  /*59630*/  IMAD.WIDE R4, R25, 0x4, R2 ;  /* 0x0000000419047825 */ /* 0x010fe400078e0202 */
[----:B------:R4:W-:Y:S01]  /*59640*/  @P6 STG.E [R22.64], R114 ;  /* 0x0000007216006986 */ /* 0x0009e2000c101904 */
[----:B------:R-:W-:-:S02]  /*59650*/  ISETP.LT.AND P6, PT, R188, c[0x0][0x178], !P4 ;  /* 0x00005e00bc007a0c */ /* 0x000fc400067c1270 */
[----:B------:R-:W-:Y:S02]  /*59660*/  ISETP.GE.AND P4, PT, R10, c[0x0][0x17c], PT ;  /* 0x00005f000a007a0c */ /* 0x000fe40003f86270 */
[C---:B------:R-:W-:Y:S01]  /*59670*/  IADD3 R27, R25.reuse, c[0x0][0x198], RZ ;  /* 0x00006600191b7a10 */ /* 0x040fe20007ffe0ff */
[----:B------:R-:W2:Y:S01]  /*59680*/  LDS.128 R8, [R199] ;  /* 0x00000000c7087984 */ /* 0x000ea20000000c00 */
[----:B-1----:R-:W-:Y:S01]  /*59690*/  IMAD.WIDE R20, R25, 0x4, R140 ;  /* 0x0000000419147825 */ /* 0x002fe200078e028c */
[----:B------:R-:W-:Y:S02]  /*596a0*/  IADD3 R0, R197, 0x1c2, RZ ;  /* 0x000001c2c5007810 */ /* 0x000fe40007ffe0ff */
[----:B------:R1:W-:Y:S01]  /*596b0*/  @P3 STG.E [R4.64], R7 ;  /* 0x0000000704003986 */ /* 0x0003e2000c101904 */
[----:B----4-:R-:W-:-:S03]  /*596c0*/  IMAD.WIDE R22, R27, 0x4, R2 ;  /* 0x000000041b167825 */ /* 0x010fc600078e0202 */
[----:B------:R4:W-:Y:S01]  /*596d0*/  @P2 STG.E [R20.64], R115 ;  /* 0x0000007314002986 */ /* 0x0009e2000c101904 */
[----:B------:R-:W-:Y:S01]  /*596e0*/  ISETP.LT.AND P2, PT, R196, c[0x0][0x178], !P1 ;  /* 0x00005e00c4007a0c */ /* 0x000fe20004f41270 */
[C---:B------:R-:W-:Y:S01]  /*596f0*/  IMAD.WIDE R24, R27.reuse, 0x4, R140 ;  /* 0x000000041b187825 */ /* 0x040fe200078e028c */
[----:B------:R-:W-:Y:S02]  /*59700*/  ISETP.LT.AND P1, PT, R188, c[0x0][0x178], !P1 ;  /* 0x00005e00bc007a0c */ /* 0x000fe40004f21270 */
[----:B------:R-:W-:Y:S02]  /*59710*/  ISETP.GE.AND P0, PT, R0, c[0x0][0x17c], PT ;  /* 0x00005f0000007a0c */ /* 0x000fe40003f06270 */
[----:B------:R-:W-:Y:S01]  /*59720*/  IADD3 R29, R27, c[0x0][0x198], RZ ;  /* 0x000066001b1d7a10 */ /* 0x000fe20007ffe0ff */
[----:B------:R4:W-:Y:S01]  /*59730*/  @P5 STG.E [R22.64], R88 ;  /* 0x0000005816005986 */ /* 0x0009e2000c101904 */
[----:B-1----:R-:W-:Y:S02]  /*59740*/  IADD3 R4, R197, 0x1c5, RZ ;  /* 0x000001c5c5047810 */ /* 0x002fe40007ffe0ff */
[----:B------:R-:W-:Y:S01]  /*59750*/  ISETP.LT.AND P5, PT, R196, c[0x0][0x178], !P0 ;  /* 0x00005e00c4007a0c */ /* 0x000fe200047a1270 */
[----:B---3--:R1:W-:Y:S01]  /*59760*/  @P6 STG.E [R24.64], R16 ;  /* 0x0000001018006986 */ /* 0x0083e2000c101904 */
[----:B------:R-:W-:Y:S01]  /*59770*/  ISETP.LT.AND P6, PT, R188, c[0x0][0x178], !P0 ;  /* 0x00005e00bc007a0c */ /* 0x000fe200047c1270 */
[C---:B------:R-:W-:Y:S01]  /*59780*/  IMAD.WIDE R26, R29.reuse, 0x4, R2 ;  /* 0x000000041d1a7825 */ /* 0x040fe200078e0202 */
[----:B------:R-:W-:-:S02]  /*59790*/  IADD3 R31, R29, c[0x0][0x198], RZ ;  /* 0x000066001d1f7a10 */ /* 0x000fc40007ffe0ff */
[----:B------:R-:W-:Y:S01]  /*597a0*/  ISETP.GE.AND P0, PT, R4, c[0x0][0x17c], PT ;  /* 0x00005f0004007a0c */ /* 0x000fe20003f06270 */
[----:B----4-:R-:W-:Y:S01]  /*597b0*/  IMAD.WIDE R20, R29, 0x4, R140 ;  /* 0x000000041d147825 */ /* 0x010fe200078e028c */
[----:B------:R-:W3:Y:S01]  /*597c0*/  LDS.128 R4, [R252] ;  /* 0x00000000fc047984 */ /* 0x000ee20000000c00 */
[----:B------:R-:W-:-:S03]  /*597d0*/  IADD3 R0, R197, 0x1c4, RZ ;  /* 0x000001c4c5007810 */ /* 0x000fc60007ffe0ff */
[----:B------:R4:W-:Y:S01]  /*597e0*/  @P2 STG.E [R26.64], R89 ;  /* 0x000000591a002986 */ /* 0x0009e2000c101904 */
[----:B------:R-:W-:-:S03]  /*597f0*/  IMAD.WIDE R22, R31, 0x4, R2 ;  /* 0x000000041f167825 */ /* 0x000fc600078e0202 */
[----:B------:R2:W-:Y:S01]  /*59800*/  @P1 STG.E [R20.64], R17 ;  /* 0x0000001114001986 */ /* 0x0005e2000c101904 */
[----:B------:R-:W-:Y:S01]  /*59810*/  ISETP.LT.AND P1, PT, R196, c[0x0][0x178], !P4 ;  /* 0x00005e00c4007a0c */ /* 0x000fe20006721270 */
[C---:B-1----:R-:W-:Y:S01]  /*59820*/  IMAD.WIDE R24, R31.reuse, 0x4, R140 ;  /* 0x000000041f187825 */ /* 0x042fe200078e028c */
[----:B------:R-:W-:Y:S02]  /*59830*/  ISETP.LT.AND P4, PT, R188, c[0x0][0x178], !P4 ;  /* 0x00005e00bc007a0c */ /* 0x000fe40006781270 */
[----:B------:R-:W-:Y:S02]  /*59840*/  ISETP.GE.AND P3, PT, R0, c[0x0][0x17c], PT ;  /* 0x00005f0000007a0c */ /* 0x000fe40003f66270 */
[----:B------:R-:W-:Y:S01]  /*59850*/  IADD3 R31, R31, c[0x0][0x198], RZ ;  /* 0x000066001f1f7a10 */ /* 0x000fe20007ffe0ff */
[----:B------:R-:W-:Y:S01]  /*59860*/  @P5 STG.E [R22.64], R128 ;  /* 0x0000008016005986 */ /* 0x000fe2000c101904 */
[----:B------:R-:W-:Y:S02]  /*59870*/  IADD3 R16, R197, 0x1c7, RZ ;  /* 0x000001c7c5107810 */ /* 0x000fe40007ffe0ff */
[----:B------:R-:W-:Y:S01]  /*59880*/  ISETP.LT.AND P5, PT, R196, c[0x0][0x178], !P3 ;  /* 0x00005e00c4007a0c */ /* 0x000fe20005fa1270 */
[----:B--2---:R1:W-:Y:S01]  /*59890*/  @P6 STG.E [R24.64], R12 ;  /* 0x0000000c18006986 */ /* 0x0043e2000c101904 */
[----:B------:R-:W-:Y:S01]  /*598a0*/  ISETP.LT.AND P6, PT, R188, c[0x0][0x178], !P3 ;  /* 0x00005e00bc007a0c */ /* 0x000fe20005fc1270 */
[C---:B----4-:R-:W-:Y:S01]  /*598b0*/  IMAD.WIDE R26, R31.reuse, 0x4, R2 ;  /* 0x000000041f1a7825 */ /* 0x050fe200078e0202 */
[----:B------:R-:W-:Y:S01]  /*598c0*/  ISETP.GE.AND P3, PT, R16, c[0x0][0x17c], PT ;  /* 0x00005f0010007a0c */ /* 0x000fe20003f66270 */
[----:B------:R-:W2:Y:S01]  /*598d0*/  LDS.128 R20, [R251+0x800] ;  /* 0x00080000fb147984 */ /* 0x000ea20000000c00 */
[C---:B------:R-:W-:Y:S01]  /*598e0*/  IADD3 R33, R31.reuse, c[0x0][0x198], RZ ;  /* 0x000066001f217a10 */ /* 0x040fe20007ffe0ff */
[--C-:B------:R-:W-:Y:S01]  /*598f0*/  IMAD.WIDE R16, R31, 0x4, R140.reuse ;  /* 0x000000041f107825 */ /* 0x100fe200078e028c */
[----:B------:R-:W-:Y:S01]  /*59900*/  IADD3 R0, R197, 0x1c6, RZ ;  /* 0x000001c6c5007810 */ /* 0x000fe20007ffe0ff */
[----:B------:R-:W-:Y:S02]  /*59910*/  @P1 STG.E [R26.64], R129 ;  /* 0x000000811a001986 */ /* 0x000fe4000c101904 */
[----:B------:R-:W-:-:S02]  /*59920*/  IMAD.WIDE R28, R33, 0x4, R140 ;  /* 0x00000004211c7825 */ /* 0x000fc400078e028c */
[----:B------:R4:W-:Y:S01]  /*59930*/  @P4 STG.E [R16.64], R13 ;  /* 0x0000000d10004986 */ /* 0x0009e2000c101904 */
[----:B------:R-:W-:Y:S01]  /*59940*/  ISETP.LT.AND P4, PT, R196, c[0x0][0x178], !P0 ;  /* 0x00005e00c4007a0c */ /* 0x000fe20004781270 */
[C-C-:B-1----:R-:W-:Y:S01]  /*59950*/  IMAD.WIDE R24, R33.reuse, 0x4, R2.reuse ;  /* 0x0000000421187825 */ /* 0x142fe200078e0202 */
[----:B------:R-:W-:Y:S02]  /*59960*/  ISETP.LT.AND P0, PT, R188, c[0x0][0x178], !P0 ;  /* 0x00005e00bc007a0c */ /* 0x000fe40004701270 */
[----:B------:R-:W-:Y:S02]  /*59970*/  ISETP.GE.AND P2, PT, R0, c[0x0][0x17c], PT ;  /* 0x00005f0000007a0c */ /* 0x000fe40003f46270 */
[----:B------:R-:W-:Y:S01]  /*59980*/  IADD3 R33, R33, c[0x0][0x198], RZ ;  /* 0x0000660021217a10 */ /* 0x000fe20007ffe0ff */
[----:B------:R-:W-:Y:S01]  /*59990*/  @P5 STG.E [R24.64], R148 ;  /* 0x0000009418005986 */ /* 0x000fe2000c101904 */
[----:B------:R-:W-:Y:S02]  /*599a0*/  IADD3 R12, R197, 0x1c9, RZ ;  /* 0x000001c9c50c7810 */ /* 0x000fe40007ffe0ff */
[----:B------:R-:W-:Y:S01]  /*599b0*/  ISETP.LT.AND P5, PT, R196, c[0x0][0x178], !P2 ;  /* 0x00005e00c4007a0c */ /* 0x000fe200057a1270 */
[----:B------:R1:W-:Y:S01]  /*599c0*/  @P6 STG.E [R28.64], R8 ;  /* 0x000000081c006986 */ /* 0x0003e2000c101904 */
[----:B------:R-:W-:Y:S01]  /*599d0*/  ISETP.LT.AND P6, PT, R188, c[0x0][0x178], !P2 ;  /* 0x00005e00bc007a0c */ /* 0x000fe200057c1270 */
[C---:B------:R-:W-:Y:S01]  /*599e0*/  IMAD.WIDE R30, R33.reuse, 0x4, R2 ;  /* 0x00000004211e7825 */ /* 0x040fe200078e0202 */
[----:B------:R-:W-:Y:S01]  /*599f0*/  ISETP.GE.AND P2, PT, R12, c[0x0][0x17c], PT ;  /* 0x00005f000c007a0c */ /* 0x000fe20003f46270 */
[----:B------:R-:W2:Y:S01]  /*59a00*/  LDS.128 R24, [R198+0x800] ;  /* 0x00080000c6187984 */ /* 0x000ea20000000c00 */
[C---:B------:R-:W-:Y:S01]  /*59a10*/  IADD3 R35, R33.reuse, c[0x0][0x198], RZ ;  /* 0x0000660021237a10 */ /* 0x040fe20007ffe0ff */
[----:B----4-:R-:W-:Y:S01]  /*59a20*/  IMAD.WIDE R12, R33, 0x4, R140 ;  /* 0x00000004210c7825 */ /* 0x010fe200078e028c */
[----:B------:R-:W-:Y:S01]  /*59a30*/  IADD3 R0, R197, 0x1c8, RZ ;  /* 0x000001c8c5007810 */ /* 0x000fe20007ffe0ff */
[----:B------:R-:W-:Y:S02]  /*59a40*/  @P4 STG.E [R30.64], R149 ;  /* 0x000000951e004986 */ /* 0x000fe4000c101904 */
[----:B------:R-:W-:-:S02]  /*59a50*/  IMAD.WIDE R16, R35, 0x4, R2 ;  /* 0x0000000423107825 */ /* 0x000fc400078e0202 */
[----:B------:R4:W-:Y:S01]  /*59a60*/  @P0 STG.E [R12.64], R9 ;  /* 0x000000090c000986 */ /* 0x0009e2000c101904 */
[----:B------:R-:W-:Y:S01]  /*59a70*/  ISETP.LT.AND P0, PT, R196, c[0x0][0x178], !P3 ;  /* 0x00005e00c4007a0c */ /* 0x000fe20005f01270 */
[C---:B-1----:R-:W-:Y:S01]  /*59a80*/  IMAD.WIDE R28, R35.reuse, 0x4, R140 ;  /* 0x00000004231c7825 */ /* 0x042fe200078e028c */
[----:B------:R-:W-:Y:S02]  /*59a90*/  ISETP.LT.AND P3, PT, R188, c[0x0][0x178], !P3 ;  /* 0x00005e00bc007a0c */ /* 0x000fe40005f61270 */
[----:B------:R-:W-:Y:S02]  /*59aa0*/  ISETP.GE.AND P1, PT, R0, c[0x0][0x17c], PT ;  /* 0x00005f0000007a0c */ /* 0x000fe40003f26270 */
[----:B------:R-:W-:Y:S01]  /*59ab0*/  IADD3 R35, R35, c[0x0][0x198], RZ ;  /* 0x0000660023237a10 */ /* 0x000fe20007ffe0ff */
[----:B------:R1:W-:Y:S01]  /*59ac0*/  @P5 STG.E [R16.64], R164 ;  /* 0x000000a410005986 */ /* 0x0003e2000c101904 */
[----:B------:R-:W-:Y:S02]  /*59ad0*/  IADD3 R8, R197, 0x1cb, RZ ;  /* 0x000001cbc5087810 */ /* 0x000fe40007ffe0ff */
[----:B------:R-:W-:Y:S01]  /*59ae0*/  ISETP.LT.AND P5, PT, R196, c[0x0][0x178], !P1 ;  /* 0x00005e00c4007a0c */ /* 0x000fe20004fa1270 */
[----:B---3--:R3:W-:Y:S01]  /*59af0*/  @P6 STG.E [R28.64], R4 ;  /* 0x000000041c006986 */ /* 0x0087e2000c101904 */
        /* <DEDUP_REMOVED lines=16> */
[----:B---3--:R-:W-:Y:S02]  /*59c00*/  IADD3 R4, R197, 0x1cd, RZ ;  /* 0x000001cdc5047810 */ /* 0x008fe40007ffe0ff */
[----:B------:R-:W-:Y:S01]  /*59c10*/  ISETP.LT.AND P5, PT, R196, c[0x0][0x178], !P4 ;  /* 0x00005e00c4007a0c */ /* 0x000fe200067a1270 */
[----:B--2---:R2:W-:Y:S01]  /*59c20*/  @P6 STG.E [R16.64], R20 ;  /* 0x0000001410006986 */ /* 0x0045e2000c101904 */
[----:B------:R-:W-:Y:S01]  /*59c30*/  ISETP.LT.AND P6, PT, R188, c[0x0][0x178], !P4 ;  /* 0x00005e00bc007a0c */ /* 0x000fe200067c1270 */
[----:B------:R-:W-:Y:S01]  /*59c40*/  IMAD.WIDE R36, R35, 0x4, R2 ;  /* 0x0000000423247825 */ /* 0x000fe200078e0202 */
[----:B------:R-:W-:-:S03]  /*59c50*/  ISETP.GE.AND P4, PT, R4, c[0x0][0x17c], PT ;  /* 0x00005f0004007a0c */ /* 0x000fc60003f86270 */
[C---:B----4-:R-:W-:Y:S01]  /*59c60*/  IMAD.WIDE R4, R35.reuse, 0x4, R140 ;  /* 0x0000000423047825 */ /* 0x050fe200078e028c */
[----:B------:R-:W-:Y:S01]  /*59c70*/  IADD3 R39, R35, c[0x0][0x198], RZ ;  /* 0x0000660023277a10 */ /* 0x000fe20007ffe0ff */
[----:B------:R-:W-:Y:S01]  /*59c80*/  @P3 STG.E [R36.64], R93 ;  /* 0x0000005d24003986 */ /* 0x000fe2000c101904 */
[----:B------:R-:W-:-:S03]  /*59c90*/  IADD3 R0, R197, 0x1cc, RZ ;  /* 0x000001ccc5007810 */ /* 0x000fc60007ffe0ff */
[----:B------:R3:W-:Y:S01]  /*59ca0*/  @P2 STG.E [R4.64], R21 ;  /* 0x0000001504002986 */ /* 0x0007e2000c101904 */
[----:B------:R-:W-:Y:S01]  /*59cb0*/  ISETP.LT.AND P2, PT, R196, c[0x0][0x178], !P1 ;  /* 0x00005e00c4007a0c */ /* 0x000fe20004f41270 */
[C---:B------:R-:W-:Y:S01]  /*59cc0*/  IMAD.WIDE R8, R39.reuse, 0x4, R2 ;  /* 0x0000000427087825 */ /* 0x040fe200078e0202 */
[----:B------:R-:W-:Y:S01]  /*59cd0*/  ISETP.LT.AND P1, PT, R188, c[0x0][0x178], !P1 ;  /* 0x00005e00bc007a0c */ /* 0x000fe20004f21270 */
[----:B------:R-:W4:Y:S01]  /*59ce0*/  LDS.128 R32, [R252+0x800] ;  /* 0x00080000fc207984 */ /* 0x000f220000000c00 */
[----:B------:R-:W-:Y:S01]  /*59cf0*/  ISETP.GE.AND P0, PT, R0, c[0x0][0x17c], PT ;  /* 0x00005f0000007a0c */ /* 0x000fe20003f06270 */
[C---:B-1----:R-:W-:Y:S01]  /*59d00*/  IMAD.WIDE R12, R39.reuse, 0x4, R140 ;  /* 0x00000004270c7825 */ /* 0x042fe200078e028c */
[----:B------:R-:W-:Y:S01]  /*59d10*/  IADD3 R39, R39, c[0x0][0x198], RZ ;  /* 0x0000660027277a10 */ /* 0x000fe20007ffe0ff */
[----:B------:R1:W-:Y:S01]  /*59d20*/  @P5 STG.E [R8.64], R132 ;  /* 0x0000008408005986 */ /* 0x0003e2000c101904 */
[----:B------:R-:W-:-:S03]  /*59d30*/  ISETP.LT.AND P5, PT, R196, c[0x0][0x178], !P0 ;  /* 0x00005e00c4007a0c */ /* 0x000fc600047a1270 */
[C---:B--2---:R-:W-:Y:S01]  /*59d40*/  IMAD.WIDE R16, R39.reuse, 0x4, R2 ;  /* 0x0000000427107825 */ /* 0x044fe200078e0202 */
[----:B---3--:R-:W-:-:S03]  /*59d50*/  IADD3 R21, R39, c[0x0][0x198], RZ ;  /* 0x0000660027157a10 */ /* 0x008fc60007ffe0ff */
[----:B------:R-:W-:Y:S01]  /*59d60*/  IMAD.WIDE R4, R39, 0x4, R140 ;  /* 0x0000000427047825 */ /* 0x000fe200078e028c */
[----:B------:R2:W-:Y:S01]  /*59d70*/  @P6 STG.E [R12.64], R24 ;  /* 0x000000180c006986 */ /* 0x0005e2000c101904 */
[----:B------:R-:W-:Y:S02]  /*59d80*/  IADD3 R0, R197, 0x1ce, RZ ;  /* 0x000001cec5007810 */ /* 0x000fe40007ffe0ff */
[----:B------:R-:W-:Y:S01]  /*59d90*/  ISETP.LT.AND P6, PT, R188, c[0x0][0x178], !P0 ;  /* 0x00005e00bc007a0c */ /* 0x000fe200047c1270 */
[----:B------:R3:W-:Y:S01]  /*59da0*/  @P2 STG.E [R16.64], R133 ;  /* 0x0000008510002986 */ /* 0x0007e2000c101904 */
[----:B-1----:R-:W-:-:S03]  /*59db0*/  IMAD.WIDE R8, R21, 0x4, R2 ;  /* 0x0000000415087825 */ /* 0x002fc600078e0202 */
[----:B------:R1:W-:Y:S01]  /*59dc0*/  @P1 STG.E [R4.64], R25 ;  /* 0x0000001904001986 */ /* 0x0003e2000c101904 */
[----:B------:R-:W-:Y:S02]  /*59dd0*/  ISETP.LT.AND P1, PT, R196, c[0x0][0x178], !P4 ;  /* 0x00005e00c4007a0c */ /* 0x000fe40006721270 */
[----:B------:R-:W-:Y:S01]  /*59de0*/  ISETP.LT.AND P4, PT, R188, c[0x0][0x178], !P4 ;  /* 0x00005e00bc007a0c */ /* 0x000fe20006781270 */
[C---:B--2---:R-:W-:Y:S01]  /*59df0*/  IMAD.WIDE R12, R21.reuse, 0x4, R140 ;  /* 0x00000004150c7825 */ /* 0x044fe200078e028c */
[----:B------:R-:W-:Y:S01]  /*59e00*/  ISETP.GE.AND P3, PT, R0, c[0x0][0x17c], PT ;  /* 0x00005f0000007a0c */ /* 0x000fe20003f66270 */
[----:B------:R-:W2:Y:S01]  /*59e10*/  LDS.128 R36, [R251+0x1000] ;  /* 0x00100000fb247984 */ /* 0x000ea20000000c00 */
[----:B------:R-:W-:-:S03]  /*59e20*/  IADD3 R21, R21, c[0x0][0x198], RZ ;  /* 0x0000660015157a10 */ /* 0x000fc60007ffe0ff */
[----:B------:R4:W-:Y:S01]  /*59e30*/  @P5 STG.E [R8.64], R152 ;  /* 0x0000009808005986 */ /* 0x0009e2000c101904 */
[----:B------:R-:W-:Y:S01]  /*59e40*/  ISETP.LT.AND P5, PT, R196, c[0x0][0x178], !P3 ;  /* 0x00005e00c4007a0c */ /* 0x000fe20005fa1270 */
[----:B---3--:R-:W-:Y:S01]  /*59e50*/  IMAD.WIDE R16, R21, 0x4, R2 ;  /* 0x0000000415107825 */ /* 0x008fe200078e0202 */
[----:B------:R-:W-:Y:S02]  /*59e60*/  IADD3 R20, R197, 0x1cf, RZ ;  /* 0x000001cfc5147810 */ /* 0x000fe40007ffe0ff */
[C---:B-1----:R-:W-:Y:S01]  /*59e70*/  IADD3 R25, R21.reuse, c[0x0][0x198], RZ ;  /* 0x0000660015197a10 */ /* 0x042fe20007ffe0ff */
[----:B------:R-:W-:Y:S01]  /*59e80*/  IMAD.WIDE R4, R21, 0x4, R140 ;  /* 0x0000000415047825 */ /* 0x000fe200078e028c */
[----:B------:R-:W-:Y:S01]  /*59e90*/  ISETP.GE.AND P0, PT, R20, c[0x0][0x17c], PT ;  /* 0x00005f0014007a0c */ /* 0x000fe20003f06270 */
[----:B------:R1:W-:Y:S01]  /*59ea0*/  @P6 STG.E [R12.64], R28 ;  /* 0x0000001c0c006986 */ /* 0x0003e2000c101904 */
[----:B------:R-:W-:Y:S02]  /*59eb0*/  IADD3 R0, R197, 0x1d0, RZ ;  /* 0x000001d0c5007810 */ /* 0x000fe40007ffe0ff */
[----:B------:R-:W-:Y:S01]  /*59ec0*/  ISETP.LT.AND P6, PT, R188, c[0x0][0x178], !P3 ;  /* 0x00005e00bc007a0c */ /* 0x000fe20005fc1270 */
[----:B------:R3:W-:Y:S01]  /*59ed0*/  @P1 STG.E [R16.64], R153 ;  /* 0x0000009910001986 */ /* 0x0007e2000c101904 */
[----:B----4-:R-:W-:Y:S01]  /*59ee0*/  IMAD.WIDE R8, R25, 0x4, R2 ;  /* 0x0000000419087825 */ /* 0x010fe200078e0202 */
[----:B------:R-:W-:-:S02]  /*59ef0*/  ISETP.GE.AND P2, PT, R0, c[0x0][0x17c], PT ;  /* 0x00005f0000007a0c */ /* 0x000fc40003f46270 */
[----:B------:R4:W-:Y:S01]  /*59f00*/  @P4 STG.E [R4.64], R29 ;  /* 0x0000001d04004986 */ /* 0x0009e2000c101904 */
[----:B------:R-:W-:Y:S02]  /*59f10*/  ISETP.LT.AND P4, PT, R196, c[0x0][0x178], !P0 ;  /* 0x00005e00c4007a0c */ /* 0x000fe40004781270 */
[----:B------:R-:W-:Y:S01]  /*59f20*/  ISETP.LT.AND P0, PT, R188, c[0x0][0x178], !P0 ;  /* 0x00005e00bc007a0c */ /* 0x000fe20004701270 */
[C---:B-1----:R-:W-:Y:S01]  /*59f30*/  IMAD.WIDE R12, R25.reuse, 0x4, R140 ;  /* 0x00000004190c7825 */ /* 0x042fe200078e028c */
[----:B------:R-:W-:Y:S01]  /*59f40*/  IADD3 R25, R25, c[0x0][0x198], RZ ;  /* 0x0000660019197a10 */ /* 0x000fe20007ffe0ff */
[----:B------:R1:W-:Y:S01]  /*59f50*/  @P5 STG.E [R8.64], R168 ;  /* 0x000000a808005986 */ /* 0x0003e2000c101904 */
[----:B------:R-:W-:Y:S02]  /*59f60*/  ISETP.LT.AND P5, PT, R196, c[0x0][0x178], !P2 ;  /* 0x00005e00c4007a0c */ /* 0x000fe400057a1270 */
[----:B------:R-:W-:Y:S01]  /*59f70*/  IADD3 R20, R197, 0x1d1, RZ ;  /* 0x000001d1c5147810 */ /* 0x000fe20007ffe0ff */
[C---:B---3--:R-:W-:Y:S01]  /*59f80*/  IMAD.WIDE R16, R25.reuse, 0x4, R2 ;  /* 0x0000000419107825 */ /* 0x048fe200078e0202 */
[----:B------:R-:W-:-:S03]  /*59f90*/  IADD3 R21, R25, c[0x0][0x198], RZ ;  /* 0x0000660019157a10 */ /* 0x000fc60007ffe0ff */
[----:B----4-:R-:W-:Y:S01]  /*59fa0*/  IMAD.WIDE R4, R25, 0x4, R140 ;  /* 0x0000000419047825 */ /* 0x010fe200078e028c */
[----:B------:R-:W-:Y:S01]  /*59fb0*/  IADD3 R0, R197, 0x1d2, RZ ;  /* 0x000001d2c5007810 */ /* 0x000fe20007ffe0ff */
[----:B------:R3:W-:Y:S01]  /*59fc0*/  @P6 STG.E [R12.64], R32 ;  /* 0x000000200c006986 */ /* 0x0007e2000c101904 */
[----:B------:R-:W-:Y:S01]  /*59fd0*/  ISETP.GE.AND P3, PT, R20, c[0x0][0x17c], PT ;  /* 0x00005f0014007a0c */ /* 0x000fe20003f66270 */
[----:B-1----:R-:W-:Y:S01]  /*59fe0*/  IMAD.WIDE R8, R21, 0x4, R2 ;  /* 0x0000000415087825 */ /* 0x002fe200078e0202 */
[----:B------:R-:W-:Y:S01]  /*59ff0*/  ISETP.LT.AND P6, PT, R188, c[0x0][0x178], !P2 ;  /* 0x00005e00bc007a0c */ /* 0x000fe200057c1270 */
[----:B------:R1:W-:Y:S01]  /*5a000*/  @P4 STG.E [R16.64], R169 ;  /* 0x000000a910004986 */ /* 0x0003e2000c101904 */
[----:B------:R-:W-:-:S03]  /*5a010*/  ISETP.GE.AND P1, PT, R0, c[0x0][0x17c], PT ;  /* 0x00005f0000007a0c */ /* 0x000fc60003f26270 */
[----:B------:R4:W-:Y:S01]  /*5a020*/  @P0 STG.E [R4.64], R33 ;  /* 0x0000002104000986 */ /* 0x0009e2000c101904 */
[----:B------:R-:W-:Y:S02]  /*5a030*/  ISETP.LT.AND P0, PT, R196, c[0x0][0x178], !P3 ;  /* 0x00005e00c4007a0c */ /* 0x000fe40005f01270 */
[----:B------:R-:W-:Y:S01]  /*5a040*/  ISETP.LT.AND P3, PT, R188, c[0x0][0x178], !P3 ;  /* 0x00005e00bc007a0c */ /* 0x000fe20005f61270 */
[C---:B---3--:R-:W-:Y:S01]  /*5a050*/  IMAD.WIDE R12, R21.reuse, 0x4, R140 ;  /* 0x00000004150c7825 */ /* 0x048fe200078e028c */
[----:B------:R3:W-:Y:S01]  /*5a060*/  @P5 STG.E [R8.64], R120 ;  /* 0x0000007808005986 */ /* 0x0007e2000c101904 */
[----:B------:R-:W-:Y:S02]  /*5a070*/  IADD3 R21, R21, c[0x0][0x198], RZ ;  /* 0x0000660015157a10 */ /* 0x000fe40007ffe0ff */
[----:B------:R-:W-:Y:S02]  /*5a080*/  ISETP.LT.AND P5, PT, R196, c[0x0][0x178], !P1 ;  /* 0x00005e00c4007a0c */ /* 0x000fe40004fa1270 */
[----:B------:R-:W-:Y:S01]  /*5a090*/  IADD3 R20, R197, 0x1d3, RZ ;  /* 0x000001d3c5147810 */ /* 0x000fe20007ffe0ff */
[C---:B-1----:R-:W-:Y:S01]  /*5a0a0*/  IMAD.WIDE R16, R21.reuse, 0x4, R2 ;  /* 0x0000000415107825 */ /* 0x042fe200078e0202 */
[----:B------:R-:W-:-:S02]  /*5a0b0*/  IADD3 R25, R21, c[0x0][0x198], RZ ;  /* 0x0000660015197a10 */ /* 0x000fc40007ffe0ff */
[----:B------:R-:W-:Y:S01]  /*5a0c0*/  IADD3 R0, R197, 0x1d4, RZ ;  /* 0x000001d4c5007810 */ /* 0x000fe20007ffe0ff */
[----:B----4-:R-:W-:Y:S01]  /*5a0d0*/  IMAD.WIDE R4, R21, 0x4, R140 ;  /* 0x0000000415047825 */ /* 0x010fe200078e028c */
[----:B------:R-:W-:Y:S01]  /*5a0e0*/  ISETP.GE.AND P2, PT, R20, c[0x0][0x17c], PT ;  /* 0x00005f0014007a0c */ /* 0x000fe20003f46270 */
[----:B--2---:R1:W-:Y:S01]  /*5a0f0*/  @P6 STG.E [R12.64], R36 ;  /* 0x000000240c006986 */ /* 0x0043e2000c101904 */
[----:B------:R-:W-:Y:S01]  /*5a100*/  ISETP.LT.AND P6, PT, R188, c[0x0][0x178], !P1 ;  /* 0x00005e00bc007a0c */ /* 0x000fe20004fc1270 */
[----:B---3--:R-:W-:Y:S01]  /*5a110*/  IMAD.WIDE R8, R25, 0x4, R2 ;  /* 0x0000000419087825 */ /* 0x008fe200078e0202 */
[----:B------:R-:W-:Y:S01]  /*5a120*/  ISETP.GE.AND P4, PT, R0, c[0x0][0x17c], PT ;  /* 0x00005f0000007a0c */ /* 0x000fe20003f86270 */
[----:B------:R2:W-:Y:S04]  /*5a130*/  @P0 STG.E [R16.64], R121 ;  /* 0x0000007910000986 */ /* 0x0005e8000c101904 */
[----:B------:R3:W-:Y:S01]  /*5a140*/  @P3 STG.E [R4.64], R37 ;  /* 0x0000002504003986 */ /* 0x0007e2000c101904 */
[----:B------:R-:W-:-:S02]  /*5a150*/  ISETP.LT.AND P3, PT, R196, c[0x0][0x178], !P2 ;  /* 0x00005e00c4007a0c */ /* 0x000fc40005761270 */
[----:B------:R-:W-:Y:S01]  /*5a160*/  ISETP.LT.AND P2, PT, R188, c[0x0][0x178], !P2 ;  /* 0x00005e00bc007a0c */ /* 0x000fe20005741270 */
[C---:B-1----:R-:W-:Y:S01]  /*5a170*/  IMAD.WIDE R12, R25.reuse, 0x4, R140 ;  /* 0x00000004190c7825 */ /* 0x042fe200078e028c */
[----:B------:R1:W-:Y:S01]  /*5a180*/  @P5 STG.E [R8.64], R136 ;  /* 0x0000008808005986 */ /* 0x0003e2000c101904 */
[----:B------:R-:W-:Y:S02]  /*5a190*/  IADD3 R25, R25, c[0x0][0x198], RZ ;  /* 0x0000660019197a10 */ /* 0x000fe40007ffe0ff */
[----:B------:R-:W-:Y:S02]  /*5a1a0*/  ISETP.LT.AND P5, PT, R196, c[0x0][0x178], !P4 ;  /* 0x00005e00c4007a0c */ /* 0x000fe400067a1270 */
[----:B------:R-:W-:Y:S02]  /*5a1b0*/  ISETP.LT.AND P4, PT, R188, c[0x0][0x178], !P4 ;  /* 0x00005e00bc007a0c */ /* 0x000fe40006781270 */
[C---:B------:R-:W-:Y:S01]  /*5a1c0*/  IADD3 R21, R25.reuse, c[0x0][0x198], RZ ;  /* 0x0000660019157a10 */ /* 0x040fe20007ffe0ff */
[----:B--2---:R-:W-:Y:S01]  /*5a1d0*/  IMAD.WIDE R16, R25, 0x4, R2 ;  /* 0x0000000419107825 */ /* 0x004fe200078e0202 */
[C---:B------:R-:W-:Y:S01]  /*5a1e0*/  IADD3 R20, R197.reuse, 0x1d5, RZ ;  /* 0x000001d5c5147810 */ /* 0x040fe20007ffe0ff */
[----:B------:R2:W-:Y:S01]  /*5a1f0*/  @P6 STG.E [R12.64], R40 ;  /* 0x000000280c006986 */ /* 0x0005e2000c101904 */
[----:B------:R-:W-:Y:S01]  /*5a200*/  IADD3 R0, R197, 0x1d6, RZ ;  /* 0x000001d6c5007810 */ /* 0x000fe20007ffe0ff */
[----:B---3--:R-:W-:Y:S01]  /*5a210*/  IMAD.WIDE R4, R25, 0x4, R140 ;  /* 0x0000000419047825 */ /* 0x008fe200078e028c */
[----:B------:R-:W-:Y:S01]  /*5a220*/  ISETP.GE.AND P1, PT, R20, c[0x0][0x17c], PT ;  /* 0x00005f0014007a0c */ /* 0x000fe20003f26270 */
[----:B------:R-:W-:Y:S02]  /*5a230*/  @P3 STG.E [R16.64], R137 ;  /* 0x0000008910003986 */ /* 0x000fe4000c101904 */
[C---:B-1----:R-:W-:Y:S01]  /*5a240*/  IMAD.WIDE R8, R21.reuse, 0x4, R2 ;  /* 0x0000000415087825 */ /* 0x042fe200078e0202 */
[----:B------:R-:W-:Y:S01]  /*5a250*/  ISETP.GE.AND P0, PT, R0, c[0x0][0x17c], PT ;  /* 0x00005f0000007a0c */ /* 0x000fe20003f06270 */
[----:B------:R1:W-:Y:S01]  /*5a260*/  @P2 STG.E [R4.64], R41 ;  /* 0x0000002904002986 */ /* 0x0003e2000c101904 */
[----:B------:R-:W-:Y:S01]  /*5a270*/  ISETP.LT.AND P2, PT, R196, c[0x0][0x178], !P1 ;  /* 0x00005e00c4007a0c */ /* 0x000fe20004f41270 */
[----:B--2---:R-:W-:-:S02]  /*5a280*/  IMAD.WIDE R12, R21, 0x4, R140 ;  /* 0x00000004150c7825 */ /* 0x004fc400078e028c */
[----:B------:R2:W-:Y:S01]  /*5a290*/  @P5 STG.E [R8.64], R156 ;  /* 0x0000009c08005986 */ /* 0x0005e2000c101904 */
[----:B------:R-:W-:Y:S02]  /*5a2a0*/  ISETP.LT.AND P1, PT, R188, c[0x0][0x178], !P1 ;  /* 0x00005e00bc007a0c */ /* 0x000fe40004f21270 */
[----:B------:R-:W-:Y:S01]  /*5a2b0*/  IADD3 R21, R21, c[0x0][0x198], RZ ;  /* 0x0000660015157a10 */ /* 0x000fe20007ffe0ff */
[----:B------:R3:W-:Y:S01]  /*5a2c0*/  @P4 STG.E [R12.64], R44 ;  /* 0x0000002c0c004986 */ /* 0x0007e2000c101904 */
[----:B------:R-:W-:Y:S02]  /*5a2d0*/  ISETP.LT.AND P4, PT, R196, c[0x0][0x178], !P0 ;  /* 0x00005e00c4007a0c */ /* 0x000fe40004781270 */
[----:B------:R-:W-:Y:S02]  /*5a2e0*/  IADD3 R0, R197, 0x1d7, RZ ;  /* 0x000001d7c5007810 */ /* 0x000fe40007ffe0ff */
[C---:B------:R-:W-:Y:S01]  /*5a2f0*/  IADD3 R25, R21.reuse, c[0x0][0x198], RZ ;  /* 0x0000660015197a10 */ /* 0x040fe20007ffe0ff */
[----:B-1----:R-:W-:Y:S01]  /*5a300*/  IMAD.WIDE R4, R21, 0x4, R2 ;  /* 0x0000000415047825 */ /* 0x002fe200078e0202 */
[----:B------:R-:W-:-:S02]  /*5a310*/  ISETP.GE.AND P6, PT, R0, c[0x0][0x17c], PT ;  /* 0x00005f0000007a0c */ /* 0x000fc40003fc6270 */
[----:B------:R-:W-:Y:S01]  /*5a320*/  IADD3 R0, R197, 0x1d8, RZ ;  /* 0x000001d8c5007810 */ /* 0x000fe20007ffe0ff */
[----:B--2---:R-:W-:Y:S01]  /*5a330*/  IMAD.WIDE R8, R21, 0x4, R140 ;  /* 0x0000000415087825 */ /* 0x004fe200078e028c */
[----:B------:R1:W-:Y:S03]  /*5a340*/  @P2 STG.E [R4.64], R157 ;  /* 0x0000009d04002986 */ /* 0x0003e6000c101904 */
[C---:B---3--:R-:W-:Y:S01]  /*5a350*/  IMAD.WIDE R12, R25.reuse, 0x4, R2 ;  /* 0x00000004190c7825 */ /* 0x048fe200078e0202 */
[----:B------:R-:W-:Y:S01]  /*5a360*/  ISETP.GE.AND P3, PT, R0, c[0x0][0x17c], PT ;  /* 0x00005f0000007a0c */ /* 0x000fe20003f66270 */
[----:B------:R2:W-:Y:S01]  /*5a370*/  @P1 STG.E [R8.64], R45 ;  /* 0x0000002d08001986 */ /* 0x0005e2000c101904 */
[----:B------:R-:W-:Y:S01]  /*5a380*/  ISETP.LT.AND P5, PT, R188, c[0x0][0x178], !P0 ;  /* 0x00005e00bc007a0c */ /* 0x000fe200047a1270 */
[C---:B------:R-:W-:Y:S01]  /*5a390*/  IMAD.WIDE R16, R25.reuse, 0x4, R140 ;  /* 0x0000000419107825 */ /* 0x040fe200078e028c */
[----:B------:R-:W-:Y:S01]  /*5a3a0*/  ISETP.LT.AND P1, PT, R196, c[0x0][0x178], !P6 ;  /* 0x00005e00c4007a0c */ /* 0x000fe20007721270 */
[----:B------:R3:W-:Y:S01]  /*5a3b0*/  @P4 STG.E [R12.64], R172 ;  /* 0x000000ac0c004986 */ /* 0x0007e2000c101904 */
[----:B------:R-:W-:-:S02]  /*5a3c0*/  IADD3 R25, R25, c[0x0][0x198], RZ ;  /* 0x0000660019197a10 */ /* 0x000fc40007ffe0ff */
[----:B------:R-:W-:Y:S02]  /*5a3d0*/  ISETP.LT.AND P6, PT, R188, c[0x0][0x178], !P6 ;  /* 0x00005e00bc007a0c */ /* 0x000fe400077c1270 */
[----:B------:R-:W-:Y:S02]  /*5a3e0*/  ISETP.LT.AND P4, PT, R196, c[0x0][0x178], !P3 ;  /* 0x00005e00c4007a0c */ /* 0x000fe40005f81270 */
[C---:B------:R-:W-:Y:S01]  /*5a3f0*/  IADD3 R21, R25.reuse, c[0x0][0x198], RZ ;  /* 0x0000660019157a10 */ /* 0x040fe20007ffe0ff */
[----:B-1----:R-:W-:Y:S01]  /*5a400*/  IMAD.WIDE R4, R25, 0x4, R2 ;  /* 0x0000000419047825 */ /* 0x002fe200078e0202 */
[----:B------:R-:W-:-:S03]  /*5a410*/  IADD3 R0, R197, 0x1d9, RZ ;  /* 0x000001d9c5007810 */ /* 0x000fc60007ffe0ff */
[----:B--2---:R-:W-:Y:S01]  /*5a420*/  IMAD.WIDE R8, R25, 0x4, R140 ;  /* 0x0000000419087825 */ /* 0x004fe200078e028c */
[----:B------:R-:W-:Y:S01]  /*5a430*/  ISETP.GE.AND P0, PT, R0, c[0x0][0x17c], PT ;  /* 0x00005f0000007a0c */ /* 0x000fe20003f06270 */
[----:B------:R1:W-:Y:S02]  /*5a440*/  @P5 STG.E [R16.64], R48 ;  /* 0x0000003010005986 */ /* 0x0003e4000c101904 */
[----:B---3--:R-:W-:Y:S01]  /*5a450*/  IMAD.WIDE R12, R21, 0x4, R2 ;  /* 0x00000004150c7825 */ /* 0x008fe200078e0202 */
[----:B------:R-:W-:Y:S01]  /*5a460*/  ISETP.LT.AND P5, PT, R188, c[0x0][0x178], !P3 ;  /* 0x00005e00bc007a0c */ /* 0x000fe20005fa1270 */
[----:B------:R2:W-:Y:S01]  /*5a470*/  @P1 STG.E [R4.64], R173 ;  /* 0x000000ad04001986 */ /* 0x0005e2000c101904 */
[----:B------:R-:W-:-:S03]  /*5a480*/  IADD3 R0, R197, 0x1da, RZ ;  /* 0x000001dac5007810 */ /* 0x000fc60007ffe0ff */
[----:B------:R3:W-:Y:S01]  /*5a490*/  @P6 STG.E [R8.64], R49 ;  /* 0x0000003108006986 */ /* 0x0007e2000c101904 */
[----:B------:R-:W-:-:S03]  /*5a4a0*/  ISETP.LT.AND P6, PT, R196, c[0x0][0x178], !P0 ;  /* 0x00005e00c4007a0c */ /* 0x000fc600047c1270 */
[----:B------:R4:W-:Y:S01]  /*5a4b0*/  @P4 STG.E [R12.64], R124 ;  /* 0x0000007c0c004986 */ /* 0x0009e2000c101904 */
[----:B------:R-:W-:Y:S01]  /*5a4c0*/  ISETP.LT.AND P4, PT, R188, c[0x0][0x178], !P0 ;  /* 0x00005e00bc007a0c */ /* 0x000fe20004781270 */
[C---:B-1----:R-:W-:Y:S01]  /*5a4d0*/  IMAD.WIDE R16, R21.reuse, 0x4, R140 ;  /* 0x0000000415107825 */ /* 0x042fe200078e028c */
[----:B------:R-:W-:Y:S02]  /*5a4e0*/  IADD3 R21, R21, c[0x0][0x198], RZ ;  /* 0x0000660015157a10 */ /* 0x000fe40007ffe0ff */
[----:B------:R-:W-:Y:S02]  /*5a4f0*/  ISETP.GE.AND P2, PT, R0, c[0x0][0x17c], PT ;  /* 0x00005f0000007a0c */ /* 0x000fe40003f46270 */
[----:B------:R-:W-:Y:S01]  /*5a500*/  IADD3 R0, R197, 0x1db, RZ ;  /* 0x000001dbc5007810 */ /* 0x000fe20007ffe0ff */
[C---:B--2---:R-:W-:Y:S01]  /*5a510*/  IMAD.WIDE R4, R21.reuse, 0x4, R2 ;  /* 0x0000000415047825 */ /* 0x044fe200078e0202 */
[----:B------:R1:W-:Y:S03]  /*5a520*/  @P5 STG.E [R16.64], R52 ;  /* 0x0000003410005986 */ /* 0x0003e6000c101904 */
[----:B---3--:R-:W-:Y:S01]  /*5a530*/  IMAD.WIDE R8, R21, 0x4, R140 ;  /* 0x0000000415087825 */ /* 0x008fe200078e028c */
[----:B------:R-:W-:Y:S01]  /*5a540*/  ISETP.GE.AND P3, PT, R0, c[0x0][0x17c], PT ;  /* 0x00005f0000007a0c */ /* 0x000fe20003f66270 */
[----:B------:R2:W-:Y:S01]  /*5a550*/  @P6 STG.E [R4.64], R125 ;  /* 0x0000007d04006986 */ /* 0x0005e2000c101904 */
[----:B------:R-:W-:-:S02]  /*5a560*/  ISETP.LT.AND P5, PT, R196, c[0x0][0x178], !P2 ;  /* 0x00005e00c4007a0c */ /* 0x000fc400057a1270 */
[----:B------:R-:W-:Y:S01]  /*5a570*/  IADD3 R25, R21, c[0x0][0x198], RZ ;  /* 0x0000660015197a10 */ /* 0x000fe20007ffe0ff */
[----:B------:R3:W-:Y:S01]  /*5a580*/  @P4 STG.E [R8.64], R53 ;  /* 0x0000003508004986 */ /* 0x0007e2000c101904 */
[----:B------:R-:W-:Y:S02]  /*5a590*/  ISETP.LT.AND P6, PT, R188, c[0x0][0x178], !P2 ;  /* 0x00005e00bc007a0c */ /* 0x000fe400057c1270 */
[----:B------:R-:W-:Y:S02]  /*5a5a0*/  ISETP.LT.AND P4, PT, R196, c[0x0][0x178], !P3 ;  /* 0x00005e00c4007a0c */ /* 0x000fe40005f81270 */
[----:B------:R-:W-:Y:S02]  /*5a5b0*/  ISETP.LT.AND P3, PT, R188, c[0x0][0x178], !P3 ;  /* 0x00005e00bc007a0c */ /* 0x000fe40005f61270 */
[----:B------:R-:W-:Y:S02]  /*5a5c0*/  IADD3 R0, R197, 0x1dc, RZ ;  /* 0x000001dcc5007810 */ /* 0x000fe40007ffe0ff */
[C---:B------:R-:W-:Y:S01]  /*5a5d0*/  IADD3 R29, R25.reuse, c[0x0][0x198], RZ ;  /* 0x00006600191d7a10 */ /* 0x040fe20007ffe0ff */
[----:B----4-:R-:W-:Y:S01]  /*5a5e0*/  IMAD.WIDE R12, R25, 0x4, R2 ;  /* 0x00000004190c7825 */ /* 0x010fe200078e0202 */
[----:B------:R-:W-:-:S02]  /*5a5f0*/  ISETP.GE.AND P1, PT, R0, c[0x0][0x17c], PT ;  /* 0x00005f0000007a0c */ /* 0x000fc40003f26270 */
[----:B------:R-:W-:Y:S01]  /*5a600*/  IADD3 R0, R197, 0x1dd, RZ ;  /* 0x000001ddc5007810 */ /* 0x000fe20007ffe0ff */
[----:B-1----:R-:W-:Y:S01]  /*5a610*/  IMAD.WIDE R16, R25, 0x4, R140 ;  /* 0x0000000419107825 */ /* 0x002fe200078e028c */
[----:B------:R1:W-:Y:S03]  /*5a620*/  @P5 STG.E [R12.64], R144 ;  /* 0x000000900c005986 */ /* 0x0003e6000c101904 */
[----:B--2---:R-:W-:Y:S01]  /*5a630*/  IMAD.WIDE R4, R29, 0x4, R2 ;  /* 0x000000041d047825 */ /* 0x004fe200078e0202 */
[----:B------:R-:W-:-:S03]  /*5a640*/  ISETP.GE.AND P0, PT, R0, c[0x0][0x17c], PT ;  /* 0x00005f0000007a0c */ /* 0x000fc60003f06270 */
[C---:B------:R-:W-:Y:S01]  /*5a650*/  IMAD.WIDE R20, R29.reuse, 0x4, R140 ;  /* 0x000000041d147825 */ /* 0x040fe200078e028c */
[----:B------:R-:W-:Y:S01]  /*5a660*/  @P6 STG.E [R16.64], R56 ;  /* 0x0000003810006986 */ /* 0x000fe2000c101904 */
[----:B------:R-:W-:Y:S02]  /*5a670*/  ISETP.LT.AND P5, PT, R196, c[0x0][0x178], !P1 ;  /* 0x00005e00c4007a0c */ /* 0x000fe40004fa1270 */
[----:B------:R-:W-:Y:S01]  /*5a680*/  IADD3 R29, R29, c[0x0][0x198], RZ ;  /* 0x000066001d1d7a10 */ /* 0x000fe20007ffe0ff */
[----:B------:R2:W-:Y:S01]  /*5a690*/  @P4 STG.E [R4.64], R145 ;  /* 0x0000009104004986 */ /* 0x0005e2000c101904 */
[----:B------:R-:W-:-:S03]  /*5a6a0*/  ISETP.LT.AND P1, PT, R188, c[0x0][0x178], !P1 ;  /* 0x00005e00bc007a0c */ /* 0x000fc60004f21270 */
[----:B------:R4:W-:Y:S01]  /*5a6b0*/  @P3 STG.E [R20.64], R57 ;  /* 0x0000003914003986 */ /* 0x0009e2000c101904 */
[----:B------:R-:W-:Y:S02]  /*5a6c0*/  ISETP.LT.AND P3, PT, R196, c[0x0][0x178], !P0 ;  /* 0x00005e00c4007a0c */ /* 0x000fe40004761270 */
[----:B------:R-:W-:Y:S02]  /*5a6d0*/  ISETP.LT.AND P4, PT, R188, c[0x0][0x178], !P0 ;  /* 0x00005e00bc007a0c */ /* 0x000fe40004781270 */
[----:B------:R-:W-:Y:S02]  /*5a6e0*/  IADD3 R0, R197, 0x1de, RZ ;  /* 0x000001dec5007810 */ /* 0x000fe40007ffe0ff */
[C---:B------:R-:W-:Y:S01]  /*5a6f0*/  IADD3 R25, R29.reuse, c[0x0][0x198], RZ ;  /* 0x000066001d197a10 */ /* 0x040fe20007ffe0ff */
[----:B---3--:R-:W-:Y:S01]  /*5a700*/  IMAD.WIDE R8, R29, 0x4, R2 ;  /* 0x000000041d087825 */ /* 0x008fe200078e0202 */
[----:B------:R-:W-:Y:S02]  /*5a710*/  ISETP.GE.AND P2, PT, R0, c[0x0][0x17c], PT ;  /* 0x00005f0000007a0c */ /* 0x000fe40003f46270 */
[----:B------:R-:W-:Y:S01]  /*5a720*/  IADD3 R0, R197, 0x1df, RZ ;  /* 0x000001dfc5007810 */ /* 0x000fe20007ffe0ff */
[----:B-1----:R-:W-:Y:S01]  /*5a730*/  IMAD.WIDE R12, R29, 0x4, R140 ;  /* 0x000000041d0c7825 */ /* 0x002fe200078e028c */
[----:B------:R1:W-:Y:S03]  /*5a740*/  @P5 STG.E [R8.64], R160 ;  /* 0x000000a008005986 */ /* 0x0003e6000c101904 */
[----:B--2---:R-:W-:Y:S01]  /*5a750*/  IMAD.WIDE R4, R25, 0x4, R2 ;  /* 0x0000000419047825 */ /* 0x004fe200078e0202 */
[----:B------:R-:W-:-:S03]  /*5a760*/  ISETP.GE.AND P6, PT, R0, c[0x0][0x17c], PT ;  /* 0x00005f0000007a0c */ /* 0x000fc60003fc6270 */
[C---:B------:R-:W-:Y:S01]  /*5a770*/  IMAD.WIDE R16, R25.reuse, 0x4, R140 ;  /* 0x0000000419107825 */ /* 0x040fe200078e028c */
[----:B------:R-:W-:Y:S01]  /*5a780*/  ISETP.LT.AND P5, PT, R196, c[0x0][0x178], !P2 ;  /* 0x00005e00c4007a0c */ /* 0x000fe200057a1270 */
[----:B------:R2:W-:Y:S01]  /*5a790*/  @P1 STG.E [R12.64], R60 ;  /* 0x0000003c0c001986 */ /* 0x0005e2000c101904 */
[----:B------:R-:W-:Y:S02]  /*5a7a0*/  IADD3 R25, R25, c[0x0][0x198], RZ ;  /* 0x0000660019197a10 */ /* 0x000fe40007ffe0ff */
[----:B------:R-:W-:Y:S01]  /*5a7b0*/  ISETP.LT.AND P2, PT, R188, c[0x0][0x178], !P2 ;  /* 0x00005e00bc007a0c */ /* 0x000fe20005741270 */
[----:B------:R3:W-:Y:S01]  /*5a7c0*/  @P3 STG.E [R4.64], R161 ;  /* 0x000000a104003986 */ /* 0x0007e2000c101904 */
[----:B------:R-:W-:-:S03]  /*5a7d0*/  IADD3 R0, R197, 0x1e0, RZ ;  /* 0x000001e0c5007810 */ /* 0x000fc60007ffe0ff */
[----:B------:R3:W-:Y:S01]  /*5a7e0*/  @P4 STG.E [R16.64], R61 ;  /* 0x0000003d10004986 */ /* 0x0007e2000c101904 */
[----:B------:R-:W-:Y:S02]  /*5a7f0*/  ISETP.LT.AND P4, PT, R196, c[0x0][0x178], !P6 ;  /* 0x00005e00c4007a0c */ /* 0x000fe40007781270 */
[----:B------:R-:W-:Y:S02]  /*5a800*/  ISETP.LT.AND P6, PT, R188, c[0x0][0x178], !P6 ;  /* 0x00005e00bc007a0c */ /* 0x000fe400077c1270 */
[C---:B----4-:R-:W-:Y:S01]  /*5a810*/  IADD3 R21, R25.reuse, c[0x0][0x198], RZ ;  /* 0x0000660019157a10 */ /* 0x050fe20007ffe0ff */
[----:B-1----:R-:W-:Y:S01]  /*5a820*/  IMAD.WIDE R8, R25, 0x4, R2 ;  /* 0x0000000419087825 */ /* 0x002fe200078e0202 */
[----:B------:R-:W-:Y:S02]  /*5a830*/  ISETP.GE.AND P0, PT, R0, c[0x0][0x17c], PT ;  /* 0x00005f0000007a0c */ /* 0x000fe40003f06270 */
        /* <DEDUP_REMOVED lines=8> */
[----:B------:R-:W-:Y:S01]  /*5a8c0*/  IADD3 R21, R21, c[0x0][0x198], RZ ;  /* 0x0000660015157a10 */ /* 0x000fe20007ffe0ff */
[----:B------:R3:W-:Y:S01]  /*5a8d0*/  @P4 STG.E [R4.64], R177 ;  /* 0x000000b104004986 */ /* 0x0007e2000c101904 */
[----:B------:R-:W-:-:S02]  /*5a8e0*/  ISETP.LT.AND P0, PT, R188, c[0x0][0x178], !P0 ;  /* 0x00005e00bc007a0c */ /* 0x000fc40004701270 */
[----:B------:R-:W-:Y:S01]  /*5a8f0*/  ISETP.LT.AND P4, PT, R196, c[0x0][0x178], !P1 ;  /* 0x00005e00c4007a0c */ /* 0x000fe20004f81270 */
[----:B------:R4:W-:Y:S01]  /*5a900*/  @P6 STG.E [R16.64], R65 ;  /* 0x0000004110006986 */ /* 0x0009e2000c101904 */
[----:B------:R-:W-:Y:S02]  /*5a910*/  IADD3 R0, R197, 0x1e2, RZ ;  /* 0x000001e2c5007810 */ /* 0x000fe40007ffe0ff */
[----:B------:R-:W-:Y:S02]  /*5a920*/  ISETP.LT.AND P6, PT, R188, c[0x0][0x178], !P1 ;  /* 0x00005e00bc007a0c */ /* 0x000fe40004fc1270 */
[C---:B------:R-:W-:Y:S01]  /*5a930*/  IADD3 R25, R21.reuse, c[0x0][0x198], RZ ;  /* 0x0000660015197a10 */ /* 0x040fe20007ffe0ff */
        /* <DEDUP_REMOVED lines=9> */
[C---:B----4-:R-:W-:Y:S01]  /*5a9d0*/  IMAD.WIDE R16, R25.reuse, 0x4, R140 ;  /* 0x0000000419107825 */ /* 0x050fe200078e028c */
        /* <DEDUP_REMOVED lines=66> */
[----:B------:R-:W-:Y:S03]  /*5ae00*/  @P5 STG.E [R8.64], R94 ;  /* 0x0000005e08005986 */ /* 0x000fe6000c101904 */
        /* <DEDUP_REMOVED lines=12> */
[C---:B-1----:R-:W-:Y:S01]  /*5aed0*/  IADD3 R13, R11.reuse, c[0x0][0x198], RZ ;  /* 0x000066000b0d7a10 */ /* 0x042fe20007ffe0ff */
[----:B------:R-:W-:Y:S01]  /*5aee0*/  IMAD.WIDE R8, R11, 0x4, R2 ;  /* 0x000000040b087825 */ /* 0x000fe200078e0202 */
[----:B------:R-:W-:Y:S02]  /*5aef0*/  ISETP.GE.AND P1, PT, R0, c[0x0][0x17c], PT ;  /* 0x00005f0000007a0c */ /* 0x000fe40003f26270 */
[----:B------:R-:W-:Y:S01]  /*5af00*/  IADD3 R0, R197, 0x1ed, RZ ;  /* 0x000001edc5007810 */ /* 0x000fe20007ffe0ff */
[----:B------:R-:W-:Y:S01]  /*5af10*/  IMAD.WIDE R10, R11, 0x4, R140 ;  /* 0x000000040b0a7825 */ /* 0x000fe200078e028c */
[----:B------:R1:W-:Y:S03]  /*5af20*/  @P5 STG.E [R8.64], R134 ;  /* 0x0000008608005986 */ /* 0x0003e6000c101904 */
[C---:B--2---:R-:W-:Y:S01]  /*5af30*/  IMAD.WIDE R4, R13.reuse, 0x4, R2 ;  /* 0x000000040d047825 */ /* 0x044fe200078e0202 */
[----:B------:R-:W-:Y:S01]  /*5af40*/  ISETP.GE.AND P0, PT, R0, c[0x0][0x17c], PT ;  /* 0x00005f0000007a0c */ /* 0x000fe20003f06270 */
[----:B------:R2:W-:Y:S01]  /*5af50*/  @P3 STG.E [R10.64], R26 ;  /* 0x0000001a0a003986 */ /* 0x0005e2000c101904 */
[----:B------:R-:W-:Y:S01]  /*5af60*/  ISETP.LT.AND P5, PT, R196, c[0x0][0x178], !P1 ;  /* 0x00005e00c4007a0c */ /* 0x000fe20004fa1270 */
[C---:B---3--:R-:W-:Y:S01]  /*5af70*/  IMAD.WIDE R6, R13.reuse, 0x4, R140 ;  /* 0x000000040d067825 */ /* 0x048fe200078e028c */
        /* <DEDUP_REMOVED lines=107> */
[----:B----4-:R-:W-:Y:S01]  /*5b630*/  IMAD.WIDE R6, R13, 0x4, R140 ;  /* 0x000000040d067825 */ /* 0x010fe200078e028c */
[----:B------:R-:W-:Y:S01]  /*5b640*/  IADD3 R0, R197, 0x1fa, RZ ;  /* 0x000001fac5007810 */ /* 0x000fe20007ffe0ff */
[----:B------:R3:W-:Y:S01]  /*5b650*/  @P4 STG.E [R4.64], R175 ;  /* 0x000000af04004986 */ /* 0x0007e2000c101904 */
[----:B------:R-:W-:-:S02]  /*5b660*/  IADD3 R13, R13, c[0x0][0x198], RZ ;  /* 0x000066000d0d7a10 */ /* 0x000fc40007ffe0ff */
[----:B------:R-:W-:Y:S01]  /*5b670*/  ISETP.LT.AND P0, PT, R188, c[0x0][0x178], !P0 ;  /* 0x00005e00bc007a0c */ /* 0x000fe20004701270 */
[----:B------:R4:W-:Y:S01]  /*5b680*/  @P6 STG.E [R6.64], R51 ;  /* 0x0000003306006986 */ /* 0x0009e2000c101904 */
[----:B------:R-:W-:Y:S02]  /*5b690*/  ISETP.LT.AND P4, PT, R196, c[0x0][0x178], !P1 ;  /* 0x00005e00c4007a0c */ /* 0x000fe40004f81270 */
[----:B------:R-:W-:Y:S02]  /*5b6a0*/  ISETP.GE.AND P3, PT, R0, c[0x0][0x17c], PT ;  /* 0x00005f0000007a0c */ /* 0x000fe40003f66270 */
        /* <DEDUP_REMOVED lines=9> */
[----:B------:R-:W-:Y:S01]  /*5b740*/  ISETP.LT.AND P5, PT, R196, c[0x0][0x178], !P3 ;  /* 0x00005e00c4007a0c */ /* 0x000fe20005fa1270 */
[----:B------:R-:W-:Y:S02]  /*5b750*/  @P0 STG.E [R10.64], R54 ;  /* 0x000000360a000986 */ /* 0x000fe4000c101904 */
[C---:B----4-:R-:W-:Y:S01]  /*5b760*/  IMAD.WIDE R6, R15.reuse, 0x4, R140 ;  /* 0x000000040f067825 */ /* 0x050fe200078e028c */
[----:B------:R-:W-:Y:S01]  /*5b770*/  IADD3 R15, R15, c[0x0][0x198], RZ ;  /* 0x000066000f0f7a10 */ /* 0x000fe20007ffe0ff */
[----:B------:R2:W-:Y:S01]  /*5b780*/  @P4 STG.E [R4.64], R127 ;  /* 0x0000007f04004986 */ /* 0x0005e2000c101904 */
[----:B------:R-:W-:-:S02]  /*5b790*/  ISETP.GE.AND P1, PT, R0, c[0x0][0x17c], PT ;  /* 0x00005f0000007a0c */ /* 0x000fc40003f26270 */
[----:B------:R-:W-:Y:S01]  /*5b7a0*/  ISETP.LT.AND P3, PT, R188, c[0x0][0x178], !P3 ;  /* 0x00005e00bc007a0c */ /* 0x000fe20005f61270 */
[----:B------:R3:W-:Y:S01]  /*5b7b0*/  @P6 STG.E [R6.64], R55 ;  /* 0x0000003706006986 */ /* 0x0007e2000c101904 */
[----:B------:R-:W-:Y:S02]  /*5b7c0*/  ISETP.LT.AND P4, PT, R196, c[0x0][0x178], !P2 ;  /* 0x00005e00c4007a0c */ /* 0x000fe40005781270 */
[----:B------:R-:W-:Y:S02]  /*5b7d0*/  ISETP.LT.AND P2, PT, R188, c[0x0][0x178], !P2 ;  /* 0x00005e00bc007a0c */ /* 0x000fe40005741270 */
[----:B------:R-:W-:Y:S02]  /*5b7e0*/  IADD3 R13, R15, c[0x0][0x198], RZ ;  /* 0x000066000f0d7a10 */ /* 0x000fe40007ffe0ff */
[----:B------:R-:W-:Y:S02]  /*5b7f0*/  IADD3 R0, R197, 0x1fd, RZ ;  /* 0x000001fdc5007810 */ /* 0x000fe40007ffe0ff */
[----:B------:R-:W-:Y:S01]  /*5b800*/  ISETP.LT.AND P6, PT, R196, c[0x0][0x178], !P1 ;  /* 0x00005e00c4007a0c */ /* 0x000fe20004fc1270 */
[----:B-1----:R-:W-:Y:S01]  /*5b810*/  IMAD.WIDE R8, R15, 0x4, R2 ;  /* 0x000000040f087825 */ /* 0x002fe200078e0202 */
[----:B------:R-:W-:-:S02]  /*5b820*/  IADD3 R17, R13, c[0x0][0x198], RZ ;  /* 0x000066000d117a10 */ /* 0x000fc40007ffe0ff */
[----:B------:R-:W-:Y:S01]  /*5b830*/  ISETP.GE.AND P0, PT, R0, c[0x0][0x17c], PT ;  /* 0x00005f0000007a0c */ /* 0x000fe20003f06270 */
[----:B--2---:R-:W-:Y:S01]  /*5b840*/  IMAD.WIDE R4, R15, 0x4, R140 ;  /* 0x000000040f047825 */ /* 0x004fe200078e028c */
[----:B------:R-:W-:Y:S01]  /*5b850*/  IADD3 R0, R197, 0x1fe, RZ ;  /* 0x000001fec5007810 */ /* 0x000fe20007ffe0ff */
[----:B------:R1:W-:Y:S02]  /*5b860*/  @P5 STG.E [R8.64], R146 ;  /* 0x0000009208005986 */ /* 0x0003e4000c101904 */
[----:B---3--:R-:W-:Y:S01]  /*5b870*/  IMAD.WIDE R6, R13, 0x4, R2 ;  /* 0x000000040d067825 */ /* 0x008fe200078e0202 */
[----:B------:R-:W-:-:S03]  /*5b880*/  ISETP.GE.AND P5, PT, R0, c[0x0][0x17c], PT ;  /* 0x00005f0000007a0c */ /* 0x000fc60003fa6270 */
[----:B------:R-:W-:Y:S01]  /*5b890*/  IMAD.WIDE R10, R13, 0x4, R140 ;  /* 0x000000040d0a7825 */ /* 0x000fe200078e028c */
[----:B------:R-:W-:Y:S01]  /*5b8a0*/  IADD3 R0, R197, 0x1ff, RZ ;  /* 0x000001ffc5007810 */ /* 0x000fe20007ffe0ff */
[----:B------:R2:W-:Y:S02]  /*5b8b0*/  @P3 STG.E [R4.64], R58 ;  /* 0x0000003a04003986 */ /* 0x0005e4000c101904 */
[C---:B------:R-:W-:Y:S02]  /*5b8c0*/  IMAD.WIDE R12, R17.reuse, 0x4, R2 ;  /* 0x00000004110c7825 */ /* 0x040fe400078e0202 */
[----:B------:R3:W-:Y:S01]  /*5b8d0*/  @P4 STG.E [R6.64], R147 ;  /* 0x0000009306004986 */ /* 0x0007e2000c101904 */
[----:B-1----:R-:W-:Y:S02]  /*5b8e0*/  IADD3 R9, R17, c[0x0][0x198], RZ ;  /* 0x0000660011097a10 */ /* 0x002fe40007ffe0ff */
[----:B------:R-:W-:Y:S01]  /*5b8f0*/  ISETP.LT.AND P1, PT, R188, c[0x0][0x178], !P1 ;  /* 0x00005e00bc007a0c */ /* 0x000fe20004f21270 */
[----:B------:R1:W-:Y:S01]  /*5b900*/  @P2 STG.E [R10.64], R59 ;  /* 0x0000003b0a002986 */ /* 0x0003e2000c101904 */
[----:B------:R-:W-:-:S03]  /*5b910*/  ISETP.GE.AND P3, PT, R0, c[0x0][0x17c], PT ;  /* 0x00005f0000007a0c */ /* 0x000fc60003f66270 */
[----:B------:R4:W-:Y:S01]  /*5b920*/  @P6 STG.E [R12.64], R162 ;  /* 0x000000a20c006986 */ /* 0x0009e2000c101904 */
[----:B------:R-:W-:Y:S02]  /*5b930*/  ISETP.LT.AND P6, PT, R196, c[0x0][0x178], !P0 ;  /* 0x00005e00c4007a0c */ /* 0x000fe400047c1270 */
[----:B------:R-:W-:Y:S02]  /*5b940*/  ISETP.LT.AND P0, PT, R188, c[0x0][0x178], !P0 ;  /* 0x00005e00bc007a0c */ /* 0x000fe40004701270 */
[----:B------:R-:W-:Y:S02]  /*5b950*/  ISETP.LT.AND P4, PT, R196, c[0x0][0x178], !P5 ;  /* 0x00005e00c4007a0c */ /* 0x000fe40006f81270 */
[----:B------:R-:W-:Y:S02]  /*5b960*/  IADD3 R15, R9, c[0x0][0x198], RZ ;  /* 0x00006600090f7a10 */ /* 0x000fe40007ffe0ff */
[----:B------:R-:W-:Y:S02]  /*5b970*/  ISETP.LT.AND P5, PT, R188, c[0x0][0x178], !P5 ;  /* 0x00005e00bc007a0c */ /* 0x000fe40006fa1270 */
[----:B------:R-:W-:Y:S01]  /*5b980*/  ISETP.LT.AND P2, PT, R196, c[0x0][0x178], !P3 ;  /* 0x00005e00c4007a0c */ /* 0x000fe20005f41270 */
[----:B--2---:R-:W-:Y:S01]  /*5b990*/  IMAD.WIDE R4, R17, 0x4, R140 ;  /* 0x0000000411047825 */ /* 0x004fe200078e028c */
[----:B------:R-:W-:-:S02]  /*5b9a0*/  ISETP.LT.AND P3, PT, R188, c[0x0][0x178], !P3 ;  /* 0x00005e00bc007a0c */ /* 0x000fc40005f61270 */
[----:B------:R-:W-:Y:S01]  /*5b9b0*/  IADD3 R17, R15, c[0x0][0x198], RZ ;  /* 0x000066000f117a10 */ /* 0x000fe20007ffe0ff */
[C---:B---3--:R-:W-:Y:S01]  /*5b9c0*/  IMAD.WIDE R6, R9.reuse, 0x4, R2 ;  /* 0x0000000409067825 */ /* 0x048fe200078e0202 */
[----:B------:R2:W-:Y:S03]  /*5b9d0*/  @P1 STG.E [R4.64], R62 ;  /* 0x0000003e04001986 */ /* 0x0005e6000c101904 */
[----:B------:R-:W-:Y:S01]  /*5b9e0*/  IMAD.WIDE R8, R9, 0x4, R140 ;  /* 0x0000000409087825 */ /* 0x000fe200078e028c */
[----:B------:R2:W-:Y:S03]  /*5b9f0*/  @P6 STG.E [R6.64], R163 ;  /* 0x000000a306006986 */ /* 0x0005e6000c101904 */
[C---:B-1----:R-:W-:Y:S01]  /*5ba00*/  IMAD.WIDE R10, R15.reuse, 0x4, R2 ;  /* 0x000000040f0a7825 */ /* 0x042fe200078e0202 */
[----:B------:R2:W-:Y:S03]  /*5ba10*/  @P0 STG.E [R8.64], R63 ;  /* 0x0000003f08000986 */ /* 0x0005e6000c101904 */
[----:B----4-:R-:W-:Y:S01]  /*5ba20*/  IMAD.WIDE R12, R15, 0x4, R140 ;  /* 0x000000040f0c7825 */ /* 0x010fe200078e028c */
[----:B------:R2:W-:Y:S03]  /*5ba30*/  @P4 STG.E [R10.64], R178 ;  /* 0x000000b20a004986 */ /* 0x0005e6000c101904 */
[C---:B------:R-:W-:Y:S01]  /*5ba40*/  IMAD.WIDE R2, R17.reuse, 0x4, R2 ;  /* 0x0000000411027825 */ /* 0x040fe200078e0202 */
[----:B------:R2:W-:Y:S04]  /*5ba50*/  @P5 STG.E [R12.64], R66 ;  /* 0x000000420c005986 */ /* 0x0005e8000c101904 */
[----:B------:R2:W-:Y:S01]  /*5ba60*/  @P2 STG.E [R2.64], R179 ;  /* 0x000000b302002986 */ /* 0x0005e2000c101904 */
[----:B------:R-:W-:Y:S01]  /*5ba70*/  IMAD.WIDE R140, R17, 0x4, R140 ;  /* 0x00000004118c7825 */ /* 0x000fe200078e028c */
[----:B------:R-:W-:Y:S06]  /*5ba80*/  @!P3 EXIT ;  /* 0x000000000000b94d */ /* 0x000fec0003800000 */
[----:B------:R-:W-:Y:S01]  /*5ba90*/  STG.E [R140.64], R67 ;  /* 0x000000438c007986 */ /* 0x000fe2000c101904 */
[----:B------:R-:W-:Y:S05]  /*5baa0*/  EXIT ;  /* 0x000000000000794d */ /* 0x000fea0003800000 */
.L_x_2:
[----:B------:R-:W-:-:S00]  /*5bab0*/  BRA `(.L_x_2) ;  /* 0xfffffff000007947 */ /* 0x000fc0000383ffff */
[----:B------:R-:W-:-:S00]  /*5bac0*/  NOP ;  /* 0x0000000000007918 */ /* 0x000fc00000000000 */
        /* <DEDUP_REMOVED lines=11> */
.L_x_3:


//--------------------- .nv.shared.matmul_kernel  --------------------------
	.section	.nv.shared.matmul_kernel,"aw",@nobits
	.sectionflags	@""
	.align	16
